def matmul_kernel(
    a_ptr,
    b_ptr,
    c_ptr,
    M,
    N,
    K,
    stride_am,
    stride_ak,
    stride_bk,
    stride_bn,
    stride_cm,
    stride_cn,
    BLOCK_M: tl.constexpr,
    BLOCK_N: tl.constexpr,
    BLOCK_K: tl.constexpr,
    GROUP_M: tl.constexpr,
):
    pid = tl.program_id(axis=0)
    num_pid_m = tl.cdiv(M, BLOCK_M)
    num_pid_n = tl.cdiv(N, BLOCK_N)
    num_pid_in_group = GROUP_M * num_pid_n
    group_id = pid // num_pid_in_group
    first_pid_m = group_id * GROUP_M
    group_size_m = min(num_pid_m - first_pid_m, GROUP_M)
    pid_m = first_pid_m + ((pid % num_pid_in_group) % group_size_m)
    pid_n = (pid % num_pid_in_group) // group_size_m

    offs_am = (pid_m * BLOCK_M + tl.arange(0, BLOCK_M)) % M
    offs_bn = (pid_n * BLOCK_N + tl.arange(0, BLOCK_N)) % N
    offs_k = tl.arange(0, BLOCK_K)
    a_ptrs = a_ptr + offs_am[:, None] * stride_am + offs_k[None, :] * stride_ak
    b_ptrs = b_ptr + offs_k[:, None] * stride_bk + offs_bn[None, :] * stride_bn

    acc = tl.zeros((BLOCK_M, BLOCK_N), dtype=tl.float32)
    for kk in range(0, tl.cdiv(K, BLOCK_K)):
        a = tl.load(a_ptrs, mask=offs_k[None, :] < K - kk * BLOCK_K, other=0.0)
        b = tl.load(b_ptrs, mask=offs_k[:, None] < K - kk * BLOCK_K, other=0.0)
        acc = tl.dot(a, b, acc)
        a_ptrs += BLOCK_K * stride_ak
        b_ptrs += BLOCK_K * stride_bk

    c = acc.to(c_ptr.dtype.element_ty)
    offs_cm = pid_m * BLOCK_M + tl.arange(0, BLOCK_M)
    offs_cn = pid_n * BLOCK_N + tl.arange(0, BLOCK_N)
    c_ptrs = c_ptr + offs_cm[:, None] * stride_cm + offs_cn[None, :] * stride_cn
    mask = (offs_cm[:, None] < M) & (offs_cn[None, :] < N)
    tl.store(c_ptrs, c, mask=mask)

# config = {"BLOCK_K": 64, "BLOCK_M": 64, "BLOCK_N": 64, "GROUP_M": 8, "arch": "sm_90", "dtype": "fp32", "num_ctas": 1, "num_stages": 3, "num_warps": 2}
# arch = sm_90


// ===== COMPILED SASS (sm_90a) =====

	.target	sm_90a

	.elftype	@"ET_EXEC"


//--------------------- .note.nv.tkinfo           --------------------------
	.section	.note.nv.tkinfo,"",@"SHT_NOTE"
	.sectionflags	@"SHF_NOTE_NV_TKINFO"
	.tkinfo
        /*0018*/ 	.word	0x00000002
        /*0030*/ 	.string	""
        /*0030*/ 	.string	"ptxas"
        /*0030*/ 	.string	"Cuda compilation tools, release 13.0, V13.0.88"
        /*0030*/ 	.string	"Build cuda_13.0.r13.0/compiler.36424714_0"
        /*0030*/ 	.string	"-v  -suppress-debug-info  -lineinfo  -arch sm_90a "



//--------------------- .note.nv.cuinfo           --------------------------
	.section	.note.nv.cuinfo,"",@"SHT_NOTE"
	.sectionflags	@"SHF_NOTE_NV_CUINFO"
        /*0018*/ 	.short	0x0002
        /*001a*/ 	.short	0x005a
        /*001c*/ 	.short	0x0082
	.zero		2


//--------------------- .nv.info                  --------------------------
	.section	.nv.info,"",@"SHT_CUDA_INFO"
	.align	4


	//----- nvinfo : EIATTR_REGCOUNT
	.align		4
        /*0000*/ 	.byte	0x04, 0x2f
        /*0002*/ 	.short	(.L_1 - .L_0)
	.align		4
.L_0:
        /*0004*/ 	.word	index@(matmul_kernel)
        /*0008*/ 	.word	0x000000ff


	//----- nvinfo : EIATTR_FRAME_SIZE
	.align		4
.L_1:
        /*000c*/ 	.byte	0x04, 0x11
        /*000e*/ 	.short	(.L_3 - .L_2)
	.align		4
.L_2:
        /*0010*/ 	.word	index@(matmul_kernel)
        /*0014*/ 	.word	0x00000370


	//----- nvinfo : EIATTR_MIN_STACK_SIZE
	.align		4
.L_3:
        /*0018*/ 	.byte	0x04, 0x12
        /*001a*/ 	.short	(.L_5 - .L_4)
	.align		4
.L_4:
        /*001c*/ 	.word	index@(matmul_kernel)
        /*0020*/ 	.word	0x00000370
.L_5:


//--------------------- .nv.compat                --------------------------
	.section	.nv.compat,"",@"SHT_CUDA_COMPAT_INFO"
	.align	4
        /*0000*/ 	.byte	0x02, 0x09, 0x01, 0x00, 0x02, 0x02, 0x01, 0x00, 0x02, 0x05, 0x05, 0x00, 0x03, 0x07, 0x01, 0x01
        /*0010*/ 	.byte	0x02, 0x03, 0x00, 0x00, 0x02, 0x06, 0x01, 0x00, 0x04, 0x0b, 0x08, 0x00, 0x00, 0x00, 0x00, 0x00
        /*0020*/ 	.byte	0x00, 0x00, 0x00, 0x00


//--------------------- .nv.info.matmul_kernel    --------------------------
	.section	.nv.info.matmul_kernel,"",@"SHT_CUDA_INFO"
	.sectionflags	@""
	.align	4


	//----- nvinfo : EIATTR_CUDA_API_VERSION
	.align		4
        /*0000*/ 	.byte	0x04, 0x37
        /*0002*/ 	.short	(.L_7 - .L_6)
.L_6:
        /*0004*/ 	.word	0x00000082


	//----- nvinfo : EIATTR_KPARAM_INFO
	.align		4
.L_7:
        /*0008*/ 	.byte	0x04, 0x17
        /*000a*/ 	.short	(.L_9 - .L_8)
.L_8:
        /*000c*/ 	.word	0x00000000
        /*0010*/ 	.short	0x000d
        /*0012*/ 	.short	0x0048
        /*0014*/ 	.byte	0x00, 0xf4, 0x21, 0x00


	//----- nvinfo : EIATTR_KPARAM_INFO
	.align		4
.L_9:
        /*0018*/ 	.byte	0x04, 0x17
        /*001a*/ 	.short	(.L_11 - .L_10)
.L_10:
        /*001c*/ 	.word	0x00000000
        /*0020*/ 	.short	0x000c
        /*0022*/ 	.short	0x0040
        /*0024*/ 	.byte	0x00, 0xf4, 0x21, 0x00


	//----- nvinfo : EIATTR_KPARAM_INFO
	.align		4
.L_11:
        /*0028*/ 	.byte	0x04, 0x17
        /*002a*/ 	.short	(.L_13 - .L_12)
.L_12:
        /*002c*/ 	.word	0x00000000
        /*0030*/ 	.short	0x000b
        /*0032*/ 	.short	0x0038
        /*0034*/ 	.byte	0x00, 0xf0, 0x11, 0x00


	//----- nvinfo : EIATTR_KPARAM_INFO
	.align		4
.L_13:
        /*0038*/ 	.byte	0x04, 0x17
        /*003a*/ 	.short	(.L_15 - .L_14)
.L_14:
        /*003c*/ 	.word	0x00000000
        /*0040*/ 	.short	0x000a
        /*0042*/ 	.short	0x0034
        /*0044*/ 	.byte	0x00, 0xf0, 0x11, 0x00


	//----- nvinfo : EIATTR_KPARAM_INFO
	.align		4
.L_15:
        /*0048*/ 	.byte	0x04, 0x17
        /*004a*/ 	.short	(.L_17 - .L_16)
.L_16:
        /*004c*/ 	.word	0x00000000
        /*0050*/ 	.short	0x0009
        /*0052*/ 	.short	0x0030
        /*0054*/ 	.byte	0x00, 0xf0, 0x11, 0x00


	//----- nvinfo : EIATTR_KPARAM_INFO
	.align		4
.L_17:
        /*0058*/ 	.byte	0x04, 0x17
        /*005a*/ 	.short	(.L_19 - .L_18)
.L_18:
        /*005c*/ 	.word	0x00000000
        /*0060*/ 	.short	0x0008
        /*0062*/ 	.short	0x002c
        /*0064*/ 	.byte	0x00, 0xf0, 0x11, 0x00


	//----- nvinfo : EIATTR_KPARAM_INFO
	.align		4
.L_19:
        /*0068*/ 	.byte	0x04, 0x17
        /*006a*/ 	.short	(.L_21 - .L_20)
.L_20:
        /*006c*/ 	.word	0x00000000
        /*0070*/ 	.short	0x0007
        /*0072*/ 	.short	0x0028
        /*0074*/ 	.byte	0x00, 0xf0, 0x11, 0x00


	//----- nvinfo : EIATTR_KPARAM_INFO
	.align		4
.L_21:
        /*0078*/ 	.byte	0x04, 0x17
        /*007a*/ 	.short	(.L_23 - .L_22)
.L_22:
        /*007c*/ 	.word	0x00000000
        /*0080*/ 	.short	0x0006
        /*0082*/ 	.short	0x0024
        /*0084*/ 	.byte	0x00, 0xf0, 0x11, 0x00


	//----- nvinfo : EIATTR_KPARAM_INFO
	.align		4
.L_23:
        /*0088*/ 	.byte	0x04, 0x17
        /*008a*/ 	.short	(.L_25 - .L_24)
.L_24:
        /*008c*/ 	.word	0x00000000
        /*0090*/ 	.short	0x0005
        /*0092*/ 	.short	0x0020
        /*0094*/ 	.byte	0x00, 0xf0, 0x11, 0x00


	//----- nvinfo : EIATTR_KPARAM_INFO
	.align		4
.L_25:
        /*0098*/ 	.byte	0x04, 0x17
        /*009a*/ 	.short	(.L_27 - .L_26)
.L_26:
        /*009c*/ 	.word	0x00000000
        /*00a0*/ 	.short	0x0004
        /*00a2*/ 	.short	0x001c
        /*00a4*/ 	.byte	0x00, 0xf0, 0x11, 0x00


	//----- nvinfo : EIATTR_KPARAM_INFO
	.align		4
.L_27:
        /*00a8*/ 	.byte	0x04, 0x17
        /*00aa*/ 	.short	(.L_29 - .L_28)
.L_28:
        /*00ac*/ 	.word	0x00000000
        /*00b0*/ 	.short	0x0003
        /*00b2*/ 	.short	0x0018
        /*00b4*/ 	.byte	0x00, 0xf0, 0x11, 0x00


	//----- nvinfo : EIATTR_KPARAM_INFO
	.align		4
.L_29:
        /*00b8*/ 	.byte	0x04, 0x17
        /*00ba*/ 	.short	(.L_31 - .L_30)
.L_30:
        /*00bc*/ 	.word	0x00000000
        /*00c0*/ 	.short	0x0002
        /*00c2*/ 	.short	0x0010
        /*00c4*/ 	.byte	0x00, 0xf4, 0x21, 0x00


	//----- nvinfo : EIATTR_KPARAM_INFO
	.align		4
.L_31:
        /*00c8*/ 	.byte	0x04, 0x17
        /*00ca*/ 	.short	(.L_33 - .L_32)
.L_32:
        /*00cc*/ 	.word	0x00000000
        /*00d0*/ 	.short	0x0001
        /*00d2*/ 	.short	0x0008
        /*00d4*/ 	.byte	0x00, 0xf4, 0x21, 0x00


	//----- nvinfo : EIATTR_KPARAM_INFO
	.align		4
.L_33:
        /*00d8*/ 	.byte	0x04, 0x17
        /*00da*/ 	.short	(.L_35 - .L_34)
.L_34:
        /*00dc*/ 	.word	0x00000000
        /*00e0*/ 	.short	0x0000
        /*00e2*/ 	.short	0x0000
        /*00e4*/ 	.byte	0x00, 0xf4, 0x21, 0x00


	//----- nvinfo : EIATTR_SPARSE_MMA_MASK
	.align		4
.L_35:
        /*00e8*/ 	.byte	0x03, 0x50
        /*00ea*/ 	.short	0x0000


	//----- nvinfo : EIATTR_MAXREG_COUNT
	.align		4
        /*00ec*/ 	.byte	0x03, 0x1b
        /*00ee*/ 	.short	0x00ff


	//----- nvinfo : EIATTR_NUM_BARRIERS
	.align		4
        /*00f0*/ 	.byte	0x02, 0x4c
        /*00f2*/ 	.byte	0x01
	.zero		1


	//----- nvinfo : EIATTR_ANNOTATIONS
	.align		4
        /*00f4*/ 	.byte	0x04, 0x55
        /*00f6*/ 	.short	(.L_37 - .L_36)


	//   ....[0]....
.L_36:
        /*00f8*/ 	.word	0x00000001
        /*00fc*/ 	.byte	0x00, 0x0f, 0x00, 0x00, 0x01, 0x00, 0x00, 0x00, 0x30, 0x0f, 0x00, 0x00, 0x01, 0x00, 0x00, 0x00
        /* <DEDUP_REMOVED lines=259> */
        /*113c*/ 	.byte	0xf0, 0x2d, 0x01, 0x00


	//----- nvinfo : EIATTR_MERCURY_ISA_VERSION
	.align		4
.L_37:
        /*1140*/ 	.byte	0x03, 0x5f
        /*1142*/ 	.short	0x0101


	//----- nvinfo : EIATTR_EXIT_INSTR_OFFSETS
	.align		4
        /*1144*/ 	.byte	0x04, 0x1c
        /*1146*/ 	.short	(.L_39 - .L_38)


	//   ....[0]....
.L_38:
        /*1148*/ 	.word	0x000130d0


	//   ....[1]....
        /*114c*/ 	.word	0x000130f0


	//----- nvinfo : EIATTR_REQNTID
	.align		4
.L_39:
        /*1150*/ 	.byte	0x04, 0x10
        /*1152*/ 	.short	(.L_41 - .L_40)
.L_40:
        /*1154*/ 	.word	0x00000040
        /*1158*/ 	.word	0x00000001
        /*115c*/ 	.word	0x00000001


	//----- nvinfo : EIATTR_CBANK_PARAM_SIZE
	.align		4
.L_41:
        /*1160*/ 	.byte	0x03, 0x19
        /*1162*/ 	.short	0x0050


	//----- nvinfo : EIATTR_PARAM_CBANK
	.align		4
        /*1164*/ 	.byte	0x04, 0x0a
        /*1166*/ 	.short	(.L_43 - .L_42)
	.align		4
.L_42:
        /*1168*/ 	.word	index@(.nv.constant0.matmul_kernel)
        /*116c*/ 	.short	0x0210
        /*116e*/ 	.short	0x0050


	//----- nvinfo : EIATTR_SW_WAR
	.align		4
.L_43:
        /*1170*/ 	.byte	0x04, 0x36
        /*1172*/ 	.short	(.L_45 - .L_44)
.L_44:
        /*1174*/ 	.word	0x00000008
.L_45:


//--------------------- .nv.callgraph             --------------------------
	.section	.nv.callgraph,"",@"SHT_CUDA_CALLGRAPH"
	.align	4
	.sectionentsize	8
	.align		4
        /*0000*/ 	.word	0x00000000
	.align		4
        /*0004*/ 	.word	0xffffffff
	.align		4
        /*0008*/ 	.word	0x00000000
	.align		4
        /*000c*/ 	.word	0xfffffffe
	.align		4
        /*0010*/ 	.word	0x00000000
	.align		4
        /*0014*/ 	.word	0xfffffffd
	.align		4
        /*0018*/ 	.word	0x00000000
	.align		4
        /*001c*/ 	.word	0xfffffffc


//--------------------- .text.matmul_kernel       --------------------------
	.section	.text.matmul_kernel,"ax",@progbits
	.align	128
        .global         matmul_kernel
        .type           matmul_kernel,@function
        .size           matmul_kernel,(.L_x_3 - matmul_kernel)
        .other          matmul_kernel,@"STO_CUDA_ENTRY STV_DEFAULT"
matmul_kernel:
.text.matmul_kernel:
[----:B------:R-:W1:Y:S08]  /*0000*/  LDC R1, c[0x0][0x28] ;  /* 0x00000a00ff017b82 */ /* 0x000e700000000800 */
[----:B------:R-:W2:Y:S01]  /*0010*/  LDC.64 R4, c[0x0][0x228] ;  /* 0x00008a00ff047b82 */ /* 0x000ea20000000a00 */
[----:B------:R-:W3:Y:S01]  /*0020*/  S2R R7, SR_CTAID.X ;  /* 0x0000000000077919 */ /* 0x000ee20000002500 */
[----:B-1----:R-:W-:Y:S01]  /*0030*/  VIADD R1, R1, 0xfffffc90 ;  /* 0xfffffc9001017836 */ /* 0x002fe20000000000 */
[----:B------:R-:W-:Y:S01]  /*0040*/  ULDC.64 UR58, c[0x0][0x210] ;  /* 0x00008400003a7ab9 */ /* 0x000fe20000000a00 */
[----:B------:R-:W-:Y:S01]  /*0050*/  UMOV UR4, 0x400 ;  /* 0x0000040000047882 */ /* 0x000fe20000000000 */
[----:B------:R-:W1:Y:S01]  /*0060*/  S2R R25, SR_TID.X ;  /* 0x0000000000197919 */ /* 0x000e620000002100 */
[----:B------:R-:W-:Y:S01]  /*0070*/  ULDC.64 UR34, c[0x0][0x208] ;  /* 0x0000820000227ab9 */ /* 0x000fe20000000a00 */
[----:B------:R-:W-:Y:S01]  /*0080*/  ULDC.64 UR32, c[0x0][0x218] ;  /* 0x0000860000207ab9 */ /* 0x000fe20000000a00 */
[----:B------:R-:W4:Y:S08]  /*0090*/  S2UR UR5, SR_CgaCtaId ;  /* 0x00000000000579c3 */ /* 0x000f300000008800 */
[----:B------:R-:W5:Y:S01]  /*00a0*/  LDC R230, c[0x0][0x230] ;  /* 0x00008c00ffe67b82 */ /* 0x000f620000000800 */
[----:B--2---:R-:W-:Y:S01]  /*00b0*/  VIADD R0, R5, 0x3f ;  /* 0x0000003f05007836 */ /* 0x004fe20000000000 */
[----:B------:R-:W-:-:S06]  /*00c0*/  LOP3.LUT R229, RZ, R5, RZ, 0x33, !PT ;  /* 0x00000005ffe57212 */ /* 0x000fcc00078e33ff */
[----:B------:R-:W2:Y:S01]  /*00d0*/  LDC R231, c[0x0][0x230] ;  /* 0x00008c00ffe77b82 */ /* 0x000ea20000000800 */
[----:B------:R-:W-:Y:S01]  /*00e0*/  SHF.R.S32.HI R3, RZ, 0x1f, R0 ;  /* 0x0000001fff037819 */ /* 0x000fe20000011400 */
[----:B----4-:R-:W-:-:S03]  /*00f0*/  ULEA UR6, UR5, UR4, 0x18 ;  /* 0x0000000405067291 */ /* 0x010fc6000f8ec03f */
[----:B------:R-:W-:Y:S02]  /*0100*/  LEA.HI R3, R3, R0, RZ, 0x6 ;  /* 0x0000000003037211 */ /* 0x000fe400078f30ff */
[----:B---3--:R-:W-:Y:S01]  /*0110*/  IABS R10, R7 ;  /* 0x00000007000a7213 */ /* 0x008fe20000000000 */
[----:B------:R-:W-:Y:S01]  /*0120*/  ULDC UR4, c[0x0][0x230] ;  /* 0x00008c0000047ab9 */ /* 0x000fe20000000800 */
[----:B------:R-:W-:Y:S01]  /*0130*/  SHF.R.S32.HI R3, RZ, 0x6, R3 ;  /* 0x00000006ff037819 */ /* 0x000fe20000011403 */
[----:B------:R-:W-:Y:S01]  /*0140*/  ULDC UR5, c[0x0][0x240] ;  /* 0x0000900000057ab9 */ /* 0x000fe20000000800 */
[----:B-1----:R-:W-:Y:S01]  /*0150*/  LOP3.LUT R87, R25, 0x3f, RZ, 0xc0, !PT ;  /* 0x0000003f19577812 */ /* 0x002fe200078ec0ff */
[----:B-----5:R-:W-:Y:S02]  /*0160*/  VIADD R230, R230, 0xffffffa5 ;  /* 0xffffffa5e6e67836 */ /* 0x020fe40000000000 */
[----:B------:R-:W-:Y:S02]  /*0170*/  IMAD.SHL.U32 R6, R3, 0x8, RZ ;  /* 0x0000000803067824 */ /* 0x000fe400078e00ff */
[----:B------:R-:W-:-:S02]  /*0180*/  IMAD.SHL.U32 R247, R87, 0x4, RZ ;  /* 0x0000000457f77824 */ /* 0x000fc400078e00ff */
[----:B------:R-:W-:Y:S01]  /*0190*/  IMAD.U32 R252, RZ, RZ, UR6 ;  /* 0x00000006fffc7e24 */ /* 0x000fe2000f8e00ff */
[-C--:B------:R-:W-:Y:S01]  /*01a0*/  IABS R9, R6.reuse ;  /* 0x0000000600097213 */ /* 0x080fe20000000000 */
[----:B------:R-:W-:Y:S01]  /*01b0*/  VIADD R250, R247, UR6 ;  /* 0x00000006f7fa7c36 */ /* 0x000fe20008000000 */
[----:B------:R-:W-:Y:S02]  /*01c0*/  IABS R12, R6 ;  /* 0x00000006000c7213 */ /* 0x000fe40000000000 */
[----:B------:R-:W1:Y:S08]  /*01d0*/  I2F.RP R0, R9 ;  /* 0x0000000900007306 */ /* 0x000e700000209400 */
[----:B-1----:R-:W1:Y:S02]  /*01e0*/  MUFU.RCP R0, R0 ;  /* 0x0000000000007308 */ /* 0x002e640000001000 */
[----:B-1----:R-:W-:-:S02]  /*01f0*/  VIADD R2, R0, 0xffffffe ;  /* 0x0ffffffe00027836 */ /* 0x002fc40000000000 */
[----:B------:R-:W-:-:S04]  /*0200*/  IMAD.MOV R0, RZ, RZ, -R12 ;  /* 0x000000ffff007224 */ /* 0x000fc800078e0a0c */
[----:B------:R1:W3:Y:S02]  /*0210*/  F2I.FTZ.U32.TRUNC.NTZ R3, R2 ;  /* 0x0000000200037305 */ /* 0x0002e4000021f000 */
[----:B-1----:R-:W-:Y:S02]  /*0220*/  IMAD.MOV.U32 R2, RZ, RZ, RZ ;  /* 0x000000ffff027224 */ /* 0x002fe400078e00ff */
[----:B---3--:R-:W-:-:S04]  /*0230*/  IMAD.MOV R8, RZ, RZ, -R3 ;  /* 0x000000ffff087224 */ /* 0x008fc800078e0a03 */
[----:B------:R-:W-:Y:S02]  /*0240*/  IMAD R11, R8, R9, RZ ;  /* 0x00000009080b7224 */ /* 0x000fe400078e02ff */
[----:B------:R-:W-:Y:S02]  /*0250*/  IMAD.MOV.U32 R8, RZ, RZ, R10 ;  /* 0x000000ffff087224 */ /* 0x000fe400078e000a */
[----:B------:R-:W-:Y:S01]  /*0260*/  IMAD.HI.U32 R3, R3, R11, R2 ;  /* 0x0000000b03037227 */ /* 0x000fe200078e0002 */
[----:B------:R-:W-:-:S05]  /*0270*/  IABS R11, R4 ;  /* 0x00000004000b7213 */ /* 0x000fca0000000000 */
[----:B------:R-:W-:-:S04]  /*0280*/  IMAD.HI.U32 R3, R3, R8, RZ ;  /* 0x0000000803037227 */ /* 0x000fc800078e00ff */
[----:B------:R-:W-:-:S05]  /*0290*/  IMAD R0, R3, R0, R8 ;  /* 0x0000000003007224 */ /* 0x000fca00078e0208 */
[----:B------:R-:W-:-:S13]  /*02a0*/  ISETP.GT.U32.AND P1, PT, R9, R0, PT ;  /* 0x000000000900720c */ /* 0x000fda0003f24070 */
[----:B------:R-:W-:Y:S02]  /*02b0*/  @!P1 IMAD.IADD R0, R0, 0x1, -R9 ;  /* 0x0000000100009824 */ /* 0x000fe400078e0a09 */
[----:B------:R-:W-:Y:S01]  /*02c0*/  @!P1 VIADD R3, R3, 0x1 ;  /* 0x0000000103039836 */ /* 0x000fe20000000000 */
[----:B------:R-:W-:Y:S02]  /*02d0*/  ISETP.NE.AND P1, PT, R6, RZ, PT ;  /* 0x000000ff0600720c */ /* 0x000fe40003f25270 */
[----:B------:R-:W-:Y:S02]  /*02e0*/  ISETP.GE.U32.AND P0, PT, R0, R9, PT ;  /* 0x000000090000720c */ /* 0x000fe40003f06070 */
[----:B------:R-:W-:-:S04]  /*02f0*/  LOP3.LUT R0, R7, R6, RZ, 0x3c, !PT ;  /* 0x0000000607007212 */ /* 0x000fc800078e3cff */
[----:B------:R-:W-:Y:S01]  /*0300*/  ISETP.GE.AND P2, PT, R0, RZ, PT ;  /* 0x000000ff0000720c */ /* 0x000fe20003f46270 */
[----:B------:R-:W-:-:S06]  /*0310*/  VIADD R0, R4, 0x3f ;  /* 0x0000003f04007836 */ /* 0x000fcc0000000000 */
[----:B------:R-:W-:-:S04]  /*0320*/  @P0 VIADD R3, R3, 0x1 ;  /* 0x0000000103030836 */ /* 0x000fc80000000000 */
[----:B------:R-:W-:Y:S01]  /*0330*/  IMAD.MOV.U32 R2, RZ, RZ, R3 ;  /* 0x000000ffff027224 */ /* 0x000fe200078e0003 */
[----:B------:R-:W-:-:S03]  /*0340*/  SHF.R.S32.HI R3, RZ, 0x1f, R0 ;  /* 0x0000001fff037819 */ /* 0x000fc60000011400 */
[----:B------:R-:W-:Y:S01]  /*0350*/  @!P2 IMAD.MOV R2, RZ, RZ, -R2 ;  /* 0x000000ffff02a224 */ /* 0x000fe200078e0a02 */
[----:B------:R-:W-:Y:S02]  /*0360*/  @!P1 LOP3.LUT R2, RZ, R6, RZ, 0x33, !PT ;  /* 0x00000006ff029212 */ /* 0x000fe400078e33ff */
[----:B------:R-:W-:-:S03]  /*0370*/  LEA.HI R3, R3, R0, RZ, 0x6 ;  /* 0x0000000003037211 */ /* 0x000fc600078f30ff */
[----:B------:R-:W-:Y:S02]  /*0380*/  IMAD.SHL.U32 R12, R2, 0x8, RZ ;  /* 0x00000008020c7824 */ /* 0x000fe400078e00ff */
[----:B------:R-:W-:-:S03]  /*0390*/  IMAD.MOV R2, RZ, RZ, -R2 ;  /* 0x000000ffff027224 */ /* 0x000fc600078e0a02 */
[----:B------:R-:W-:Y:S01]  /*03a0*/  LEA.HI.SX32 R3, R3, -R12, 0x1a ;  /* 0x8000000c03037211 */ /* 0x000fe200078fd2ff */
[----:B------:R-:W-:Y:S02]  /*03b0*/  IMAD R17, R6, R2, R7 ;  /* 0x0000000206117224 */ /* 0x000fe400078e0207 */
[----:B------:R-:W-:Y:S01]  /*03c0*/  IMAD.MOV.U32 R7, RZ, RZ, R11 ;  /* 0x000000ffff077224 */ /* 0x000fe200078e000b */
[----:B------:R-:W-:Y:S02]  /*03d0*/  VIMNMX R14, R3, 0x8, PT ;  /* 0x00000008030e7848 */ /* 0x000fe40003fe0100 */
[----:B------:R-:W-:Y:S01]  /*03e0*/  IABS R3, R5 ;  /* 0x0000000500037213 */ /* 0x000fe20000000000 */
[----:B------:R-:W-:Y:S01]  /*03f0*/  I2F.RP R2, R7 ;  /* 0x0000000700027306 */ /* 0x000fe20000209400 */
[----:B------:R-:W-:-:S07]  /*0400*/  IABS R13, R14 ;  /* 0x0000000e000d7213 */ /* 0x000fce0000000000 */
[----:B------:R-:W1:Y:S08]  /*0410*/  I2F.RP R0, R13 ;  /* 0x0000000d00007306 */ /* 0x000e700000209400 */
[----:B------:R-:W3:Y:S08]  /*0420*/  I2F.RP R6, R3 ;  /* 0x0000000300067306 */ /* 0x000ef00000209400 */
[----:B-1----:R-:W1:Y:S08]  /*0430*/  MUFU.RCP R0, R0 ;  /* 0x0000000000007308 */ /* 0x002e700000001000 */
[----:B------:R-:W-:Y:S08]  /*0440*/  MUFU.RCP R2, R2 ;  /* 0x0000000200027308 */ /* 0x000ff00000001000 */
[----:B---3--:R-:W-:Y:S01]  /*0450*/  MUFU.RCP R6, R6 ;  /* 0x0000000600067308 */ /* 0x008fe20000001000 */
[----:B-1----:R-:W-:Y:S01]  /*0460*/  VIADD R8, R0, 0xffffffe ;  /* 0x0ffffffe00087836 */ /* 0x002fe20000000000 */
[----:B------:R-:W-:-:S06]  /*0470*/  IABS R0, R17 ;  /* 0x0000001100007213 */ /* 0x000fcc0000000000 */
[----:B------:R1:W3:Y:S02]  /*0480*/  F2I.FTZ.U32.TRUNC.NTZ R9, R8 ;  /* 0x0000000800097305 */ /* 0x0002e4000021f000 */
[----:B-1----:R-:W-:Y:S02]  /*0490*/  IMAD.MOV.U32 R8, RZ, RZ, RZ ;  /* 0x000000ffff087224 */ /* 0x002fe400078e00ff */
[----:B---3--:R-:W-:-:S04]  /*04a0*/  IMAD.MOV R10, RZ, RZ, -R9 ;  /* 0x000000ffff0a7224 */ /* 0x008fc800078e0a09 */
[----:B------:R-:W-:Y:S01]  /*04b0*/  IMAD R11, R10, R13, RZ ;  /* 0x0000000d0a0b7224 */ /* 0x000fe200078e02ff */
[----:B------:R-:W-:-:S03]  /*04c0*/  IABS R10, R14 ;  /* 0x0000000e000a7213 */ /* 0x000fc60000000000 */
[----:B------:R-:W-:-:S04]  /*04d0*/  IMAD.HI.U32 R8, R9, R11, R8 ;  /* 0x0000000b09087227 */ /* 0x000fc800078e0008 */
[----:B------:R-:W-:Y:S02]  /*04e0*/  IMAD.MOV.U32 R9, RZ, RZ, R0 ;  /* 0x000000ffff097224 */ /* 0x000fe400078e0000 */
[----:B------:R-:W-:Y:S02]  /*04f0*/  IMAD.MOV R0, RZ, RZ, -R10 ;  /* 0x000000ffff007224 */ /* 0x000fe400078e0a0a */
[----:B------:R-:W-:-:S04]  /*0500*/  IMAD.HI.U32 R8, R8, R9, RZ ;  /* 0x0000000908087227 */ /* 0x000fc800078e00ff */
[----:B------:R-:W-:Y:S02]  /*0510*/  IMAD R0, R8, R0, R9 ;  /* 0x0000000008007224 */ /* 0x000fe400078e0209 */
[----:B------:R-:W-:Y:S02]  /*0520*/  VIADD R9, R2, 0xffffffe ;  /* 0x0ffffffe02097836 */ /* 0x000fe40000000000 */
[----:B------:R-:W-:Y:S01]  /*0530*/  VIADD R10, R6, 0xffffffe ;  /* 0x0ffffffe060a7836 */ /* 0x000fe20000000000 */
[----:B------:R-:W-:-:S03]  /*0540*/  ISETP.GT.U32.AND P1, PT, R13, R0, PT ;  /* 0x000000000d00720c */ /* 0x000fc60003f24070 */
[----:B------:R-:W1:Y:S08]  /*0550*/  F2I.FTZ.U32.TRUNC.NTZ R9, R9 ;  /* 0x0000000900097305 */ /* 0x000e70000021f000 */
[----:B------:R3:W4:Y:S02]  /*0560*/  F2I.FTZ.U32.TRUNC.NTZ R11, R10 ;  /* 0x0000000a000b7305 */ /* 0x000724000021f000 */
[----:B------:R-:W-:-:S02]  /*0570*/  @!P1 IMAD.IADD R0, R0, 0x1, -R13 ;  /* 0x0000000100009824 */ /* 0x000fc400078e0a0d */
[----:B------:R-:W-:Y:S01]  /*0580*/  @!P1 VIADD R8, R8, 0x1 ;  /* 0x0000000108089836 */ /* 0x000fe20000000000 */
[----:B------:R-:W-:Y:S02]  /*0590*/  ISETP.NE.AND P1, PT, R14, RZ, PT ;  /* 0x000000ff0e00720c */ /* 0x000fe40003f25270 */
[----:B------:R-:W-:Y:S01]  /*05a0*/  ISETP.GE.U32.AND P0, PT, R0, R13, PT ;  /* 0x0000000d0000720c */ /* 0x000fe20003f06070 */
[----:B-1----:R-:W-:Y:S01]  /*05b0*/  IMAD.MOV R2, RZ, RZ, -R9 ;  /* 0x000000ffff027224 */ /* 0x002fe200078e0a09 */
[----:B------:R-:W-:Y:S01]  /*05c0*/  LOP3.LUT R0, R17, R14, RZ, 0x3c, !PT ;  /* 0x0000000e11007212 */ /* 0x000fe200078e3cff */
[----:B---3--:R-:W-:Y:S02]  /*05d0*/  IMAD.MOV.U32 R10, RZ, RZ, RZ ;  /* 0x000000ffff0a7224 */ /* 0x008fe400078e00ff */
[----:B------:R-:W-:Y:S01]  /*05e0*/  IMAD R13, R2, R7, RZ ;  /* 0x00000007020d7224 */ /* 0x000fe200078e02ff */
[----:B------:R-:W-:Y:S01]  /*05f0*/  ISETP.GE.AND P2, PT, R0, RZ, PT ;  /* 0x000000ff0000720c */ /* 0x000fe20003f46270 */
[----:B----4-:R-:W-:-:S04]  /*0600*/  IMAD.MOV R6, RZ, RZ, -R11 ;  /* 0x000000ffff067224 */ /* 0x010fc800078e0a0b */
[----:B------:R-:W-:Y:S02]  /*0610*/  IMAD R15, R6, R3, RZ ;  /* 0x00000003060f7224 */ /* 0x000fe400078e02ff */
[----:B------:R-:W-:Y:S02]  /*0620*/  @P0 VIADD R8, R8, 0x1 ;  /* 0x0000000108080836 */ /* 0x000fe40000000000 */
[----:B------:R-:W-:-:S04]  /*0630*/  IMAD.HI.U32 R6, R11, R15, R10 ;  /* 0x0000000f0b067227 */ /* 0x000fc800078e000a */
[----:B------:R-:W-:Y:S02]  /*0640*/  IMAD.MOV.U32 R16, RZ, RZ, R8 ;  /* 0x000000ffff107224 */ /* 0x000fe400078e0008 */
[----:B------:R-:W-:Y:S02]  /*0650*/  IMAD.MOV.U32 R8, RZ, RZ, RZ ;  /* 0x000000ffff087224 */ /* 0x000fe400078e00ff */
[----:B------:R-:W-:Y:S01]  /*0660*/  @!P2 IMAD.MOV R16, RZ, RZ, -R16 ;  /* 0x000000ffff10a224 */ /* 0x000fe200078e0a10 */
[----:B------:R-:W-:-:S05]  /*0670*/  @!P1 LOP3.LUT R16, RZ, R14, RZ, 0x33, !PT ;  /* 0x0000000eff109212 */ /* 0x000fca00078e33ff */
[----:B------:R-:W-:-:S04]  /*0680*/  IMAD.SHL.U32 R0, R16, 0x40, RZ ;  /* 0x0000004010007824 */ /* 0x000fc800078e00ff */
[C---:B------:R-:W-:Y:S01]  /*0690*/  VIADD R126, R0.reuse, 0x2 ;  /* 0x00000002007e7836 */ /* 0x040fe20000000000 */
[----:B------:R-:W-:Y:S01]  /*06a0*/  IABS R2, R0 ;  /* 0x0000000000027213 */ /* 0x000fe20000000000 */
[C---:B------:R-:W-:Y:S02]  /*06b0*/  VIADD R24, R0.reuse, 0x1 ;  /* 0x0000000100187836 */ /* 0x040fe40000000000 */
[----:B------:R-:W-:Y:S01]  /*06c0*/  VIADD R123, R0, 0x5 ;  /* 0x00000005007b7836 */ /* 0x000fe20000000000 */
[----:B------:R-:W-:Y:S01]  /*06d0*/  IABS R10, R126 ;  /* 0x0000007e000a7213 */ /* 0x000fe20000000000 */
[----:B------:R-:W-:Y:S02]  /*06e0*/  IMAD.MOV.U32 R11, RZ, RZ, R2 ;  /* 0x000000ffff0b7224 */ /* 0x000fe400078e0002 */
[----:B------:R-:W-:Y:S01]  /*06f0*/  IMAD.HI.U32 R2, R9, R13, R8 ;  /* 0x0000000d09027227 */ /* 0x000fe200078e0008 */
[----:B------:R-:W-:Y:S02]  /*0700*/  IABS R13, R24 ;  /* 0x00000018000d7213 */ /* 0x000fe40000000000 */
[----:B------:R-:W-:Y:S01]  /*0710*/  IABS R18, R123 ;  /* 0x0000007b00127213 */ /* 0x000fe20000000000 */
[----:B------:R-:W-:-:S02]  /*0720*/  IMAD.MOV R9, RZ, RZ, -R16 ;  /* 0x000000ffff097224 */ /* 0x000fc400078e0a10 */
[----:B------:R-:W-:Y:S02]  /*0730*/  VIADD R121, R0, 0x7 ;  /* 0x0000000700797836 */ /* 0x000fe40000000000 */
[----:B------:R-:W-:Y:S02]  /*0740*/  IMAD R9, R14, R9, R17 ;  /* 0x000000090e097224 */ /* 0x000fe400078e0211 */
[----:B------:R-:W-:Y:S01]  /*0750*/  IMAD.MOV.U32 R14, RZ, RZ, R10 ;  /* 0x000000ffff0e7224 */ /* 0x000fe200078e000a */
[----:B------:R-:W-:Y:S01]  /*0760*/  IABS R22, R121 ;  /* 0x0000007900167213 */ /* 0x000fe20000000000 */
[----:B------:R-:W-:-:S04]  /*0770*/  IMAD.HI.U32 R10, R6, R13, RZ ;  /* 0x0000000d060a7227 */ /* 0x000fc800078e00ff */
[----:B------:R-:W-:Y:S02]  /*0780*/  IMAD.MOV R10, RZ, RZ, -R10 ;  /* 0x000000ffff0a7224 */ /* 0x000fe400078e0a0a */
[----:B------:R-:W-:Y:S02]  /*0790*/  VIADD R118, R0, 0xa ;  /* 0x0000000a00767836 */ /* 0x000fe40000000000 */
[C---:B------:R-:W-:Y:S02]  /*07a0*/  IMAD R10, R3.reuse, R10, R13 ;  /* 0x0000000a030a7224 */ /* 0x040fe400078e020d */
[----:B------:R-:W-:Y:S01]  /*07b0*/  IMAD.HI.U32 R13, R6, R18, RZ ;  /* 0x00000012060d7227 */ /* 0x000fe200078e00ff */
[----:B------:R-:W-:Y:S02]  /*07c0*/  IABS R30, R118 ;  /* 0x00000076001e7213 */ /* 0x000fe40000000000 */
[----:B------:R-:W-:Y:S01]  /*07d0*/  ISETP.GT.U32.AND P4, PT, R3, R10, PT ;  /* 0x0000000a0300720c */ /* 0x000fe20003f84070 */
[----:B------:R-:W-:-:S02]  /*07e0*/  IMAD.MOV R13, RZ, RZ, -R13 ;  /* 0x000000ffff0d7224 */ /* 0x000fc400078e0a0d */
[----:B------:R-:W-:Y:S02]  /*07f0*/  VIADD R116, R0, 0xc ;  /* 0x0000000c00747836 */ /* 0x000fe40000000000 */
[C---:B------:R-:W-:Y:S02]  /*0800*/  IMAD R18, R3.reuse, R13, R18 ;  /* 0x0000000d03127224 */ /* 0x040fe400078e0212 */
[----:B------:R-:W-:Y:S01]  /*0810*/  IMAD.HI.U32 R13, R6, R22, RZ ;  /* 0x00000016060d7227 */ /* 0x000fe200078e00ff */
[----:B------:R-:W-:Y:S02]  /*0820*/  IABS R34, R116 ;  /* 0x0000007400227213 */ /* 0x000fe40000000000 */
[----:B------:R-:W-:Y:S01]  /*0830*/  ISETP.GT.U32.AND P2, PT, R3, R18, PT ;  /* 0x000000120300720c */ /* 0x000fe20003f44070 */
[----:B------:R-:W-:Y:S02]  /*0840*/  IMAD.MOV R13, RZ, RZ, -R13 ;  /* 0x000000ffff0d7224 */ /* 0x000fe400078e0a0d */
[----:B------:R-:W-:-:S02]  /*0850*/  VIADD R113, R0, 0xf ;  /* 0x0000000f00717836 */ /* 0x000fc40000000000 */
[----:B------:R-:W-:Y:S02]  /*0860*/  IMAD R22, R3, R13, R22 ;  /* 0x0000000d03167224 */ /* 0x000fe400078e0216 */
[----:B------:R-:W-:Y:S01]  /*0870*/  IMAD.HI.U32 R13, R6, R30, RZ ;  /* 0x0000001e060d7227 */ /* 0x000fe200078e00ff */
[----:B------:R-:W-:-:S03]  /*0880*/  IABS R40, R113 ;  /* 0x0000007100287213 */ /* 0x000fc60000000000 */
[----:B------:R-:W-:Y:S02]  /*0890*/  IMAD.MOV R13, RZ, RZ, -R13 ;  /* 0x000000ffff0d7224 */ /* 0x000fe400078e0a0d */
[----:B------:R-:W-:Y:S02]  /*08a0*/  VIADD R111, R0, 0x11 ;  /* 0x00000011006f7836 */ /* 0x000fe40000000000 */
        /* <DEDUP_REMOVED lines=84> */
[----:B------:R-:W-:-:S04]  /*0df0*/  IMAD.HI.U32 R8, R6, R11, RZ ;  /* 0x0000000b06087227 */ /* 0x000fc800078e00ff */
[----:B------:R-:W-:Y:S02]  /*0e00*/  IMAD R138, R3, R13, R138 ;  /* 0x0000000d038a7224 */ /* 0x000fe400078e028a */
[----:B------:R-:W-:-:S04]  /*0e10*/  IMAD.HI.U32 R13, R6, R144, RZ ;  /* 0x00000090060d7227 */ /* 0x000fc800078e00ff */
[C---:B------:R-:W-:Y:S02]  /*0e20*/  VIADD R125, R0.reuse, 0x3 ;  /* 0x00000003007d7836 */ /* 0x040fe40000000000 */
[----:B------:R-:W-:Y:S02]  /*0e30*/  IMAD.MOV R8, RZ, RZ, -R8 ;  /* 0x000000ffff087224 */ /* 0x000fe400078e0a08 */
[----:B------:R-:W-:Y:S01]  /*0e40*/  IMAD.MOV R13, RZ, RZ, -R13 ;  /* 0x000000ffff0d7224 */ /* 0x000fe200078e0a0d */
[----:B------:R-:W-:Y:S01]  /*0e50*/  IABS R15, R125 ;  /* 0x0000007d000f7213 */ /* 0x000fe20000000000 */
[C---:B------:R-:W-:Y:S02]  /*0e60*/  IMAD R8, R3.reuse, R8, R11 ;  /* 0x0000000803087224 */ /* 0x040fe400078e020b */
[C---:B------:R-:W-:Y:S02]  /*0e70*/  IMAD R144, R3.reuse, R13, R144 ;  /* 0x0000000d03907224 */ /* 0x040fe400078e0290 */
[----:B------:R-:W-:Y:S01]  /*0e80*/  VIADD R21, R0, 0x3f ;  /* 0x0000003f00157836 */ /* 0x000fe20000000000 */
[----:B------:R-:W-:Y:S01]  /*0e90*/  ISETP.GT.U32.AND P0, PT, R3, R8, PT ;  /* 0x000000080300720c */ /* 0x000fe20003f04070 */
[----:B------:R-:W-:-:S03]  /*0ea0*/  IMAD.HI.U32 R13, R6, R148, RZ ;  /* 0x00000094060d7227 */ /* 0x000fc600078e00ff */
[----:B------:R-:W-:Y:S01]  /*0eb0*/  IABS R160, R21 ;  /* 0x0000001500a07213 */ /* 0x000fe20000000000 */
[----:B------:R-:W-:Y:S02]  /*0ec0*/  VIADD R124, R0, 0x4 ;  /* 0x00000004007c7836 */ /* 0x000fe40000000000 */
[----:B------:R-:W-:-:S03]  /*0ed0*/  IMAD.HI.U32 R11, R6, R14, RZ ;  /* 0x0000000e060b7227 */ /* 0x000fc600078e00ff */
[----:B------:R-:W-:Y:S01]  /*0ee0*/  IABS R17, R124 ;  /* 0x0000007c00117213 */ /* 0x000fe20000000000 */
[----:B------:R-:W-:Y:S01]  /*0ef0*/  IMAD.IADD R9, R12, 0x1, R9 ;  /* 0x000000010c097824 */ /* 0x000fe200078e0209 */
[----:B------:R-:W-:Y:S01]  /*0f00*/  STL [R1+0x2e0], R124 ;  /* 0x0002e07c01007387 */ /* 0x000fe20000100800 */
[----:B------:R-:W-:Y:S02]  /*0f10*/  IMAD.MOV R13, RZ, RZ, -R13 ;  /* 0x000000ffff0d7224 */ /* 0x000fe400078e0a0d */
[----:B------:R-:W-:Y:S01]  /*0f20*/  IMAD.HI.U32 R12, R6, R15, RZ ;  /* 0x0000000f060c7227 */ /* 0x000fe200078e00ff */
[----:B------:R-:W-:Y:S03]  /*0f30*/  STL [R1+0x328], R123 ;  /* 0x0003287b01007387 */ /* 0x000fe60000100800 */
[----:B------:R-:W-:Y:S02]  /*0f40*/  IMAD.MOV R11, RZ, RZ, -R11 ;  /* 0x000000ffff0b7224 */ /* 0x000fe400078e0a0b */
[----:B------:R-:W-:-:S02]  /*0f50*/  VIADD R122, R0, 0x6 ;  /* 0x00000006007a7836 */ /* 0x000fc40000000000 */
[C---:B------:R-:W-:Y:S02]  /*0f60*/  IMAD R148, R3.reuse, R13, R148 ;  /* 0x0000000d03947224 */ /* 0x040fe400078e0294 */
[----:B------:R-:W-:Y:S01]  /*0f70*/  IMAD.MOV R16, RZ, RZ, -R12 ;  /* 0x000000ffff107224 */ /* 0x000fe200078e0a0c */
[----:B------:R-:W-:Y:S01]  /*0f80*/  IABS R20, R122 ;  /* 0x0000007a00147213 */ /* 0x000fe20000000000 */
[C---:B------:R-:W-:Y:S01]  /*0f90*/  IMAD.HI.U32 R13, R6.reuse, R160, RZ ;  /* 0x000000a0060d7227 */ /* 0x040fe200078e00ff */
[----:B------:R1:W-:Y:S03]  /*0fa0*/  STL [R1+0x324], R122 ;  /* 0x0003247a01007387 */ /* 0x0003e60000100800 */
[----:B------:R-:W-:Y:S01]  /*0fb0*/  IMAD R12, R3, R11, R14 ;  /* 0x0000000b030c7224 */ /* 0x000fe200078e020e */
[----:B------:R-:W-:Y:S01]  /*0fc0*/  STL [R1+0x320], R121 ;  /* 0x0003207901007387 */ /* 0x000fe20000100800 */
[----:B------:R-:W-:-:S03]  /*0fd0*/  IMAD.HI.U32 R11, R6, R17, RZ ;  /* 0x00000011060b7227 */ /* 0x000fc600078e00ff */
[C---:B------:R-:W-:Y:S01]  /*0fe0*/  ISETP.GT.U32.AND P5, PT, R3.reuse, R12, PT ;  /* 0x0000000c0300720c */ /* 0x040fe20003fa4070 */
[----:B------:R-:W-:Y:S02]  /*0ff0*/  VIADD R120, R0, 0x8 ;  /* 0x0000000800787836 */ /* 0x000fe40000000000 */
[----:B------:R-:W-:Y:S02]  /*1000*/  IMAD.MOV R13, RZ, RZ, -R13 ;  /* 0x000000ffff0d7224 */ /* 0x000fe400078e0a0d */
[----:B------:R-:W-:Y:S01]  /*1010*/  IMAD R14, R3, R16, R15 ;  /* 0x00000010030e7224 */ /* 0x000fe200078e020f */
[----:B------:R-:W-:Y:S01]  /*1020*/  IABS R26, R120 ;  /* 0x00000078001a7213 */ /* 0x000fe20000000000 */
[----:B------:R-:W-:Y:S01]  /*1030*/  IMAD.MOV R16, RZ, RZ, -R11 ;  /* 0x000000ffff107224 */ /* 0x000fe200078e0a0b */
[----:B------:R3:W-:Y:S01]  /*1040*/  STL [R1+0x31c], R120 ;  /* 0x00031c7801007387 */ /* 0x0007e20000100800 */
[----:B------:R-:W-:-:S04]  /*1050*/  IMAD.HI.U32 R11, R6, R20, RZ ;  /* 0x00000014060b7227 */ /* 0x000fc800078e00ff */
[C---:B------:R-:W-:Y:S02]  /*1060*/  IMAD R160, R3.reuse, R13, R160 ;  /* 0x0000000d03a07224 */ /* 0x040fe400078e02a0 */
[----:B------:R-:W-:Y:S01]  /*1070*/  @!P0 IMAD.IADD R8, R8, 0x1, -R3 ;  /* 0x0000000108088824 */ /* 0x000fe200078e0a03 */
[C---:B------:R-:W-:Y:S01]  /*1080*/  ISETP.GT.U32.AND P0, PT, R3.reuse, R14, PT ;  /* 0x0000000e0300720c */ /* 0x040fe20003f04070 */
[----:B------:R-:W-:Y:S01]  /*1090*/  IMAD.MOV R15, RZ, RZ, -R11 ;  /* 0x000000ffff0f7224 */ /* 0x000fe200078e0a0b */
[C---:B------:R-:W-:Y:S01]  /*10a0*/  ISETP.GT.U32.AND P6, PT, R3.reuse, R160, PT ;  /* 0x000000a00300720c */ /* 0x040fe20003fc4070 */
[----:B------:R-:W-:Y:S01]  /*10b0*/  VIADD R119, R0, 0x9 ;  /* 0x0000000900777836 */ /* 0x000fe20000000000 */
[----:B------:R-:W-:Y:S01]  /*10c0*/  ISETP.GT.U32.AND P3, PT, R3, R8, PT ;  /* 0x000000080300720c */ /* 0x000fe20003f64070 */
[----:B------:R-:W-:-:S03]  /*10d0*/  IMAD.HI.U32 R11, R6, R26, RZ ;  /* 0x0000001a060b7227 */ /* 0x000fc600078e00ff */
[----:B------:R-:W-:Y:S01]  /*10e0*/  IABS R28, R119 ;  /* 0x00000077001c7213 */ /* 0x000fe20000000000 */
[----:B------:R-:W-:Y:S01]  /*10f0*/  IMAD.MOV R11, RZ, RZ, -R11 ;  /* 0x000000ffff0b7224 */ /* 0x000fe200078e0a0b */
[----:B------:R-:W-:Y:S01]  /*1100*/  STL [R1+0x318], R119 ;  /* 0x0003187701007387 */ /* 0x000fe20000100800 */
[----:B------:R-:W-:Y:S02]  /*1110*/  VIADD R117, R0, 0xb ;  /* 0x0000000b00757836 */ /* 0x000fe40000000000 */
[----:B------:R-:W-:Y:S01]  /*1120*/  IMAD R26, R3, R11, R26 ;  /* 0x0000000b031a7224 */ /* 0x000fe200078e021a */
[----:B------:R-:W-:Y:S01]  /*1130*/  STL [R1+0x314], R118 ;  /* 0x0003147601007387 */ /* 0x000fe20000100800 */
[----:B------:R-:W-:Y:S01]  /*1140*/  IMAD.HI.U32 R11, R6, R28, RZ ;  /* 0x0000001c060b7227 */ /* 0x000fe200078e00ff */
[----:B------:R-:W-:Y:S02]  /*1150*/  IABS R32, R117 ;  /* 0x0000007500207213 */ /* 0x000fe40000000000 */
[----:B------:R-:W-:Y:S01]  /*1160*/  STL [R1+0x310], R117 ;  /* 0x0003107501007387 */ /* 0x000fe20000100800 */
[----:B------:R-:W-:-:S02]  /*1170*/  VIADD R115, R0, 0xd ;  /* 0x0000000d00737836 */ /* 0x000fc40000000000 */
[C---:B------:R-:W-:Y:S01]  /*1180*/  IMAD R20, R3.reuse, R15, R20 ;  /* 0x0000000f03147224 */ /* 0x040fe200078e0214 */
[----:B------:R-:W-:Y:S01]  /*1190*/  STL [R1+0x30c], R116 ;  /* 0x00030c7401007387 */ /* 0x000fe20000100800 */
[----:B------:R-:W-:Y:S01]  /*11a0*/  IMAD.MOV R15, RZ, RZ, -R11 ;  /* 0x000000ffff0f7224 */ /* 0x000fe200078e0a0b */
[----:B------:R-:W-:Y:S01]  /*11b0*/  IABS R36, R115 ;  /* 0x0000007300247213 */ /* 0x000fe20000000000 */
[----:B------:R-:W-:Y:S01]  /*11c0*/  IMAD.HI.U32 R11, R6, R32, RZ ;  /* 0x00000020060b7227 */ /* 0x000fe200078e00ff */
[----:B------:R-:W-:Y:S03]  /*11d0*/  STL [R1+0x308], R115 ;  /* 0x0003087301007387 */ /* 0x000fe60000100800 */
[--C-:B------:R-:W-:Y:S01]  /*11e0*/  @!P6 IMAD.IADD R160, R160, 0x1, -R3.reuse ;  /* 0x00000001a0a0e824 */ /* 0x100fe200078e0a03 */
[C---:B------:R-:W-:Y:S01]  /*11f0*/  ISETP.GT.U32.AND P6, PT, R3.reuse, R20, PT ;  /* 0x000000140300720c */ /* 0x040fe20003fc4070 */
[--C-:B------:R-:W-:Y:S01]  /*1200*/  @!P3 IMAD.IADD R8, R8, 0x1, -R3.reuse ;  /* 0x000000010808b824 */ /* 0x100fe200078e0a03 */
[C---:B------:R-:W-:Y:S01]  /*1210*/  ISETP.GT.U32.AND P3, PT, R3.reuse, R22, PT ;  /* 0x000000160300720c */ /* 0x040fe20003f64070 */
[----:B------:R-:W-:Y:S01]  /*1220*/  @!P4 IMAD.IADD R10, R10, 0x1, -R3 ;  /* 0x000000010a0ac824 */ /* 0x000fe200078e0a03 */
[C---:B------:R-:W-:Y:S01]  /*1230*/  ISETP.GT.U32.AND P4, PT, R3.reuse, R26, PT ;  /* 0x0000001a0300720c */ /* 0x040fe20003f84070 */
[----:B------:R-:W-:-:S02]  /*1240*/  IMAD R16, R3, R16, R17 ;  /* 0x0000001003107224 */ /* 0x000fc400078e0211 */
[C---:B------:R-:W-:Y:S02]  /*1250*/  IMAD R28, R3.reuse, R15, R28 ;  /* 0x0000000f031c7224 */ /* 0x040fe400078e021c */
[----:B------:R-:W-:Y:S01]  /*1260*/  IMAD.MOV R15, RZ, RZ, -R11 ;  /* 0x000000ffff0f7224 */ /* 0x000fe200078e0a0b */
[C---:B------:R-:W-:Y:S01]  /*1270*/  ISETP.GT.U32.AND P1, PT, R3.reuse, R16, PT ;  /* 0x000000100300720c */ /* 0x040fe20003f24070 */
[----:B------:R-:W-:Y:S02]  /*1280*/  VIADD R114, R0, 0xe ;  /* 0x0000000e00727836 */ /* 0x000fe40000000000 */
[----:B------:R-:W-:Y:S01]  /*1290*/  @!P2 IMAD.IADD R18, R18, 0x1, -R3 ;  /* 0x000000011212a824 */ /* 0x000fe200078e0a03 */
[----:B------:R-:W-:Y:S01]  /*12a0*/  ISETP.GT.U32.AND P2, PT, R3, R34, PT ;  /* 0x000000220300720c */ /* 0x000fe20003f44070 */
[----:B------:R-:W-:Y:S01]  /*12b0*/  IMAD.HI.U32 R11, R6, R36, RZ ;  /* 0x00000024060b7227 */ /* 0x000fe200078e00ff */
[----:B------:R-:W-:Y:S01]  /*12c0*/  IABS R38, R114 ;  /* 0x0000007200267213 */ /* 0x000fe20000000000 */
[----:B------:R-:W-:Y:S02]  /*12d0*/  STL [R1+0x304], R114 ;  /* 0x0003047201007387 */ /* 0x000fe40000100800 */
[----:B------:R-:W-:-:S02]  /*12e0*/  IMAD.MOV R11, RZ, RZ, -R11 ;  /* 0x000000ffff0b7224 */ /* 0x000fc400078e0a0b */
[----:B------:R-:W-:Y:S01]  /*12f0*/  VIADD R112, R0, 0x10 ;  /* 0x0000001000707836 */ /* 0x000fe20000000000 */
[----:B------:R-:W-:Y:S01]  /*1300*/  STL [R1+0x300], R113 ;  /* 0x0003007101007387 */ /* 0x000fe20000100800 */
[--C-:B------:R-:W-:Y:S01]  /*1310*/  @!P5 IMAD.IADD R12, R12, 0x1, -R3.reuse ;  /* 0x000000010c0cd824 */ /* 0x100fe200078e0a03 */
[C---:B------:R-:W-:Y:S01]  /*1320*/  ISETP.GT.U32.AND P5, PT, R3.reuse, R28, PT ;  /* 0x0000001c0300720c */ /* 0x040fe20003fa4070 */
[C---:B------:R-:W-:Y:S01]  /*1330*/  IMAD R36, R3.reuse, R11, R36 ;  /* 0x0000000b03247224 */ /* 0x040fe200078e0224 */
[----:B------:R-:W-:Y:S01]  /*1340*/  IABS R42, R112 ;  /* 0x00000070002a7213 */ /* 0x000fe20000000000 */
[----:B------:R-:W-:Y:S01]  /*1350*/  IMAD.HI.U32 R11, R6, R38, RZ ;  /* 0x00000026060b7227 */ /* 0x000fe200078e00ff */
[----:B------:R4:W-:Y:S03]  /*1360*/  STL [R1+0x2fc], R112 ;  /* 0x0002fc7001007387 */ /* 0x0009e60000100800 */
[----:B------:R-:W-:Y:S01]  /*1370*/  VIADD R110, R0, 0x12 ;  /* 0x00000012006e7836 */ /* 0x000fe20000000000 */
[----:B------:R-:W-:Y:S01]  /*1380*/  STL [R1+0x2f8], R111 ;  /* 0x0002f86f01007387 */ /* 0x000fe20000100800 */
[--C-:B------:R-:W-:Y:S01]  /*1390*/  @!P6 IMAD.IADD R20, R20, 0x1, -R3.reuse ;  /* 0x000000011414e824 */ /* 0x100fe200078e0a03 */
[C---:B------:R-:W-:Y:S01]  /*13a0*/  ISETP.GT.U32.AND P6, PT, R3.reuse, R160, PT ;  /* 0x000000a00300720c */ /* 0x040fe20003fc4070 */
[--C-:B------:R-:W-:Y:S01]  /*13b0*/  @!P3 IMAD.IADD R22, R22, 0x1, -R3.reuse ;  /* 0x000000011616b824 */ /* 0x100fe200078e0a03 */
[C---:B------:R-:W-:Y:S01]  /*13c0*/  ISETP.GT.U32.AND P3, PT, R3.reuse, R10, PT ;  /* 0x0000000a0300720c */ /* 0x040fe20003f64070 */
[--C-:B------:R-:W-:Y:S01]  /*13d0*/  @!P4 IMAD.IADD R26, R26, 0x1, -R3.reuse ;  /* 0x000000011a1ac824 */ /* 0x100fe200078e0a03 */
[C---:B------:R-:W-:Y:S01]  /*13e0*/  ISETP.GT.U32.AND P4, PT, R3.reuse, R12, PT ;  /* 0x0000000c0300720c */ /* 0x040fe20003f84070 */
[C---:B------:R-:W-:Y:S01]  /*13f0*/  IMAD R32, R3.reuse, R15, R32 ;  /* 0x0000000f03207224 */ /* 0x040fe200078e0220 */
[----:B------:R-:W-:Y:S01]  /*1400*/  IABS R46, R110 ;  /* 0x0000006e002e7213 */ /* 0x000fe20000000000 */
[----:B------:R-:W-:Y:S01]  /*1410*/  @!P0 IMAD.IADD R14, R14, 0x1, -R3 ;  /* 0x000000010e0e8824 */ /* 0x000fe200078e0a03 */
[C---:B------:R-:W-:Y:S01]  /*1420*/  ISETP.GT.U32.AND P0, PT, R3.reuse, R30, PT ;  /* 0x0000001e0300720c */ /* 0x040fe20003f04070 */
[----:B------:R-:W-:Y:S01]  /*1430*/  IMAD.MOV R15, RZ, RZ, -R11 ;  /* 0x000000ffff0f7224 */ /* 0x000fe200078e0a0b */
[----:B------:R5:W-:Y:S01]  /*1440*/  STL [R1+0x2f4], R110 ;  /* 0x0002f46e01007387 */ /* 0x000be20000100800 */
[----:B------:R-:W-:Y:S01]  /*1450*/  @!P2 IMAD.IADD R34, R34, 0x1, -R3 ;  /* 0x000000012222a824 */ /* 0x000fe200078e0a03 */
[----:B------:R-:W-:Y:S01]  /*1460*/  ISETP.GT.U32.AND P2, PT, R3, R20, PT ;  /* 0x000000140300720c */ /* 0x000fe20003f44070 */
[----:B------:R-:W-:-:S04]  /*1470*/  IMAD.HI.U32 R11, R6, R42, RZ ;  /* 0x0000002a060b7227 */ /* 0x000fc800078e00ff */
[----:B------:R-:W-:Y:S01]  /*1480*/  @!P1 IMAD.IADD R16, R16, 0x1, -R3 ;  /* 0x0000000110109824 */ /* 0x000fe200078e0a03 */
[C---:B------:R-:W-:Y:S01]  /*1490*/  ISETP.GT.U32.AND P1, PT, R3.reuse, R32, PT ;  /* 0x000000200300720c */ /* 0x040fe20003f24070 */
[----:B------:R-:W-:Y:S02]  /*14a0*/  IMAD R38, R3, R15, R38 ;  /* 0x0000000f03267224 */ /* 0x000fe400078e0226 */
[----:B------:R-:W-:Y:S02]  /*14b0*/  IMAD.MOV R15, RZ, RZ, -R11 ;  /* 0x000000ffff0f7224 */ /* 0x000fe400078e0a0b */
[----:B------:R-:W-:Y:S02]  /*14c0*/  VIADD R109, R0, 0x13 ;  /* 0x00000013006d7836 */ /* 0x000fe40000000000 */
[----:B------:R-:W-:-:S03]  /*14d0*/  IMAD.HI.U32 R11, R6, R46, RZ ;  /* 0x0000002e060b7227 */ /* 0x000fc600078e00ff */
[----:B------:R-:W-:Y:S01]  /*14e0*/  IABS R48, R109 ;  /* 0x0000006d00307213 */ /* 0x000fe20000000000 */
[----:B------:R-:W-:Y:S01]  /*14f0*/  @!P5 IMAD.IADD R28, R28, 0x1, -R3 ;  /* 0x000000011c1cd824 */ /* 0x000fe200078e0a03 */
[C---:B------:R-:W-:Y:S01]  /*1500*/  ISETP.GT.U32.AND P5, PT, R3.reuse, R14, PT ;  /* 0x0000000e0300720c */ /* 0x040fe20003fa4070 */
[----:B------:R-:W-:Y:S01]  /*1510*/  IMAD.MOV R11, RZ, RZ, -R11 ;  /* 0x000000ffff0b7224 */ /* 0x000fe200078e0a0b */
[----:B------:R-:W-:Y:S01]  /*1520*/  STL [R1+0x2f0], R109 ;  /* 0x0002f06d01007387 */ /* 0x000fe20000100800 */
[----:B------:R-:W-:Y:S02]  /*1530*/  VIADD R107, R0, 0x15 ;  /* 0x00000015006b7836 */ /* 0x000fe40000000000 */
        /* <DEDUP_REMOVED lines=8> */
[--C-:B------:R-:W-:Y:S01]  /*15c0*/  @!P2 IMAD.IADD R20, R20, 0x1, -R3.reuse ;  /* 0x000000011414a824 */ /* 0x100fe200078e0a03 */
[C---:B------:R-:W-:Y:S01]  /*15d0*/  ISETP.GT.U32.AND P2, PT, R3.reuse, R36, PT ;  /* 0x000000240300720c */ /* 0x040fe20003f44070 */
[----:B------:R-:W-:Y:S01]  /*15e0*/  IMAD.HI.U32 R11, R6, R48, RZ ;  /* 0x00000030060b7227 */ /* 0x000fe200078e00ff */
[----:B------:R2:W-:Y:S03]  /*15f0*/  STL [R1+0x2ec], R108 ;  /* 0x0002ec6c01007387 */ /* 0x0005e60000100800 */
[----:B------:R-:W-:Y:S01]  /*1600*/  VIADD R103, R0, 0x17 ;  /* 0x0000001700677836 */ /* 0x000fe20000000000 */
[----:B------:R-:W-:Y:S01]  /*1610*/  STL [R1+0x2e8], R107 ;  /* 0x0002e86b01007387 */ /* 0x000fe20000100800 */
[----:B------:R-:W-:Y:S01]  /*1620*/  @!P1 IMAD.IADD R32, R32, 0x1, -R3 ;  /* 0x0000000120209824 */ /* 0x000fe200078e0a03 */
[C---:B------:R-:W-:Y:S01]  /*1630*/  ISETP.GT.U32.AND P1, PT, R3.reuse, R18, PT ;  /* 0x000000120300720c */ /* 0x040fe20003f24070 */
[----:B------:R-:W-:Y:S01]  /*1640*/  IMAD R42, R3, R15, R42 ;  /* 0x0000000f032a7224 */ /* 0x000fe200078e022a */
[----:B------:R-:W-:Y:S01]  /*1650*/  IABS R56, R103 ;  /* 0x0000006700387213 */ /* 0x000fe20000000000 */
[----:B------:R-:W-:Y:S01]  /*1660*/  IMAD.MOV R15, RZ, RZ, -R11 ;  /* 0x000000ffff0f7224 */ /* 0x000fe200078e0a0b */
[----:B------:R-:W-:Y:S01]  /*1670*/  STL [R1+0x2e4], R105 ;  /* 0x0002e46901007387 */ /* 0x000fe20000100800 */
[----:B------:R-:W-:-:S03]  /*1680*/  IMAD.HI.U32 R11, R6, R52, RZ ;  /* 0x00000034060b7227 */ /* 0x000fc600078e00ff */
[----:B------:R-:W-:Y:S01]  /*1690*/  STL [R1+0x2dc], R103 ;  /* 0x0002dc6701007387 */ /* 0x000fe20000100800 */
[----:B------:R-:W-:Y:S01]  /*16a0*/  @!P5 IMAD.IADD R14, R14, 0x1, -R3 ;  /* 0x000000010e0ed824 */ /* 0x000fe200078e0a03 */
[C---:B------:R-:W-:Y:S01]  /*16b0*/  ISETP.GT.U32.AND P5, PT, R3.reuse, R28, PT ;  /* 0x0000001c0300720c */ /* 0x040fe20003fa4070 */
[C---:B------:R-:W-:Y:S02]  /*16c0*/  IMAD R48, R3.reuse, R15, R48 ;  /* 0x0000000f03307224 */ /* 0x040fe400078e0230 */
[----:B------:R-:W-:Y:S02]  /*16d0*/  IMAD.MOV R15, RZ, RZ, -R11 ;  /* 0x000000ffff0f7224 */ /* 0x000fe400078e0a0b */
[----:B------:R-:W-:Y:S02]  /*16e0*/  VIADD R101, R0, 0x18 ;  /* 0x0000001800657836 */ /* 0x000fe40000000000 */
[--C-:B------:R-:W-:Y:S01]  /*16f0*/  @!P3 IMAD.IADD R22, R22, 0x1, -R3.reuse ;  /* 0x000000011616b824 */ /* 0x100fe200078e0a03 */
[C---:B------:R-:W-:Y:S01]  /*1700*/  ISETP.GT.U32.AND P3, PT, R3.reuse, R38, PT ;  /* 0x000000260300720c */ /* 0x040fe20003f64070 */
[--C-:B------:R-:W-:Y:S01]  /*1710*/  @!P4 IMAD.IADD R26, R26, 0x1, -R3.reuse ;  /* 0x000000011a1ac824 */ /* 0x100fe200078e0a03 */
[C---:B------:R-:W-:Y:S01]  /*1720*/  ISETP.GT.U32.AND P4, PT, R3.reuse, R40, PT ;  /* 0x000000280300720c */ /* 0x040fe20003f84070 */
[----:B------:R-:W-:Y:S01]  /*1730*/  IMAD.HI.U32 R11, R6, R56, RZ ;  /* 0x00000038060b7227 */ /* 0x000fe200078e00ff */
[----:B------:R-:W-:Y:S01]  /*1740*/  IABS R58, R101 ;  /* 0x00000065003a7213 */ /* 0x000fe20000000000 */
[----:B------:R-:W-:Y:S02]  /*1750*/  STL [R1+0x2d8], R101 ;  /* 0x0002d86501007387 */ /* 0x000fe40000100800 */
[--C-:B------:R-:W-:Y:S01]  /*1760*/  @!P0 IMAD.IADD R16, R16, 0x1, -R3.reuse ;  /* 0x0000000110108824 */ /* 0x100fe200078e0a03 */
[C---:B------:R-:W-:Y:S01]  /*1770*/  ISETP.GT.U32.AND P0, PT, R3.reuse, R30, PT ;  /* 0x0000001e0300720c */ /* 0x040fe20003f04070 */
[----:B------:R-:W-:Y:S01]  /*1780*/  @!P2 IMAD.IADD R36, R36, 0x1, -R3 ;  /* 0x000000012424a824 */ /* 0x000fe200078e0a03 */
[----:B------:R-:W-:Y:S01]  /*1790*/  ISETP.GT.U32.AND P2, PT, R3, R50, PT ;  /* 0x000000320300720c */ /* 0x000fe20003f44070 */
[----:B------:R-:W-:Y:S01]  /*17a0*/  IMAD.MOV R11, RZ, RZ, -R11 ;  /* 0x000000ffff0b7224 */ /* 0x000fe200078e0a0b */
[----:B------:R-:W-:Y:S01]  /*17b0*/  STL [R1+0x2d4], R99 ;  /* 0x0002d46301007387 */ /* 0x000fe20000100800 */
[----:B------:R-:W-:-:S02]  /*17c0*/  VIADD R97, R0, 0x1a ;  /* 0x0000001a00617836 */ /* 0x000fc40000000000 */
[----:B------:R-:W-:Y:S01]  /*17d0*/  @!P1 IMAD.IADD R18, R18, 0x1, -R3 ;  /* 0x0000000112129824 */ /* 0x000fe200078e0a03 */
[C---:B------:R-:W-:Y:S01]  /*17e0*/  ISETP.GT.U32.AND P1, PT, R3.reuse, R32, PT ;  /* 0x000000200300720c */ /* 0x040fe20003f24070 */
[C---:B------:R-:W-:Y:S01]  /*17f0*/  IMAD R56, R3.reuse, R11, R56 ;  /* 0x0000000b03387224 */ /* 0x040fe200078e0238 */
[----:B------:R-:W-:Y:S01]  /*1800*/  IABS R62, R97 ;  /* 0x00000061003e7213 */ /* 0x000fe20000000000 */
[----:B------:R-:W-:Y:S01]  /*1810*/  IMAD R52, R3, R15, R52 ;  /* 0x0000000f03347224 */ /* 0x000fe200078e0234 */
[----:B------:R-:W-:Y:S01]  /*1820*/  STL [R1+0x2d0], R97 ;  /* 0x0002d06101007387 */ /* 0x000fe20000100800 */
[----:B------:R-:W-:-:S03]  /*1830*/  IMAD.HI.U32 R11, R6, R58, RZ ;  /* 0x0000003a060b7227 */ /* 0x000fc600078e00ff */
[----:B------:R-:W-:Y:S01]  /*1840*/  STL [R1+0x2cc], R95 ;  /* 0x0002cc5f01007387 */ /* 0x000fe20000100800 */
[----:B------:R-:W-:Y:S02]  /*1850*/  VIADD R93, R0, 0x1c ;  /* 0x0000001c005d7836 */ /* 0x000fe40000000000 */
[----:B------:R-:W-:Y:S01]  /*1860*/  @!P5 IMAD.IADD R28, R28, 0x1, -R3 ;  /* 0x000000011c1cd824 */ /* 0x000fe200078e0a03 */
[C---:B------:R-:W-:Y:S01]  /*1870*/  ISETP.GT.U32.AND P5, PT, R3.reuse, R42, PT ;  /* 0x0000002a0300720c */ /* 0x040fe20003fa4070 */
[----:B------:R-:W-:Y:S01]  /*1880*/  IMAD.MOV R15, RZ, RZ, -R11 ;  /* 0x000000ffff0f7224 */ /* 0x000fe200078e0a0b */
[----:B------:R-:W-:Y:S01]  /*1890*/  IABS R66, R93 ;  /* 0x0000005d00427213 */ /* 0x000fe20000000000 */
[--C-:B------:R-:W-:Y:S01]  /*18a0*/  @!P3 IMAD.IADD R38, R38, 0x1, -R3.reuse ;  /* 0x000000012626b824 */ /* 0x100fe200078e0a03 */
[C---:B------:R-:W-:Y:S01]  /*18b0*/  ISETP.GT.U32.AND P3, PT, R3.reuse, R52, PT ;  /* 0x000000340300720c */ /* 0x040fe20003f64070 */
[--C-:B------:R-:W-:Y:S01]  /*18c0*/  @!P4 IMAD.IADD R40, R40, 0x1, -R3.reuse ;  /* 0x000000012828c824 */ /* 0x100fe200078e0a03 */
[C---:B------:R-:W-:Y:S01]  /*18d0*/  ISETP.GT.U32.AND P4, PT, R3.reuse, R54, PT ;  /* 0x000000360300720c */ /* 0x040fe20003f84070 */
[----:B------:R-:W-:Y:S01]  /*18e0*/  IMAD.HI.U32 R11, R6, R62, RZ ;  /* 0x0000003e060b7227 */ /* 0x000fe200078e00ff */
[----:B------:R-:W-:Y:S03]  /*18f0*/  STL [R1+0x2c8], R93 ;  /* 0x0002c85d01007387 */ /* 0x000fe60000100800 */
[--C-:B------:R-:W-:Y:S01]  /*1900*/  @!P6 IMAD.IADD R160, R160, 0x1, -R3.reuse ;  /* 0x00000001a0a0e824 */ /* 0x100fe200078e0a03 */
[C---:B------:R-:W-:Y:S01]  /*1910*/  ISETP.GT.U32.AND P6, PT, R3.reuse, R34, PT ;  /* 0x000000220300720c */ /* 0x040fe20003fc4070 */
[----:B------:R-:W-:Y:S01]  /*1920*/  @!P0 IMAD.IADD R30, R30, 0x1, -R3 ;  /* 0x000000011e1e8824 */ /* 0x000fe200078e0a03 */
[C---:B------:R-:W-:Y:S01]  /*1930*/  ISETP.GT.U32.AND P0, PT, R3.reuse, R44, PT ;  /* 0x0000002c0300720c */ /* 0x040fe20003f04070 */
[----:B------:R-:W-:-:S02]  /*1940*/  IMAD R58, R3, R15, R58 ;  /* 0x0000000f033a7224 */ /* 0x000fc400078e023a */
[----:B------:R-:W-:Y:S01]  /*1950*/  @!P2 IMAD.IADD R50, R50, 0x1, -R3 ;  /* 0x000000013232a824 */ /* 0x000fe200078e0a03 */
[C---:B------:R-:W-:Y:S01]  /*1960*/  ISETP.GT.U32.AND P2, PT, R3.reuse, R38, PT ;  /* 0x000000260300720c */ /* 0x040fe20003f44070 */
[----:B------:R-:W-:Y:S02]  /*1970*/  IMAD.MOV R15, RZ, RZ, -R11 ;  /* 0x000000ffff0f7224 */ /* 0x000fe400078e0a0b */
        /* <DEDUP_REMOVED lines=13> */
[--C-:B------:R-:W-:Y:S01]  /*1a50*/  @!P3 IMAD.IADD R52, R52, 0x1, -R3.reuse ;  /* 0x000000013434b824 */ /* 0x100fe200078e0a03 */
[C---:B------:R-:W-:Y:S01]  /*1a60*/  ISETP.GT.U32.AND P3, PT, R3.reuse, R40, PT ;  /* 0x000000280300720c */ /* 0x040fe20003f64070 */
[--C-:B------:R-:W-:Y:S01]  /*1a70*/  @!P4 IMAD.IADD R54, R54, 0x1, -R3.reuse ;  /* 0x000000013636c824 */ /* 0x100fe200078e0a03 */
[C---:B------:R-:W-:Y:S01]  /*1a80*/  ISETP.GT.U32.AND P4, PT, R3.reuse, R42, PT ;  /* 0x0000002a0300720c */ /* 0x040fe20003f84070 */
        /* <DEDUP_REMOVED lines=13> */
[----:B------:R-:W-:Y:S01]  /*1b60*/  STL [R1+0x2b4], R81 ;  /* 0x0002b45101007387 */ /* 0x000fe20000100800 */
[----:B------:R-:W-:Y:S01]  /*1b70*/  @!P1 IMAD.IADD R46, R46, 0x1, -R3 ;  /* 0x000000012e2e9824 */ /* 0x000fe200078e0a03 */
[----:B------:R-:W-:Y:S01]  /*1b80*/  ISETP.GT.U32.AND P1, PT, R3, R60, PT ;  /* 0x0000003c0300720c */ /* 0x000fe20003f24070 */
[----:B------:R-:W-:-:S04]  /*1b90*/  IMAD.HI.U32 R11, R6, R72, RZ ;  /* 0x00000048060b7227 */ /* 0x000fc800078e00ff */
[C---:B------:R-:W-:Y:S02]  /*1ba0*/  IMAD R68, R3.reuse, R15, R68 ;  /* 0x0000000f03447224 */ /* 0x040fe400078e0244 */
[----:B------:R-:W-:Y:S02]  /*1bb0*/  IMAD.MOV R15, RZ, RZ, -R11 ;  /* 0x000000ffff0f7224 */ /* 0x000fe400078e0a0b */
[----:B------:R-:W-:Y:S02]  /*1bc0*/  VIADD R79, R0, 0x22 ;  /* 0x00000022004f7836 */ /* 0x000fe40000000000 */
        /* <DEDUP_REMOVED lines=8> */
[C---:B------:R-:W-:Y:S01]  /*1c50*/  ISETP.GT.U32.AND P4, PT, R3.reuse, R54, PT ;  /* 0x000000360300720c */ /* 0x040fe20003f84070 */
[----:B------:R-:W-:Y:S01]  /*1c60*/  IMAD.MOV R11, RZ, RZ, -R11 ;  /* 0x000000ffff0b7224 */ /* 0x000fe200078e0a0b */
[----:B------:R-:W-:Y:S01]  /*1c70*/  STL [R1+0x2ac], R77 ;  /* 0x0002ac4d01007387 */ /* 0x000fe20000100800 */
[--C-:B------:R-:W-:Y:S01]  /*1c80*/  @!P6 IMAD.IADD R48, R48, 0x1, -R3.reuse ;  /* 0x000000013030e824 */ /* 0x100fe200078e0a03 */
[C---:B------:R-:W-:Y:S01]  /*1c90*/  ISETP.GT.U32.AND P6, PT, R3.reuse, R36, PT ;  /* 0x000000240300720c */ /* 0x040fe20003fc4070 */
[--C-:B------:R-:W-:Y:S01]  /*1ca0*/  @!P0 IMAD.IADD R58, R58, 0x1, -R3.reuse ;  /* 0x000000013a3a8824 */ /* 0x100fe200078e0a03 */
[C---:B------:R-:W-:Y:S01]  /*1cb0*/  ISETP.GT.U32.AND P0, PT, R3.reuse, R46, PT ;  /* 0x0000002e0300720c */ /* 0x040fe20003f04070 */
[----:B------:R-:W-:Y:S01]  /*1cc0*/  @!P2 IMAD.IADD R50, R50, 0x1, -R3 ;  /* 0x000000013232a824 */ /* 0x000fe200078e0a03 */
[C---:B------:R-:W-:Y:S01]  /*1cd0*/  ISETP.GT.U32.AND P2, PT, R3.reuse, R64, PT ;  /* 0x000000400300720c */ /* 0x040fe20003f44070 */
[----:B------:R-:W-:-:S02]  /*1ce0*/  IMAD R76, R3, R11, R76 ;  /* 0x0000000b034c7224 */ /* 0x000fc400078e024c */
[----:B------:R-:W-:Y:S01]  /*1cf0*/  @!P1 IMAD.IADD R60, R60, 0x1, -R3 ;  /* 0x000000013c3c9824 */ /* 0x000fe200078e0a03 */
[----:B------:R-:W-:Y:S01]  /*1d00*/  ISETP.GT.U32.AND P1, PT, R3, R48, PT ;  /* 0x000000300300720c */ /* 0x000fe20003f24070 */
[----:B------:R-:W-:Y:S02]  /*1d10*/  VIADD R75, R0, 0x24 ;  /* 0x00000024004b7836 */ /* 0x000fe40000000000 */
[----:B------:R-:W-:-:S03]  /*1d20*/  IMAD.HI.U32 R11, R6, R78, RZ ;  /* 0x0000004e060b7227 */ /* 0x000fc600078e00ff */
[----:B------:R-:W-:Y:S01]  /*1d30*/  IABS R82, R75 ;  /* 0x0000004b00527213 */ /* 0x000fe20000000000 */
[C---:B------:R-:W-:Y:S01]  /*1d40*/  IMAD R72, R3.reuse, R15, R72 ;  /* 0x0000000f03487224 */ /* 0x040fe200078e0248 */
[----:B------:R-:W-:Y:S01]  /*1d50*/  STL [R1+0x2a8], R75 ;  /* 0x0002a84b01007387 */ /* 0x000fe20000100800 */
[----:B------:R-:W-:Y:S02]  /*1d60*/  IMAD.MOV R15, RZ, RZ, -R11 ;  /* 0x000000ffff0f7224 */ /* 0x000fe400078e0a0b */
[--C-:B------:R-:W-:Y:S01]  /*1d70*/  @!P5 IMAD.IADD R44, R44, 0x1, -R3.reuse ;  /* 0x000000012c2cd824 */ /* 0x100fe200078e0a03 */
[C---:B------:R-:W-:Y:S01]  /*1d80*/  ISETP.GT.U32.AND P5, PT, R3.reuse, R56, PT ;  /* 0x000000380300720c */ /* 0x040fe20003fa4070 */
[----:B------:R-:W-:Y:S01]  /*1d90*/  VIADD R71, R0, 0x26 ;  /* 0x0000002600477836 */ /* 0x000fe20000000000 */
[----:B------:R-:W-:Y:S01]  /*1da0*/  STL [R1+0x2a4], R73 ;  /* 0x0002a44901007387 */ /* 0x000fe20000100800 */
[C---:B------:R-:W-:Y:S02]  /*1db0*/  IMAD R78, R3.reuse, R15, R78 ;  /* 0x0000000f034e7224 */ /* 0x040fe400078e024e */
[--C-:B------:R-:W-:Y:S01]  /*1dc0*/  @!P3 IMAD.IADD R52, R52, 0x1, -R3.reuse ;  /* 0x000000013434b824 */ /* 0x100fe200078e0a03 */
[C---:B------:R-:W-:Y:S01]  /*1dd0*/  ISETP.GT.U32.AND P3, PT, R3.reuse, R66, PT ;  /* 0x000000420300720c */ /* 0x040fe20003f64070 */
        /* <DEDUP_REMOVED lines=11> */
[----:B------:R-:W-:-:S02]  /*1e90*/  IMAD.MOV R15, RZ, RZ, -R11 ;  /* 0x000000ffff0f7224 */ /* 0x000fc400078e0a0b */
[----:B------:R-:W-:Y:S02]  /*1ea0*/  VIADD R69, R0, 0x27 ;  /* 0x0000002700457836 */ /* 0x000fe40000000000 */
[----:B------:R-:W-:-:S03]  /*1eb0*/  IMAD.HI.U32 R11, R6, R86, RZ ;  /* 0x00000056060b7227 */ /* 0x000fc600078e00ff */
[----:B------:R-:W-:Y:S01]  /*1ec0*/  IABS R88, R69 ;  /* 0x0000004500587213 */ /* 0x000fe20000000000 */
[C---:B------:R-:W-:Y:S01]  /*1ed0*/  IMAD R82, R3.reuse, R15, R82 ;  /* 0x0000000f03527224 */ /* 0x040fe200078e0252 */
[----:B------:R-:W-:Y:S01]  /*1ee0*/  STL [R1+0x29c], R69 ;  /* 0x00029c4501007387 */ /* 0x000fe20000100800 */
[--C-:B------:R-:W-:Y:S01]  /*1ef0*/  @!P5 IMAD.IADD R56, R56, 0x1, -R3.reuse ;  /* 0x000000013838d824 */ /* 0x100fe200078e0a03 */
[C---:B------:R-:W-:Y:S01]  /*1f00*/  ISETP.GT.U32.AND P5, PT, R3.reuse, R70, PT ;  /* 0x000000460300720c */ /* 0x040fe20003fa4070 */
        /* <DEDUP_REMOVED lines=21> */
[----:B------:R-:W-:Y:S01]  /*2060*/  IMAD.MOV R15, RZ, RZ, -R11 ;  /* 0x000000ffff0f7224 */ /* 0x000fe200078e0a0b */
[----:B------:R-:W-:Y:S01]  /*2070*/  IABS R96, R61 ;  /* 0x0000003d00607213 */ /* 0x000fe20000000000 */
[----:B------:R-:W-:Y:S01]  /*2080*/  IMAD.HI.U32 R11, R6, R92, RZ ;  /* 0x0000005c060b7227 */ /* 0x000fe200078e00ff */
[----:B------:R-:W-:Y:S03]  /*2090*/  STL [R1+0x28c], R61 ;  /* 0x00028c3d01007387 */ /* 0x000fe60000100800 */
[--C-:B------:R-:W-:Y:S01]  /*20a0*/  @!P5 IMAD.IADD R70, R70, 0x1, -R3.reuse ;  /* 0x000000014646d824 */ /* 0x100fe200078e0a03 */
[C---:B------:R-:W-:Y:S01]  /*20b0*/  ISETP.GT.U32.AND P5, PT, R3.reuse, R84, PT ;  /* 0x000000540300720c */ /* 0x040fe20003fa4070 */
[----:B------:R-:W-:Y:S01]  /*20c0*/  @!P6 IMAD.IADD R60, R60, 0x1, -R3 ;  /* 0x000000013c3ce824 */ /* 0x000fe200078e0a03 */
[C---:B------:R-:W-:Y:S01]  /*20d0*/  ISETP.GT.U32.AND P6, PT, R3.reuse, R74, PT ;  /* 0x0000004a0300720c */ /* 0x040fe20003fc4070 */
[----:B------:R-:W-:-:S02]  /*20e0*/  IMAD R88, R3, R15, R88 ;  /* 0x0000000f03587224 */ /* 0x000fc400078e0258 */
        /* <DEDUP_REMOVED lines=16> */
[--C-:B------:R-:W-:Y:S01]  /*21f0*/  @!P1 IMAD.IADD R76, R76, 0x1, -R3.reuse ;  /* 0x000000014c4c9824 */ /* 0x100fe200078e0a03 */
[C---:B------:R-:W-:Y:S01]  /*2200*/  ISETP.GT.U32.AND P1, PT, R3.reuse, R64, PT ;  /* 0x000000400300720c */ /* 0x040fe20003f24070 */
[C---:B------:R-:W-:Y:S01]  /*2210*/  IMAD R96, R3.reuse, R11, R96 ;  /* 0x0000000b03607224 */ /* 0x040fe200078e0260 */
[----:B------:R-:W-:Y:S01]  /*2220*/  IABS R102, R55 ;  /* 0x0000003700667213 */ /* 0x000fe20000000000 */
[----:B------:R-:W-:Y:S01]  /*2230*/  IMAD.HI.U32 R11, R6, R98, RZ ;  /* 0x00000062060b7227 */ /* 0x000fe200078e00ff */
[----:B------:R-:W-:Y:S03]  /*2240*/  STL [R1+0x280], R55 ;  /* 0x0002803701007387 */ /* 0x000fe60000100800 */
[----:B------:R-:W-:Y:S01]  /*2250*/  VIADD R51, R0, 0x30 ;  /* 0x0000003000337836 */ /* 0x000fe20000000000 */
[----:B------:R-:W-:Y:S01]  /*2260*/  STL [R1+0x27c], R53 ;  /* 0x00027c3501007387 */ /* 0x000fe20000100800 */
[--C-:B------:R-:W-:Y:S01]  /*2270*/  @!P5 IMAD.IADD R84, R84, 0x1, -R3.reuse ;  /* 0x000000015454d824 */ /* 0x100fe200078e0a03 */
[C---:B------:R-:W-:Y:S01]  /*2280*/  ISETP.GT.U32.AND P5, PT, R3.reuse, R72, PT ;  /* 0x000000480300720c */ /* 0x040fe20003fa4070 */
[----:B------:R-:W-:Y:S01]  /*2290*/  @!P6 IMAD.IADD R74, R74, 0x1, -R3 ;  /* 0x000000014a4ae824 */ /* 0x000fe200078e0a03 */
[----:B------:R-:W-:Y:S01]  /*22a0*/  IABS R106, R51 ;  /* 0x00000033006a7213 */ /* 0x000fe20000000000 */
[C---:B------:R-:W-:Y:S01]  /*22b0*/  IMAD R92, R3.reuse, R15, R92 ;  /* 0x0000000f035c7224 */ /* 0x040fe200078e025c */
[C---:B------:R-:W-:Y:S01]  /*22c0*/  ISETP.GT.U32.AND P6, PT, R3.reuse, R62, PT ;  /* 0x0000003e0300720c */ /* 0x040fe20003fc4070 */
[----:B------:R-:W-:Y:S01]  /*22d0*/  IMAD.MOV R15, RZ, RZ, -R11 ;  /* 0x000000ffff0f7224 */ /* 0x000fe200078e0a0b */
[----:B------:R-:W-:Y:S01]  /*22e0*/  STL [R1+0x278], R51 ;  /* 0x0002783301007387 */ /* 0x000fe20000100800 */
[--C-:B------:R-:W-:Y:S01]  /*22f0*/  @!P3 IMAD.IADD R68, R68, 0x1, -R3.reuse ;  /* 0x000000014444b824 */ /* 0x100fe200078e0a03 */
[C---:B------:R-:W-:Y:S01]  /*2300*/  ISETP.GT.U32.AND P3, PT, R3.reuse, R80, PT ;  /* 0x000000500300720c */ /* 0x040fe20003f64070 */
[----:B------:R-:W-:Y:S01]  /*2310*/  @!P4 IMAD.IADD R70, R70, 0x1, -R3 ;  /* 0x000000014646c824 */ /* 0x000fe200078e0a03 */
[----:B------:R-:W-:Y:S01]  /*2320*/  ISETP.GT.U32.AND P4, PT, R3, R82, PT ;  /* 0x000000520300720c */ /* 0x000fe20003f84070 */
[----:B------:R-:W-:-:S04]  /*2330*/  IMAD.HI.U32 R11, R6, R102, RZ ;  /* 0x00000066060b7227 */ /* 0x000fc800078e00ff */
[--C-:B------:R-:W-:Y:S01]  /*2340*/  @!P0 IMAD.IADD R86, R86, 0x1, -R3.reuse ;  /* 0x0000000156568824 */ /* 0x100fe200078e0a03 */
[C---:B------:R-:W-:Y:S01]  /*2350*/  ISETP.GT.U32.AND P0, PT, R3.reuse, R74, PT ;  /* 0x0000004a0300720c */ /* 0x040fe20003f04070 */
[C---:B------:R-:W-:Y:S02]  /*2360*/  IMAD R98, R3.reuse, R15, R98 ;  /* 0x0000000f03627224 */ /* 0x040fe400078e0262 */
[----:B------:R-:W-:Y:S01]  /*2370*/  @!P2 IMAD.IADD R78, R78, 0x1, -R3 ;  /* 0x000000014e4ea824 */ /* 0x000fe200078e0a03 */
[C---:B------:R-:W-:Y:S01]  /*2380*/  ISETP.GT.U32.AND P2, PT, R3.reuse, R92, PT ;  /* 0x0000005c0300720c */ /* 0x040fe20003f44070 */
[----:B------:R-:W-:Y:S02]  /*2390*/  IMAD.MOV R15, RZ, RZ, -R11 ;  /* 0x000000ffff0f7224 */ /* 0x000fe400078e0a0b */
[----:B------:R-:W-:Y:S01]  /*23a0*/  @!P1 IMAD.IADD R64, R64, 0x1, -R3 ;  /* 0x0000000140409824 */ /* 0x000fe200078e0a03 */
[----:B------:R-:W-:Y:S01]  /*23b0*/  ISETP.GT.U32.AND P1, PT, R3, R76, PT ;  /* 0x0000004c0300720c */ /* 0x000fe20003f24070 */
[----:B------:R-:W-:-:S04]  /*23c0*/  IMAD.HI.U32 R11, R6, R106, RZ ;  /* 0x0000006a060b7227 */ /* 0x000fc800078e00ff */
[----:B------:R-:W-:Y:S02]  /*23d0*/  VIADD R49, R0, 0x31 ;  /* 0x0000003100317836 */ /* 0x000fe40000000000 */
[----:B------:R-:W-:Y:S02]  /*23e0*/  IMAD.MOV R11, RZ, RZ, -R11 ;  /* 0x000000ffff0b7224 */ /* 0x000fe400078e0a0b */
[--C-:B------:R-:W-:Y:S01]  /*23f0*/  @!P5 IMAD.IADD R72, R72, 0x1, -R3.reuse ;  /* 0x000000014848d824 */ /* 0x100fe200078e0a03 */
[C---:B------:R-:W-:Y:S01]  /*2400*/  ISETP.GT.U32.AND P5, PT, R3.reuse, R84, PT ;  /* 0x000000540300720c */ /* 0x040fe20003fa4070 */
[----:B------:R-:W-:Y:S01]  /*2410*/  VIADD R45, R0, 0x33 ;  /* 0x00000033002d7836 */ /* 0x000fe20000000000 */
[----:B------:R-:W-:Y:S01]  /*2420*/  IABS R132, R49 ;  /* 0x0000003100847213 */ /* 0x000fe20000000000 */
[C---:B------:R-:W-:Y:S01]  /*2430*/  IMAD R106, R3.reuse, R11, R106 ;  /* 0x0000000b036a7224 */ /* 0x040fe200078e026a */
[----:B------:R-:W-:Y:S01]  /*2440*/  STL [R1+0x274], R49 ;  /* 0x0002743101007387 */ /* 0x000fe20000100800 */
[--C-:B------:R-:W-:Y:S01]  /*2450*/  @!P3 IMAD.IADD R80, R80, 0x1, -R3.reuse ;  /* 0x000000015050b824 */ /* 0x100fe200078e0a03 */
[C---:B------:R-:W-:Y:S01]  /*2460*/  ISETP.GT.U32.AND P3, PT, R3.reuse, R94, PT ;  /* 0x0000005e0300720c */ /* 0x040fe20003f64070 */
[--C-:B------:R-:W-:Y:S01]  /*2470*/  @!P4 IMAD.IADD R82, R82, 0x1, -R3.reuse ;  /* 0x000000015252c824 */ /* 0x100fe200078e0a03 */
[C---:B------:R-:W-:Y:S01]  /*2480*/  ISETP.GT.U32.AND P4, PT, R3.reuse, R96, PT ;  /* 0x000000600300720c */ /* 0x040fe20003f84070 */
[----:B------:R-:W-:Y:S01]  /*2490*/  @!P0 IMAD.IADD R74, R74, 0x1, -R3 ;  /* 0x000000014a4a8824 */ /* 0x000fe200078e0a03 */
[----:B------:R-:W-:Y:S01]  /*24a0*/  ISETP.GT.U32.AND P0, PT, R3, R88, PT ;  /* 0x000000580300720c */ /* 0x000fe20003f04070 */
[----:B------:R-:W-:Y:S01]  /*24b0*/  IMAD.HI.U32 R11, R6, R132, RZ ;  /* 0x00000084060b7227 */ /* 0x000fe200078e00ff */
[----:B------:R-:W-:Y:S01]  /*24c0*/  IABS R136, R45 ;  /* 0x0000002d00887213 */ /* 0x000fe20000000000 */
[----:B------:R-:W-:Y:S02]  /*24d0*/  STL [R1+0x270], R47 ;  /* 0x0002702f01007387 */ /* 0x000fe40000100800 */
[----:B------:R-:W-:-:S02]  /*24e0*/  VIADD R41, R0, 0x35 ;  /* 0x0000003500297836 */ /* 0x000fc40000000000 */
[--C-:B------:R-:W-:Y:S01]  /*24f0*/  @!P2 IMAD.IADD R92, R92, 0x1, -R3.reuse ;  /* 0x000000015c5ca824 */ /* 0x100fe200078e0a03 */
[C---:B------:R-:W-:Y:S01]  /*2500*/  ISETP.GT.U32.AND P2, PT, R3.reuse, R106, PT ;  /* 0x0000006a0300720c */ /* 0x040fe20003f44070 */
        /* <DEDUP_REMOVED lines=10> */
[----:B------:R-:W-:Y:S01]  /*25b0*/  IMAD R132, R3, R15, R132 ;  /* 0x0000000f03847224 */ /* 0x000fe200078e0284 */
[----:B------:R-:W-:Y:S01]  /*25c0*/  STL [R1+0x264], R41 ;  /* 0x0002642901007387 */ /* 0x000fe20000100800 */
[----:B------:R-:W-:Y:S02]  /*25d0*/  IMAD.MOV R15, RZ, RZ, -R11 ;  /* 0x000000ffff0f7224 */ /* 0x000fe400078e0a0b */
[----:B------:R-:W-:Y:S02]  /*25e0*/  VIADD R39, R0, 0x36 ;  /* 0x0000003600277836 */ /* 0x000fe40000000000 */
[----:B------:R-:W-:-:S03]  /*25f0*/  IMAD.HI.U32 R11, R6, R140, RZ ;  /* 0x0000008c060b7227 */ /* 0x000fc600078e00ff */
[----:B------:R-:W-:Y:S01]  /*2600*/  IABS R142, R39 ;  /* 0x00000027008e7213 */ /* 0x000fe20000000000 */
[--C-:B------:R-:W-:Y:S01]  /*2610*/  @!P3 IMAD.IADD R94, R94, 0x1, -R3.reuse ;  /* 0x000000015e5eb824 */ /* 0x100fe200078e0a03 */
[C---:B------:R-:W-:Y:S01]  /*2620*/  ISETP.GT.U32.AND P3, PT, R3.reuse, R132, PT ;  /* 0x000000840300720c */ /* 0x040fe20003f64070 */
        /* <DEDUP_REMOVED lines=13> */
[----:B------:R-:W-:Y:S01]  /*2700*/  IMAD R140, R3, R11, R140 ;  /* 0x0000000b038c7224 */ /* 0x000fe200078e028c */
[----:B------:R-:W-:Y:S01]  /*2710*/  IABS R146, R35 ;  /* 0x0000002300927213 */ /* 0x000fe20000000000 */
[----:B------:R-:W-:Y:S01]  /*2720*/  IMAD.HI.U32 R11, R6, R142, RZ ;  /* 0x0000008e060b7227 */ /* 0x000fe200078e00ff */
[----:B------:R-:W-:Y:S03]  /*2730*/  STL [R1+0x25c], R37 ;  /* 0x00025c2501007387 */ /* 0x000fe60000100800 */
[----:B------:R-:W-:Y:S01]  /*2740*/  VIADD R31, R0, 0x3a ;  /* 0x0000003a001f7836 */ /* 0x000fe20000000000 */
[----:B------:R-:W-:Y:S01]  /*2750*/  STL [R1+0x258], R35 ;  /* 0x0002582301007387 */ /* 0x000fe20000100800 */
[----:B------:R-:W-:-:S02]  /*2760*/  @!P5 IMAD.IADD R98, R98, 0x1, -R3 ;  /* 0x000000016262d824 */ /* 0x000fc400078e0a03 */
[C---:B------:R-:W-:Y:S01]  /*2770*/  IMAD R136, R3.reuse, R15, R136 ;  /* 0x0000000f03887224 */ /* 0x040fe200078e0288 */
[----:B------:R-:W-:Y:S01]  /*2780*/  IABS R150, R31 ;  /* 0x0000001f00967213 */ /* 0x000fe20000000000 */
[----:B------:R-:W-:Y:S01]  /*2790*/  IMAD.MOV R15, RZ, RZ, -R11 ;  /* 0x000000ffff0f7224 */ /* 0x000fe200078e0a0b */
[----:B------:R-:W-:Y:S01]  /*27a0*/  STL [R1+0x254], R33 ;  /* 0x0002542101007387 */ /* 0x000fe20000100800 */
[----:B------:R-:W-:Y:S01]  /*27b0*/  IMAD.HI.U32 R11, R6, R146, RZ ;  /* 0x00000092060b7227 */ /* 0x000fe200078e00ff */
[C---:B------:R-:W-:Y:S02]  /*27c0*/  ISETP.GT.U32.AND P5, PT, R3.reuse, R136, PT ;  /* 0x000000880300720c */ /* 0x040fe40003fa4070 */
[----:B------:R-:W-:Y:S01]  /*27d0*/  STL [R1+0x250], R31 ;  /* 0x0002501f01007387 */ /* 0x000fe20000100800 */
        /* <DEDUP_REMOVED lines=19> */
[C---:B------:R-:W-:Y:S02]  /*2910*/  VIADD R23, R0.reuse, 0x3d ;  /* 0x0000003d00177836 */ /* 0x040fe40000000000 */
[----:B------:R-:W-:Y:S01]  /*2920*/  VIADD R19, R0, 0x3e ;  /* 0x0000003e00137836 */ /* 0x000fe20000000000 */
[----:B------:R-:W-:Y:S01]  /*2930*/  IABS R154, R27 ;  /* 0x0000001b009a7213 */ /* 0x000fe20000000000 */
[C---:B------:R-:W-:Y:S01]  /*2940*/  IMAD R150, R3.reuse, R11, R150 ;  /* 0x0000000b03967224 */ /* 0x040fe200078e0296 */
[----:B------:R-:W-:Y:S01]  /*2950*/  IABS R156, R23 ;  /* 0x00000017009c7213 */ /* 0x000fe20000000000 */
[----:B------:R-:W-:Y:S01]  /*2960*/  IMAD.HI.U32 R11, R6, R152, RZ ;  /* 0x00000098060b7227 */ /* 0x000fe200078e00ff */
[----:B------:R-:W-:Y:S01]  /*2970*/  IABS R158, R19 ;  /* 0x00000013009e7213 */ /* 0x000fe20000000000 */
[----:B------:R2:W-:Y:S02]  /*2980*/  STL [R1+0x248], R27 ;  /* 0x0002481b01007387 */ /* 0x0005e40000100800 */
[--C-:B------:R-:W-:Y:S01]  /*2990*/  @!P4 IMAD.IADD R98, R98, 0x1, -R3.reuse ;  /* 0x000000016262c824 */ /* 0x100fe200078e0a03 */
[C---:B------:R-:W-:Y:S01]  /*29a0*/  ISETP.GT.U32.AND P4, PT, R3.reuse, R134, PT ;  /* 0x000000860300720c */ /* 0x040fe20003f84070 */
[--C-:B------:R-:W-:Y:S01]  /*29b0*/  @!P3 IMAD.IADD R132, R132, 0x1, -R3.reuse ;  /* 0x000000018484b824 */ /* 0x100fe200078e0a03 */
[C---:B------:R-:W-:Y:S01]  /*29c0*/  ISETP.GT.U32.AND P3, PT, R3.reuse, R96, PT ;  /* 0x000000600300720c */ /* 0x040fe20003f64070 */
[----:B------:R-:W-:Y:S01]  /*29d0*/  @!P0 IMAD.IADD R90, R90, 0x1, -R3 ;  /* 0x000000015a5a8824 */ /* 0x000fe200078e0a03 */
[C---:B------:R-:W-:Y:S01]  /*29e0*/  ISETP.GT.U32.AND P0, PT, R3.reuse, R102, PT ;  /* 0x000000660300720c */ /* 0x040fe20003f04070 */
[----:B------:R-:W-:Y:S01]  /*29f0*/  IMAD R146, R3, R15, R146 ;  /* 0x0000000f03927224 */ /* 0x000fe200078e0292 */
[----:B------:R-:W-:Y:S01]  /*2a00*/  STL [R1+0x244], R23 ;  /* 0x0002441701007387 */ /* 0x000fe20000100800 */
[----:B------:R-:W-:-:S02]  /*2a10*/  IMAD.MOV R15, RZ, RZ, -R11 ;  /* 0x000000ffff0f7224 */ /* 0x000fc400078e0a0b */
[----:B------:R-:W-:Y:S01]  /*2a20*/  @!P2 IMAD.IADD R106, R106, 0x1, -R3 ;  /* 0x000000016a6aa824 */ /* 0x000fe200078e0a03 */
[----:B------:R-:W-:Y:S01]  /*2a30*/  ISETP.GT.U32.AND P2, PT, R3, R144, PT ;  /* 0x000000900300720c */ /* 0x000fe20003f44070 */
[C---:B------:R-:W-:Y:S01]  /*2a40*/  IMAD.HI.U32 R11, R6.reuse, R154, RZ ;  /* 0x0000009a060b7227 */ /* 0x040fe200078e00ff */
[----:B------:R-:W-:Y:S03]  /*2a50*/  STL [R1+0x240], R19 ;  /* 0x0002401301007387 */ /* 0x000fe60000100800 */
[----:B------:R-:W-:-:S04]  /*2a60*/  IMAD.HI.U32 R13, R6, R156, RZ ;  /* 0x0000009c060d7227 */ /* 0x000fc800078e00ff */
[----:B------:R-:W-:Y:S01]  /*2a70*/  @!P1 IMAD.IADD R92, R92, 0x1, -R3 ;  /* 0x000000015c5c9824 */ /* 0x000fe200078e0a03 */
[----:B------:R-:W-:Y:S01]  /*2a80*/  ISETP.GT.U32.AND P1, PT, R3, R104, PT ;  /* 0x000000680300720c */ /* 0x000fe20003f24070 */
[----:B------:R-:W-:-:S04]  /*2a90*/  IMAD.HI.U32 R6, R6, R158, RZ ;  /* 0x0000009e06067227 */ /* 0x000fc800078e00ff */
[--C-:B------:R-:W-:Y:S01]  /*2aa0*/  @!P6 IMAD.IADD R100, R100, 0x1, -R3.reuse ;  /* 0x000000016464e824 */ /* 0x100fe200078e0a03 */
[C---:B------:R-:W-:Y:S01]  /*2ab0*/  ISETP.GT.U32.AND P6, PT, R3.reuse, R88, PT ;  /* 0x000000580300720c */ /* 0x040fe20003fc4070 */
[----:B------:R-:W-:Y:S02]  /*2ac0*/  IMAD.MOV R6, RZ, RZ, -R6 ;  /* 0x000000ffff067224 */ /* 0x000fe400078e0a06 */
[--C-:B------:R-:W-:Y:S01]  /*2ad0*/  @!P5 IMAD.IADD R136, R136, 0x1, -R3.reuse ;  /* 0x000000018888d824 */ /* 0x100fe200078e0a03 */
[C---:B------:R-:W-:Y:S01]  /*2ae0*/  ISETP.GT.U32.AND P5, PT, R3.reuse, R100, PT ;  /* 0x000000640300720c */ /* 0x040fe20003fa4070 */
[C---:B------:R-:W-:Y:S02]  /*2af0*/  IMAD R158, R3.reuse, R6, R158 ;  /* 0x00000006039e7224 */ /* 0x040fe400078e029e */
[--C-:B------:R-:W-:Y:S01]  /*2b00*/  @!P4 IMAD.IADD R134, R134, 0x1, -R3.reuse ;  /* 0x000000018686c824 */ /* 0x100fe200078e0a03 */
[C---:B------:R-:W-:Y:S01]  /*2b10*/  ISETP.GT.U32.AND P4, PT, R3.reuse, R148, PT ;  /* 0x000000940300720c */ /* 0x040fe20003f84070 */
[--C-:B------:R-:W-:Y:S01]  /*2b20*/  @!P3 IMAD.IADD R96, R96, 0x1, -R3.reuse ;  /* 0x000000016060b824 */ /* 0x100fe200078e0a03 */
[C---:B------:R-:W-:Y:S01]  /*2b30*/  ISETP.GT.U32.AND P3, PT, R3.reuse, R132, PT ;  /* 0x000000840300720c */ /* 0x040fe20003f64070 */
[--C-:B------:R-:W-:Y:S01]  /*2b40*/  @!P0 IMAD.IADD R102, R102, 0x1, -R3.reuse ;  /* 0x0000000166668824 */ /* 0x100fe200078e0a03 */
[C---:B------:R-:W-:Y:S01]  /*2b50*/  ISETP.GT.U32.AND P0, PT, R3.reuse, R140, PT ;  /* 0x0000008c0300720c */ /* 0x040fe20003f04070 */
[--C-:B------:R-:W-:Y:S01]  /*2b60*/  @!P2 IMAD.IADD R144, R144, 0x1, -R3.reuse ;  /* 0x000000019090a824 */ /* 0x100fe200078e0a03 */
[C---:B------:R-:W-:Y:S01]  /*2b70*/  ISETP.GT.U32.AND P2, PT, R3.reuse, R158, PT ;  /* 0x0000009e0300720c */ /* 0x040fe20003f44070 */
[----:B------:R-:W-:Y:S01]  /*2b80*/  @!P1 IMAD.IADD R104, R104, 0x1, -R3 ;  /* 0x0000000168689824 */ /* 0x000fe200078e0a03 */
[----:B------:R-:W-:Y:S01]  /*2b90*/  ISETP.GT.U32.AND P1, PT, R3, R142, PT ;  /* 0x0000008e0300720c */ /* 0x000fe20003f24070 */
[----:B------:R-:W-:-:S02]  /*2ba0*/  IMAD.MOV R11, RZ, RZ, -R11 ;  /* 0x000000ffff0b7224 */ /* 0x000fc400078e0a0b */
[----:B------:R-:W-:Y:S02]  /*2bb0*/  IMAD R9, R9, 0x40, R87 ;  /* 0x0000004009097824 */ /* 0x000fe400078e0257 */
[----:B------:R-:W-:Y:S01]  /*2bc0*/  @!P5 IMAD.IADD R100, R100, 0x1, -R3 ;  /* 0x000000016464d824 */ /* 0x000fe200078e0a03 */
[C---:B------:R-:W-:Y:S01]  /*2bd0*/  ISETP.GT.U32.AND P5, PT, R3.reuse, R138, PT ;  /* 0x0000008a0300720c */ /* 0x040fe20003fa4070 */
[----:B------:R-:W-:Y:S01]  /*2be0*/  IMAD.MOV R13, RZ, RZ, -R13 ;  /* 0x000000ffff0d7224 */ /* 0x000fe200078e0a0d */
[----:B------:R-:W-:Y:S01]  /*2bf0*/  IABS R6, R9 ;  /* 0x0000000900067213 */ /* 0x000fe20000000000 */
[C---:B------:R-:W-:Y:S01]  /*2c00*/  IMAD R154, R3.reuse, R11, R154 ;  /* 0x0000000b039a7224 */ /* 0x040fe200078e029a */
[----:B------:R-:W-:Y:S01]  /*2c10*/  STL [R1+0x234], R9 ;  /* 0x0002340901007387 */ /* 0x000fe20000100800 */
[--C-:B------:R-:W-:Y:S02]  /*2c20*/  @!P4 IMAD.IADD R148, R148, 0x1, -R3.reuse ;  /* 0x000000019494c824 */ /* 0x100fe400078e0a03 */
[C---:B------:R-:W-:Y:S01]  /*2c30*/  IMAD R156, R3.reuse, R13, R156 ;  /* 0x0000000d039c7224 */ /* 0x040fe200078e029c */
[----:B------:R-:W-:Y:S01]  /*2c40*/  STL [R1+0x350], R0 ;  /* 0x0003500001007387 */ /* 0x000fe20000100800 */
[--C-:B------:R-:W-:Y:S01]  /*2c50*/  @!P6 IMAD.IADD R88, R88, 0x1, -R3.reuse ;  /* 0x000000015858e824 */ /* 0x100fe200078e0a03 */
[C---:B------:R-:W-:Y:S01]  /*2c60*/  ISETP.GT.U32.AND P6, PT, R3.reuse, R136, PT ;  /* 0x000000880300720c */ /* 0x040fe20003fc4070 */
[--C-:B------:R-:W-:Y:S01]  /*2c70*/  @!P3 IMAD.IADD R132, R132, 0x1, -R3.reuse ;  /* 0x000000018484b824 */ /* 0x100fe200078e0a03 */
[C---:B------:R-:W-:Y:S01]  /*2c80*/  ISETP.GT.U32.AND P3, PT, R3.reuse, R146, PT ;  /* 0x000000920300720c */ /* 0x040fe20003f64070 */
[--C-:B------:R-:W-:Y:S01]  /*2c90*/  @!P0 IMAD.IADD R140, R140, 0x1, -R3.reuse ;  /* 0x000000018c8c8824 */ /* 0x100fe200078e0a03 */
[C---:B------:R-:W-:Y:S01]  /*2ca0*/  ISETP.GT.U32.AND P0, PT, R3.reuse, R154, PT ;  /* 0x0000009a0300720c */ /* 0x040fe20003f04070 */
[----:B------:R-:W-:Y:S01]  /*2cb0*/  IMAD.HI.U32 R2, R2, R6, RZ ;  /* 0x0000000602027227 */ /* 0x000fe200078e00ff */
[----:B------:R2:W-:Y:S02]  /*2cc0*/  STL.64 [R1+0x330], R4 ;  /* 0x0003300401007387 */ /* 0x0005e40000100a00 */
[C---:B------:R-:W-:Y:S01]  /*2cd0*/  ISETP.GT.U32.AND P4, PT, R3.reuse, R140, PT ;  /* 0x0000008c0300720c */ /* 0x040fe20003f84070 */
[--C-:B------:R-:W-:Y:S01]  /*2ce0*/  @!P2 IMAD.IADD R158, R158, 0x1, -R3.reuse ;  /* 0x000000019e9ea824 */ /* 0x100fe200078e0a03 */
[C---:B------:R-:W-:Y:S01]  /*2cf0*/  ISETP.GT.U32.AND P2, PT, R3.reuse, R148, PT ;  /* 0x000000940300720c */ /* 0x040fe20003f44070 */
[----:B------:R-:W-:Y:S01]  /*2d00*/  @!P1 IMAD.IADD R142, R142, 0x1, -R3 ;  /* 0x000000018e8e9824 */ /* 0x000fe200078e0a03 */
[C---:B------:R-:W-:Y:S01]  /*2d10*/  ISETP.GT.U32.AND P1, PT, R3.reuse, R156, PT ;  /* 0x0000009c0300720c */ /* 0x040fe20003f24070 */
[----:B------:R-:W-:-:S02]  /*2d20*/  IMAD R152, R3, R15, R152 ;  /* 0x0000000f03987224 */ /* 0x000fc400078e0298 */
[----:B------:R-:W-:Y:S02]  /*2d30*/  IMAD.MOV R2, RZ, RZ, -R2 ;  /* 0x000000ffff027224 */ /* 0x000fe400078e0a02 */
[--C-:B------:R-:W-:Y:S01]  /*2d40*/  @!P5 IMAD.IADD R138, R138, 0x1, -R3.reuse ;  /* 0x000000018a8ad824 */ /* 0x100fe200078e0a03 */
[----:B------:R-:W-:Y:S01]  /*2d50*/  ISETP.GT.U32.AND P5, PT, R3, R152, PT ;  /* 0x000000980300720c */ /* 0x000fe20003fa4070 */
[----:B------:R-:W-:Y:S02]  /*2d60*/  IMAD R2, R7, R2, R6 ;  /* 0x0000000207027224 */ /* 0x000fe400078e0206 */
[--C-:B------:R-:W-:Y:S01]  /*2d70*/  @!P6 IMAD.IADD R136, R136, 0x1, -R3.reuse ;  /* 0x000000018888e824 */ /* 0x100fe200078e0a03 */
[C---:B------:R-:W-:Y:S01]  /*2d80*/  ISETP.GT.U32.AND P6, PT, R3.reuse, R150, PT ;  /* 0x000000960300720c */ /* 0x040fe20003fc4070 */
[--C-:B------:R-:W-:Y:S01]  /*2d90*/  @!P3 IMAD.IADD R146, R146, 0x1, -R3.reuse ;  /* 0x000000019292b824 */ /* 0x100fe200078e0a03 */
[----:B------:R-:W-:Y:S01]  /*2da0*/  ISETP.GT.U32.AND P3, PT, R3, R138, PT ;  /* 0x0000008a0300720c */ /* 0x000fe20003f64070 */
[--C-:B------:R-:W-:Y:S01]  /*2db0*/  @!P0 IMAD.IADD R154, R154, 0x1, -R3.reuse ;  /* 0x000000019a9a8824 */ /* 0x100fe200078e0a03 */
[----:B------:R-:W-:Y:S01]  /*2dc0*/  ISETP.GT.U32.AND P0, PT, R7, R2, PT ;  /* 0x000000020700720c */ /* 0x000fe20003f04070 */
[--C-:B------:R-:W-:Y:S01]  /*2dd0*/  @!P2 IMAD.IADD R148, R148, 0x1, -R3.reuse ;  /* 0x000000019494a824 */ /* 0x100fe200078e0a03 */
[----:B------:R-:W-:Y:S01]  /*2de0*/  ISETP.GE.AND P2, PT, R0, RZ, PT ;  /* 0x000000ff0000720c */ /* 0x000fe20003f46270 */
[--C-:B------:R-:W-:Y:S01]  /*2df0*/  @!P1 IMAD.IADD R156, R156, 0x1, -R3.reuse ;  /* 0x000000019c9c9824 */ /* 0x100fe200078e0a03 */
[C---:B------:R-:W-:Y:S01]  /*2e00*/  ISETP.GT.U32.AND P1, PT, R3.reuse, R146, PT ;  /* 0x000000920300720c */ /* 0x040fe20003f24070 */
[--C-:B------:R-:W-:Y:S01]  /*2e10*/  @!P5 IMAD.IADD R152, R152, 0x1, -R3.reuse ;  /* 0x000000019898d824 */ /* 0x100fe200078e0a03 */
[----:B------:R-:W-:Y:S01]  /*2e20*/  ISETP.GT.U32.AND P5, PT, R3, R144, PT ;  /* 0x000000900300720c */ /* 0x000fe20003fa4070 */
[----:B------:R-:W-:-:S02]  /*2e30*/  @!P4 IMAD.IADD R140, R140, 0x1, -R3 ;  /* 0x000000018c8cc824 */ /* 0x000fc400078e0a03 */
[--C-:B------:R-:W-:Y:S01]  /*2e40*/  @!P6 IMAD.IADD R150, R150, 0x1, -R3.reuse ;  /* 0x000000019696e824 */ /* 0x100fe200078e0a03 */
[C---:B------:R-:W-:Y:S01]  /*2e50*/  ISETP.GT.U32.AND P4, PT, R3.reuse, R152, PT ;  /* 0x000000980300720c */ /* 0x040fe20003f84070 */
[----:B------:R-:W-:Y:S01]  /*2e60*/  @!P3 IMAD.IADD R138, R138, 0x1, -R3 ;  /* 0x000000018a8ab824 */ /* 0x000fe200078e0a03 */
[C---:B------:R-:W-:Y:S01]  /*2e70*/  ISETP.GT.U32.AND P6, PT, R3.reuse, R142, PT ;  /* 0x0000008e0300720c */ /* 0x040fe20003fc4070 */
[----:B------:R-:W-:Y:S01]  /*2e80*/  @!P0 IMAD.IADD R2, R2, 0x1, -R7 ;  /* 0x0000000102028824 */ /* 0x000fe200078e0a07 */
[----:B------:R-:W-:Y:S01]  /*2e90*/  ISETP.GT.U32.AND P3, PT, R3, R150, PT ;  /* 0x000000960300720c */ /* 0x000fe20003f64070 */
[----:B------:R-:W-:Y:S01]  /*2ea0*/  @!P2 IMAD.MOV R8, RZ, RZ, -R8 ;  /* 0x000000ffff08a224 */ /* 0x000fe200078e0a08 */
[----:B------:R-:W-:Y:S01]  /*2eb0*/  ISETP.GE.AND P2, PT, R122, RZ, PT ;  /* 0x000000ff7a00720c */ /* 0x000fe20003f46270 */
[--C-:B------:R-:W-:Y:S01]  /*2ec0*/  @!P1 IMAD.IADD R146, R146, 0x1, -R3.reuse ;  /* 0x0000000192929824 */ /* 0x100fe200078e0a03 */
[----:B------:R-:W-:Y:S01]  /*2ed0*/  ISETP.GT.U32.AND P1, PT, R7, R2, PT ;  /* 0x000000020700720c */ /* 0x000fe20003f24070 */
[--C-:B------:R-:W-:Y:S01]  /*2ee0*/  @!P5 IMAD.IADD R144, R144, 0x1, -R3.reuse ;  /* 0x000000019090d824 */ /* 0x100fe200078e0a03 */
[C---:B------:R-:W-:Y:S01]  /*2ef0*/  ISETP.GT.U32.AND P5, PT, R3.reuse, R154, PT ;  /* 0x0000009a0300720c */ /* 0x040fe20003fa4070 */
[----:B-1----:R-:W-:Y:S01]  /*2f00*/  IMAD.MOV.U32 R122, RZ, RZ, R72 ;  /* 0x000000ffff7a7224 */ /* 0x002fe200078e0048 */
[----:B------:R-:W-:Y:S01]  /*2f10*/  ISETP.GT.U32.AND P0, PT, R3, R156, PT ;  /* 0x0000009c0300720c */ /* 0x000fe20003f04070 */
[----:B------:R-:W-:Y:S01]  /*2f20*/  @!P4 IMAD.IADD R152, R152, 0x1, -R3 ;  /* 0x000000019898c824 */ /* 0x000fe200078e0a03 */
[----:B------:R-:W-:Y:S01]  /*2f30*/  ISETP.GE.AND P4, PT, R125, RZ, PT ;  /* 0x000000ff7d00720c */ /* 0x000fe20003f86270 */
[----:B------:R-:W-:-:S02]  /*2f40*/  IMAD.MOV.U32 R130, RZ, RZ, R80 ;  /* 0x000000ffff827224 */ /* 0x000fc400078e0050 */
[----:B------:R-:W-:Y:S01]  /*2f50*/  @!P3 IMAD.IADD R150, R150, 0x1, -R3 ;  /* 0x000000019696b824 */ /* 0x000fe200078e0a03 */
[----:B------:R-:W-:Y:S01]  /*2f60*/  ISETP.GE.AND P3, PT, R126, RZ, PT ;  /* 0x000000ff7e00720c */ /* 0x000fe20003f66270 */
[----:B------:R-:W-:Y:S01]  /*2f70*/  @!P2 IMAD.MOV R20, RZ, RZ, -R20 ;  /* 0x000000ffff14a224 */ /* 0x000fe200078e0a14 */
[----:B------:R-:W-:Y:S01]  /*2f80*/  ISETP.GE.AND P2, PT, R117, RZ, PT ;  /* 0x000000ff7500720c */ /* 0x000fe20003f46270 */
[----:B------:R-:W-:Y:S01]  /*2f90*/  @!P1 IMAD.IADD R2, R2, 0x1, -R7 ;  /* 0x0000000102029824 */ /* 0x000fe200078e0a07 */
[----:B------:R-:W-:Y:S01]  /*2fa0*/  ISETP.GE.AND P1, PT, R124, RZ, PT ;  /* 0x000000ff7c00720c */ /* 0x000fe20003f26270 */
[----:B------:R-:W-:Y:S01]  /*2fb0*/  @!P5 IMAD.IADD R154, R154, 0x1, -R3 ;  /* 0x000000019a9ad824 */ /* 0x000fe200078e0a03 */
[----:B------:R-:W-:Y:S01]  /*2fc0*/  ISETP.GE.AND P5, PT, R24, RZ, PT ;  /* 0x000000ff1800720c */ /* 0x000fe20003fa6270 */
[----:B------:R-:W-:Y:S01]  /*2fd0*/  IMAD.MOV.U32 R126, RZ, RZ, R76 ;  /* 0x000000ffff7e7224 */ /* 0x000fe200078e004c */
[----:B------:R-:W1:Y:S01]  /*2fe0*/  LDC.64 R24, c[0x0][0x230] ;  /* 0x00008c00ff187b82 */ /* 0x000e620000000a00 */
[----:B------:R-:W-:Y:S01]  /*2ff0*/  @!P4 IMAD.MOV R14, RZ, RZ, -R14 ;  /* 0x000000ffff0ec224 */ /* 0x000fe200078e0a0e */
[----:B------:R-:W-:Y:S01]  /*3000*/  ISETP.GE.AND P4, PT, R120, RZ, PT ;  /* 0x000000ff7800720c */ /* 0x000fe20003f86270 */
[----:B---3--:R-:W-:-:S02]  /*3010*/  IMAD.MOV.U32 R120, RZ, RZ, R70 ;  /* 0x000000ffff787224 */ /* 0x008fc400078e0046 */
[----:B------:R-:W-:Y:S01]  /*3020*/  @!P3 IMAD.MOV R12, RZ, RZ, -R12 ;  /* 0x000000ffff0cb224 */ /* 0x000fe200078e0a0c */
[----:B------:R-:W-:Y:S01]  /*3030*/  ISETP.GE.AND P3, PT, R121, RZ, PT ;  /* 0x000000ff7900720c */ /* 0x000fe20003f66270 */
[----:B------:R-:W-:Y:S01]  /*3040*/  @!P2 IMAD.MOV R32, RZ, RZ, -R32 ;  /* 0x000000ffff20a224 */ /* 0x000fe200078e0a20 */
[----:B------:R-:W-:Y:S01]  /*3050*/  ISETP.GE.AND P2, PT, R112, RZ, PT ;  /* 0x000000ff7000720c */ /* 0x000fe20003f46270 */
[----:B------:R-:W-:Y:S01]  /*3060*/  @!P1 IMAD.MOV R16, RZ, RZ, -R16 ;  /* 0x000000ffff109224 */ /* 0x000fe200078e0a10 */
[----:B------:R-:W-:Y:S01]  /*3070*/  ISETP.GE.AND P1, PT, R118, RZ, PT ;  /* 0x000000ff7600720c */ /* 0x000fe20003f26270 */
[----:B------:R-:W-:Y:S01]  /*3080*/  @!P5 IMAD.MOV R10, RZ, RZ, -R10 ;  /* 0x000000ffff0ad224 */ /* 0x000fe200078e0a0a */
[----:B------:R-:W-:Y:S01]  /*3090*/  ISETP.GE.AND P5, PT, R119, RZ, PT ;  /* 0x000000ff7700720c */ /* 0x000fe20003fa6270 */
[----:B----4-:R-:W-:Y:S01]  /*30a0*/  IMAD.MOV.U32 R112, RZ, RZ, R62 ;  /* 0x000000ffff707224 */ /* 0x010fe200078e003e */
[----:B------:R-:W3:Y:S01]  /*30b0*/  LDC.64 R6, c[0x0][0x238] ;  /* 0x00008e00ff067b82 */ /* 0x000ee20000000a00 */
[----:B------:R-:W-:Y:S01]  /*30c0*/  @!P4 IMAD.MOV R26, RZ, RZ, -R26 ;  /* 0x000000ffff1ac224 */ /* 0x000fe200078e0a1a */
[----:B------:R-:W-:Y:S01]  /*30d0*/  ISETP.GE.AND P4, PT, R115, RZ, PT ;  /* 0x000000ff7300720c */ /* 0x000fe20003f86270 */
[----:B------:R-:W-:-:S02]  /*30e0*/  IMAD.MOV.U32 R118, RZ, RZ, R68 ;  /* 0x000000ffff767224 */ /* 0x000fc400078e0044 */
        /* <DEDUP_REMOVED lines=8> */
[----:B------:R-:W-:Y:S02]  /*3170*/  IMAD.MOV.U32 R116, RZ, RZ, R66 ;  /* 0x000000ffff747224 */ /* 0x000fe400078e0042 */
[----:B------:R-:W-:Y:S01]  /*3180*/  @!P4 IMAD.MOV R36, RZ, RZ, -R36 ;  /* 0x000000ffff24c224 */ /* 0x000fe200078e0a24 */
[----:B------:R-:W-:Y:S01]  /*3190*/  ISETP.GE.AND P4, PT, R110, RZ, PT ;  /* 0x000000ff6e00720c */ /* 0x000fe20003f86270 */
[----:B-----5:R-:W-:-:S02]  /*31a0*/  IMAD.MOV.U32 R110, RZ, RZ, R60 ;  /* 0x000000ffff6e7224 */ /* 0x020fc400078e003c */
        /* <DEDUP_REMOVED lines=8> */
[----:B--2---:R-:W-:Y:S02]  /*3230*/  IMAD.MOV.U32 R108, RZ, RZ, R58 ;  /* 0x000000ffff6c7224 */ /* 0x004fe400078e003a */
        /* <DEDUP_REMOVED lines=11> */
[----:B------:R-:W-:Y:S01]  /*32f0*/  IMAD.MOV.U32 R124, RZ, RZ, R74 ;  /* 0x000000ffff7c7224 */ /* 0x000fe200078e004a */
[----:B------:R-:W2:Y:S01]  /*3300*/  LDC R85, c[0x0][0x230] ;  /* 0x00008c00ff557b82 */ /* 0x000ea20000000800 */
        /* <DEDUP_REMOVED lines=11> */
[--C-:B------:R-:W-:Y:S01]  /*33c0*/  @!P6 IMAD.IADD R142, R142, 0x1, -R3.reuse ;  /* 0x000000018e8ee824 */ /* 0x100fe200078e0a03 */
[----:B------:R-:W-:Y:S01]  /*33d0*/  ISETP.GT.U32.AND P6, PT, R3, R158, PT ;  /* 0x0000009e0300720c */ /* 0x000fe20003fc4070 */
[----:B------:R-:W-:Y:S01]  /*33e0*/  @!P4 IMAD.MOV R116, RZ, RZ, -R116 ;  /* 0x000000ffff74c224 */ /* 0x000fe200078e0a74 */
[----:B------:R-:W-:Y:S01]  /*33f0*/  ISETP.GE.AND P4, PT, R81, RZ, PT ;  /* 0x000000ff5100720c */ /* 0x000fe20003f86270 */
[--C-:B------:R-:W-:Y:S01]  /*3400*/  @!P0 IMAD.IADD R156, R156, 0x1, -R3.reuse ;  /* 0x000000019c9c8824 */ /* 0x100fe200078e0a03 */
[----:B------:R-:W-:Y:S01]  /*3410*/  ISETP.NE.AND P0, PT, R5, RZ, PT ;  /* 0x000000ff0500720c */ /* 0x000fe20003f05270 */
        /* <DEDUP_REMOVED lines=8> */
[----:B------:R-:W-:Y:S01]  /*34a0*/  @!P6 IMAD.IADD R158, R158, 0x1, -R3 ;  /* 0x000000019e9ee824 */ /* 0x000fe200078e0a03 */
[----:B------:R-:W-:Y:S01]  /*34b0*/  ISETP.GE.AND P6, PT, R123, RZ, PT ;  /* 0x000000ff7b00720c */ /* 0x000fe20003fc6270 */
[----:B------:R-:W-:Y:S01]  /*34c0*/  @!P4 IMAD.MOV R126, RZ, RZ, -R126 ;  /* 0x000000ffff7ec224 */ /* 0x000fe200078e0a7e */
[----:B------:R-:W-:Y:S01]  /*34d0*/  ISETP.GE.AND P4, PT, R71, RZ, PT ;  /* 0x000000ff4700720c */ /* 0x000fe20003f86270 */
[----:B-1----:R-:W-:Y:S01]  /*34e0*/  VIADD R13, R24, 0xffffffff ;  /* 0xffffffff180d7836 */ /* 0x002fe20000000000 */
[----:B------:R-:W-:Y:S01]  /*34f0*/  SEL R74, R229, R12, !P0 ;  /* 0x0000000ce54a7207 */ /* 0x000fe20004000000 */
        /* <DEDUP_REMOVED lines=8> */
[----:B------:R-:W-:Y:S01]  /*3580*/  @!P6 IMAD.MOV R18, RZ, RZ, -R18 ;  /* 0x000000ffff12e224 */ /* 0x000fe200078e0a12 */
[----:B------:R-:W-:Y:S01]  /*3590*/  SEL R65, R229, R40, !P0 ;  /* 0x00000028e5417207 */ /* 0x000fe20004000000 */
[----:B------:R-:W-:Y:S01]  /*35a0*/  @!P4 IMAD.MOV R86, RZ, RZ, -R86 ;  /* 0x000000ffff56c224 */ /* 0x000fe200078e0a56 */
[----:B------:R-:W-:Y:S01]  /*35b0*/  ISETP.GE.AND P4, PT, R61, RZ, PT ;  /* 0x000000ff3d00720c */ /* 0x000fe20003f86270 */
[----:B---3--:R-:W-:Y:S01]  /*35c0*/  IMAD.SHL.U32 R207, R6, 0x4, RZ ;  /* 0x0000000406cf7824 */ /* 0x008fe200078e00ff */
        /* <DEDUP_REMOVED lines=9> */
[----:B------:R-:W1:Y:S01]  /*3660*/  LDC R40, c[0x0][0x230] ;  /* 0x00008c00ff287b82 */ /* 0x000e620000000800 */
[----:B------:R-:W-:Y:S01]  /*3670*/  SEL R64, R229, R42, !P0 ;  /* 0x0000002ae5407207 */ /* 0x000fe20004000000 */
[----:B------:R-:W-:Y:S01]  /*3680*/  @!P4 IMAD.MOV R96, RZ, RZ, -R96 ;  /* 0x000000ffff60c224 */ /* 0x000fe200078e0a60 */
[----:B------:R-:W-:Y:S01]  /*3690*/  ISETP.GE.AND P4, PT, R51, RZ, PT ;  /* 0x000000ff3300720c */ /* 0x000fe20003f86270 */
[----:B------:R-:W-:Y:S01]  /*36a0*/  VIADD R251, R24, 0x3f ;  /* 0x0000003f18fb7836 */ /* 0x000fe20000000000 */
        /* <DEDUP_REMOVED lines=9> */
[----:B------:R-:W3:Y:S01]  /*3740*/  LDC R42, c[0x0][0x230] ;  /* 0x00008c00ff2a7b82 */ /* 0x000ee20000000800 */
[----:B------:R-:W-:Y:S01]  /*3750*/  SEL R75, R229, R14, !P0 ;  /* 0x0000000ee54b7207 */ /* 0x000fe20004000000 */
[----:B------:R-:W-:Y:S01]  /*3760*/  @!P4 IMAD.MOV R106, RZ, RZ, -R106 ;  /* 0x000000ffff6ac224 */ /* 0x000fe200078e0a6a */
[----:B------:R-:W-:Y:S01]  /*3770*/  ISETP.GE.AND P4, PT, R41, RZ, PT ;  /* 0x000000ff2900720c */ /* 0x000fe20003f86270 */
[----:B------:R-:W-:Y:S01]  /*3780*/  IMAD.SHL.U32 R242, R6, 0x8, RZ ;  /* 0x0000000806f27824 */ /* 0x000fe200078e00ff */
        /* <DEDUP_REMOVED lines=9> */
[----:B------:R-:W-:Y:S01]  /*3820*/  VIADD R27, R24, 0xfffffffb ;  /* 0xfffffffb181b7836 */ /* 0x000fe20000000000 */
[----:B------:R-:W4:Y:S01]  /*3830*/  LDC R41, c[0x0][0x230] ;  /* 0x00008c00ff297b82 */ /* 0x000f220000000800 */
[----:B------:R-:W-:Y:S01]  /*3840*/  @!P4 IMAD.MOV R140, RZ, RZ, -R140 ;  /* 0x000000ffff8cc224 */ /* 0x000fe200078e0a8c */
[----:B------:R-:W-:Y:S01]  /*3850*/  ISETP.GE.AND P4, PT, R31, RZ, PT ;  /* 0x000000ff1f00720c */ /* 0x000fe20003f86270 */
[----:B------:R-:W-:Y:S01]  /*3860*/  IMAD R234, R6, 0x30, RZ ;  /* 0x0000003006ea7824 */ /* 0x000fe200078e02ff */
[----:B------:R-:W-:Y:S01]  /*3870*/  SEL R77, R229, R18, !P0 ;  /* 0x00000012e54d7207 */ /* 0x000fe20004000000 */
[----:B------:R-:W-:Y:S01]  /*3880*/  @!P3 IMAD.MOV R138, RZ, RZ, -R138 ;  /* 0x000000ffff8ab224 */ /* 0x000fe200078e0a8a */
[----:B------:R-:W-:Y:S01]  /*3890*/  ISETP.GE.AND P3, PT, R33, RZ, PT ;  /* 0x000000ff2100720c */ /* 0x000fe20003f66270 */
[----:B------:R-:W-:Y:S01]  /*38a0*/  @!P2 IMAD.MOV R154, RZ, RZ, -R154 ;  /* 0x000000ffff9aa224 */ /* 0x000fe200078e0a9a */
[----:B------:R-:W-:Y:S01]  /*38b0*/  ISETP.GE.AND P2, PT, R9, RZ, PT ;  /* 0x000000ff0900720c */ /* 0x000fe20003f46270 */
[----:B------:R-:W-:Y:S01]  /*38c0*/  @!P1 IMAD.MOV R144, RZ, RZ, -R144 ;  /* 0x000000ffff909224 */ /* 0x000fe200078e0a90 */
[----:B------:R-:W-:Y:S01]  /*38d0*/  ISETP.NE.AND P1, PT, R4, RZ, PT ;  /* 0x000000ff0400720c */ /* 0x000fe20003f25270 */
[----:B------:R-:W-:Y:S01]  /*38e0*/  @!P5 IMAD.MOV R142, RZ, RZ, -R142 ;  /* 0x000000ffff8ed224 */ /* 0x000fe200078e0a8e */
[----:B------:R-:W-:Y:S01]  /*38f0*/  ISETP.GE.AND P5, PT, R29, RZ, PT ;  /* 0x000000ff1d00720c */ /* 0x000fe20003fa6270 */
[----:B------:R-:W5:Y:S01]  /*3900*/  LDC R43, c[0x0][0x230] ;  /* 0x00008c00ff2b7b82 */ /* 0x000f620000000800 */
[----:B------:R-:W-:Y:S01]  /*3910*/  SEL R78, R229, R20, !P0 ;  /* 0x00000014e54e7207 */ /* 0x000fe20004000000 */
[----:B------:R-:W-:Y:S01]  /*3920*/  @!P4 IMAD.MOV R150, RZ, RZ, -R150 ;  /* 0x000000ffff96c224 */ /* 0x000fe200078e0a96 */
[----:B------:R-:W-:Y:S01]  /*3930*/  ISETP.GE.AND P4, PT, R21, RZ, PT ;  /* 0x000000ff1500720c */ /* 0x000fe20003f86270 */
[C---:B------:R-:W-:Y:S01]  /*3940*/  IMAD R223, R6.reuse, 0x50, RZ ;  /* 0x0000005006df7824 */ /* 0x040fe200078e02ff */
[----:B------:R-:W-:Y:S01]  /*3950*/  SEL R79, R229, R22, !P0 ;  /* 0x00000016e54f7207 */ /* 0x000fe20004000000 */
[----:B------:R-:W-:Y:S01]  /*3960*/  @!P3 IMAD.MOV R148, RZ, RZ, -R148 ;  /* 0x000000ffff94b224 */ /* 0x000fe200078e0a94 */
[----:B------:R-:W-:Y:S01]  /*3970*/  ISETP.GE.AND P3, PT, R23, RZ, PT ;  /* 0x000000ff1700720c */ /* 0x000fe20003f66270 */
[----:B------:R-:W-:Y:S01]  /*3980*/  @!P2 IMAD.MOV R2, RZ, RZ, -R2 ;  /* 0x000000ffff02a224 */ /* 0x000fe200078e0a02 */
[----:B------:R-:W-:Y:S01]  /*3990*/  SEL R71, R229, R28, !P0 ;  /* 0x0000001ce5477207 */ /* 0x000fe20004000000 */
[C---:B------:R-:W-:Y:S01]  /*39a0*/  IMAD R237, R6.reuse, 0xc, RZ ;  /* 0x0000000c06ed7824 */ /* 0x040fe200078e02ff */
[----:B------:R-:W-:Y:S01]  /*39b0*/  @!P1 LOP3.LUT R2, RZ, R4, RZ, 0x33, !PT ;  /* 0x00000004ff029212 */ /* 0x000fe200078e33ff */
[----:B------:R-:W-:Y:S01]  /*39c0*/  @!P5 IMAD.MOV R152, RZ, RZ, -R152 ;  /* 0x000000ffff98d224 */ /* 0x000fe200078e0a98 */
[----:B------:R-:W-:Y:S01]  /*39d0*/  ISETP.GE.AND P5, PT, R19, RZ, PT ;  /* 0x000000ff1300720c */ /* 0x000fe20003fa6270 */
[----:B------:R-:W-:Y:S01]  /*39e0*/  IMAD R245, R6, 0x14, RZ ;  /* 0x0000001406f57824 */ /* 0x000fe200078e02ff */
[C---:B------:R-:W-:Y:S01]  /*39f0*/  SEL R70, R229.reuse, R30, !P0 ;  /* 0x0000001ee5467207 */ /* 0x040fe20004000000 */
[----:B------:R-:W-:Y:S01]  /*3a00*/  IMAD R5, R2, R25, RZ ;  /* 0x0000001902057224 */ /* 0x000fe200078e02ff */
[----:B------:R-:W-:Y:S01]  /*3a10*/  SEL R69, R229, R32, !P0 ;  /* 0x00000020e5457207 */ /* 0x000fe20004000000 */
[----:B------:R-:W-:Y:S01]  /*3a20*/  @!P4 IMAD.MOV R160, RZ, RZ, -R160 ;  /* 0x000000ffffa0c224 */ /* 0x000fe200078e0aa0 */
[----:B------:R-:W-:Y:S01]  /*3a30*/  ISETP.GE.U32.AND P4, PT, R13, 0x7fffffc0, PT ;  /* 0x7fffffc00d00780c */ /* 0x000fe20003f86070 */
[----:B------:R-:W-:Y:S01]  /*3a40*/  IMAD.SHL.U32 R0, R5, 0x4, RZ ;  /* 0x0000000405007824 */ /* 0x000fe200078e00ff */
[----:B------:R-:W-:Y:S01]  /*3a50*/  SEL R68, R229, R34, !P0 ;  /* 0x00000022e5447207 */ /* 0x000fe20004000000 */
[----:B------:R-:W-:Y:S01]  /*3a60*/  @!P3 IMAD.MOV R156, RZ, RZ, -R156 ;  /* 0x000000ffff9cb224 */ /* 0x000fe200078e0a9c */
[----:B------:R-:W-:Y:S01]  /*3a70*/  ISETP.GE.U32.AND P3, PT, R27, 0x7fffffbc, PT ;  /* 0x7fffffbc1b00780c */ /* 0x000fe20003f66070 */
[----:B------:R-:W-:Y:S01]  /*3a80*/  VIADD R2, R24, 0xfffffff7 ;  /* 0xfffffff718027836 */ /* 0x000fe20000000000 */
[----:B------:R-:W-:Y:S01]  /*3a90*/  IADD3 R12, P1, R0, UR58, RZ ;  /* 0x0000003a000c7c10 */ /* 0x000fe2000ff3e0ff */
[----:B------:R-:W-:Y:S01]  /*3aa0*/  @!P5 IMAD.MOV R158, RZ, RZ, -R158 ;  /* 0x000000ffff9ed224 */ /* 0x000fe200078e0a9e */
[----:B------:R-:W-:Y:S01]  /*3ab0*/  SEL R67, R229, R36, !P0 ;  /* 0x00000024e5437207 */ /* 0x000fe20004000000 */
[----:B------:R-:W-:Y:S01]  /*3ac0*/  STL [R1+0x230], R5 ;  /* 0x0002300501007387 */ /* 0x000fe20000100800 */
[----:B------:R-:W-:Y:S01]  /*3ad0*/  LEA.HI.X.SX32 R13, R5, UR59, 0x2, P1 ;  /* 0x0000003b050d7c11 */ /* 0x000fe200088f16ff */
[C---:B------:R-:W-:Y:S01]  /*3ae0*/  IMAD R241, R6.reuse, 0x24, RZ ;  /* 0x0000002406f17824 */ /* 0x040fe200078e02ff */
[C---:B------:R-:W-:Y:S01]  /*3af0*/  LEA R26, P1, R6.reuse, R12, 0x4 ;  /* 0x0000000c061a7211 */ /* 0x040fe200078220ff */
[----:B------:R2:W-:Y:S01]  /*3b00*/  STL [R1+0x238], R0 ;  /* 0x0002380001007387 */ /* 0x0005e20000100800 */
[C---:B------:R-:W-:Y:S01]  /*3b10*/  SEL R63, R229.reuse, R44, !P0 ;  /* 0x0000002ce53f7207 */ /* 0x040fe20004000000 */
[C---:B------:R-:W-:Y:S01]  /*3b20*/  IMAD R233, R6.reuse, 0x9, RZ ;  /* 0x0000000906e97824 */ /* 0x040fe200078e02ff */
[C---:B------:R-:W-:Y:S01]  /*3b30*/  SEL R62, R229.reuse, R46, !P0 ;  /* 0x0000002ee53e7207 */ /* 0x040fe20004000000 */
[----:B------:R-:W-:Y:S01]  /*3b40*/  @!PT LDS RZ, [RZ] ;  /* 0x00000000fffff984 */ /* 0x000fe20000000800 */
[----:B------:R-:W-:Y:S01]  /*3b50*/  @!PT LDS RZ, [RZ] ;  /* 0x00000000fffff984 */ /* 0x000fe20000000800 */
[----:B------:R-:W-:Y:S01]  /*3b60*/  @!PT LDS RZ, [RZ] ;  /* 0x00000000fffff984 */ /* 0x000fe20000000800 */
[----:B------:R-:W-:Y:S01]  /*3b70*/  LDGSTS.E [R250], desc[UR34][R12.64], !P4 ;  /* 0x000000000cfa7fae */ /* 0x000fe2000e121862 */
[C---:B------:R-:W-:Y:S01]  /*3b80*/  SEL R61, R229.reuse, R48, !P0 ;  /* 0x00000030e53d7207 */ /* 0x040fe20004000000 */
[C---:B------:R-:W-:Y:S01]  /*3b90*/  IMAD R189, R6.reuse, 0x70, RZ ;  /* 0x0000007006bd7824 */ /* 0x040fe200078e02ff */
[C---:B------:R-:W-:Y:S01]  /*3ba0*/  SEL R60, R229.reuse, R50, !P0 ;  /* 0x00000032e53c7207 */ /* 0x040fe20004000000 */
[C---:B------:R-:W-:Y:S01]  /*3bb0*/  IMAD R244, R6.reuse, 0x5, RZ ;  /* 0x0000000506f47824 */ /* 0x040fe200078e02ff */
[C---:B------:R-:W-:Y:S01]  /*3bc0*/  SEL R59, R229.reuse, R52, !P0 ;  /* 0x00000034e53b7207 */ /* 0x040fe20004000000 */
[C---:B--2---:R-:W-:Y:S01]  /*3bd0*/  IMAD.SHL.U32 R0, R6.reuse, 0x10, RZ ;  /* 0x0000001006007824 */ /* 0x044fe200078e00ff */
[C---:B------:R-:W-:Y:S01]  /*3be0*/  SEL R58, R229.reuse, R54, !P0 ;  /* 0x00000036e53a7207 */ /* 0x040fe20004000000 */
[C---:B------:R-:W-:Y:S01]  /*3bf0*/  IMAD R183, R6.reuse, 0x60, RZ ;  /* 0x0000006006b77824 */ /* 0x040fe200078e02ff */
[----:B------:R-:W-:Y:S01]  /*3c00*/  SEL R17, R229, R56, !P0 ;  /* 0x00000038e5117207 */ /* 0x000fe20004000000 */
[C---:B------:R-:W-:Y:S01]  /*3c10*/  IMAD R225, R6.reuse, 0x90, RZ ;  /* 0x0000009006e17824 */ /* 0x040fe200078e02ff */
[-C--:B------:R-:W-:Y:S01]  /*3c20*/  LEA.HI.X.SX32 R27, R207, R13.reuse, 0x2, P1 ;  /* 0x0000000dcf1b7211 */ /* 0x080fe200008f16ff */
[----:B------:R-:W-:Y:S01]  /*3c30*/  IMAD R243, R6, 0x18, RZ ;  /* 0x0000001806f37824 */ /* 0x000fe200078e02ff */
[C---:B------:R-:W-:Y:S01]  /*3c40*/  SEL R72, R229.reuse, R8, !P0 ;  /* 0x00000008e5487207 */ /* 0x040fe20004000000 */
[----:B------:R-:W-:Y:S01]  /*3c50*/  VIADD R8, R24, 0xffffffef ;  /* 0xffffffef18087836 */ /* 0x000fe20000000000 */
[C---:B------:R-:W-:Y:S01]  /*3c60*/  SEL R66, R229.reuse, R38, !P0 ;  /* 0x00000026e5427207 */ /* 0x040fe20004000000 */
[----:B------:R2:W-:Y:S01]  /*3c70*/  LDGSTS.E [R250+0x400], desc[UR34][R26.64], !P3 ;  /* 0x004000001afa7fae */ /* 0x0005e2000d921862 */
[C---:B------:R-:W-:Y:S01]  /*3c80*/  SEL R57, R229.reuse, R108, !P0 ;  /* 0x0000006ce5397207 */ /* 0x040fe20004000000 */
[C---:B------:R-:W-:Y:S01]  /*3c90*/  IMAD R193, R6.reuse, 0xb0, RZ ;  /* 0x000000b006c17824 */ /* 0x040fe200078e02ff */
[C---:B------:R-:W-:Y:S01]  /*3ca0*/  SEL R56, R229.reuse, R110, !P0 ;  /* 0x0000006ee5387207 */ /* 0x040fe20004000000 */
[C---:B------:R-:W-:Y:S01]  /*3cb0*/  IMAD.SHL.U32 R4, R6.reuse, 0x20, RZ ;  /* 0x0000002006047824 */ /* 0x040fe200078e00ff */
[C---:B------:R-:W-:Y:S01]  /*3cc0*/  SEL R55, R229.reuse, R112, !P0 ;  /* 0x00000070e5377207 */ /* 0x040fe20004000000 */
[C---:B------:R-:W-:Y:S01]  /*3cd0*/  IMAD R221, R6.reuse, 0xa0, RZ ;  /* 0x000000a006dd7824 */ /* 0x040fe200078e02ff */
[C---:B------:R-:W-:Y:S01]  /*3ce0*/  SEL R54, R229.reuse, R114, !P0 ;  /* 0x00000072e5367207 */ /* 0x040fe20004000000 */
[----:B------:R-:W5:Y:S01]  /*3cf0*/  LDC R81, c[0x0][0x230] ;  /* 0x00008c00ff517b82 */ /* 0x000f620000000800 */
[C---:B------:R-:W-:Y:S01]  /*3d00*/  SEL R53, R229.reuse, R116, !P0 ;  /* 0x00000074e5357207 */ /* 0x040fe20004000000 */
[C---:B------:R-:W-:Y:S01]  /*3d10*/  IMAD R232, R6.reuse, 0x28, RZ ;  /* 0x0000002806e87824 */ /* 0x040fe200078e02ff */
        /* <DEDUP_REMOVED lines=13> */
[----:B------:R-:W5:Y:S01]  /*3df0*/  LDC R83, c[0x0][0x230] ;  /* 0x00008c00ff537b82 */ /* 0x000f620000000800 */
[C---:B------:R-:W-:Y:S01]  /*3e00*/  SEL R28, R229.reuse, R82, !P0 ;  /* 0x00000052e51c7207 */ /* 0x040fe20004000000 */
[----:B------:R-:W-:Y:S01]  /*3e10*/  STL [R1+0xbc], R242 ;  /* 0x0000bcf201007387 */ /* 0x000fe20000100800 */
[C---:B------:R-:W-:Y:S01]  /*3e20*/  SEL R18, R229.reuse, R84, !P0 ;  /* 0x00000054e5127207 */ /* 0x040fe20004000000 */
[C---:B------:R-:W-:Y:S01]  /*3e30*/  IMAD R239, R6.reuse, 0xd, RZ ;  /* 0x0000000d06ef7824 */ /* 0x040fe200078e02ff */
[C---:B------:R-:W-:Y:S01]  /*3e40*/  SEL R10, R229.reuse, R86, !P0 ;  /* 0x00000056e50a7207 */ /* 0x040fe20004000000 */
[----:B------:R-:W-:Y:S01]  /*3e50*/  STL [R1+0x8c], R234 ;  /* 0x00008cea01007387 */ /* 0x000fe20000100800 */
[C---:B------:R-:W-:Y:S01]  /*3e60*/  SEL R23, R229.reuse, R88, !P0 ;  /* 0x00000058e5177207 */ /* 0x040fe20004000000 */
[----:B------:R-:W5:Y:S01]  /*3e70*/  LDC R82, c[0x0][0x230] ;  /* 0x00008c00ff527b82 */ /* 0x000f620000000800 */
[C---:B------:R-:W-:Y:S01]  /*3e80*/  SEL R49, R229.reuse, R90, !P0 ;  /* 0x0000005ae5317207 */ /* 0x040fe20004000000 */
[----:B------:R-:W-:Y:S01]  /*3e90*/  STL [R1+0x80], R237 ;  /* 0x000080ed01007387 */ /* 0x000fe20000100800 */
        /* <DEDUP_REMOVED lines=44> */
[----:B------:R-:W-:Y:S01]  /*4160*/  SEL R229, R229, R160, !P0 ;  /* 0x000000a0e5e57207 */ /* 0x000fe20004000000 */
[----:B------:R-:W-:Y:S01]  /*4170*/  IMAD R95, R6, 0x25, RZ ;  /* 0x00000025065f7824 */ /* 0x000fe200078e02ff */
[----:B------:R-:W-:Y:S01]  /*4180*/  ISETP.GE.U32.AND P0, PT, R2, 0x7fffffb8, PT ;  /* 0x7fffffb80200780c */ /* 0x000fe20003f06070 */
[----:B------:R-:W-:Y:S01]  /*4190*/  VIADD R2, R24, 0xfffffff3 ;  /* 0xfffffff318027836 */ /* 0x000fe20000000000 */
[----:B------:R-:W-:Y:S01]  /*41a0*/  ISETP.GT.AND P3, PT, R251, 0x3f, PT ;  /* 0x0000003ffb00780c */ /* 0x000fe20003f64270 */
[----:B------:R-:W-:Y:S01]  /*41b0*/  STL [R1+0x64], R89 ;  /* 0x0000645901007387 */ /* 0x000fe20000100800 */
[----:B------:R-:W-:Y:S01]  /*41c0*/  ISETP.GE.U32.AND P1, PT, R8, 0x7fffffb0, PT ;  /* 0x7fffffb00800780c */ /* 0x000fe20003f26070 */
[----:B------:R-:W-:Y:S01]  /*41d0*/  IMAD R211, R6, 0x94, RZ ;  /* 0x0000009406d37824 */ /* 0x000fe200078e02ff */
[----:B------:R-:W-:Y:S01]  /*41e0*/  ISETP.GE.U32.AND P2, PT, R2, 0x7fffffb4, PT ;  /* 0x7fffffb40200780c */ /* 0x000fe20003f46070 */
[----:B------:R-:W-:Y:S01]  /*41f0*/  VIADD R2, R24, 0xffffffeb ;  /* 0xffffffeb18027836 */ /* 0x000fe20000000000 */
[----:B------:R-:W-:Y:S01]  /*4200*/  ISETP.GE.AND P4, PT, R87, UR4, PT ;  /* 0x0000000457007c0c */ /* 0x000fe2000bf86270 */
[----:B------:R-:W-:Y:S01]  /*4210*/  STL [R1+0x84], R238 ;  /* 0x000084ee01007387 */ /* 0x000fe20000100800 */
[----:B------:R-:W-:Y:S01]  /*4220*/  SEL R8, RZ, 0x4, !P3 ;  /* 0x00000004ff087807 */ /* 0x000fe20005800000 */
[C---:B------:R-:W-:Y:S01]  /*4230*/  IMAD R209, R6.reuse, 0xa4, RZ ;  /* 0x000000a406d17824 */ /* 0x040fe200078e02ff */
[-C--:B------:R-:W-:Y:S01]  /*4240*/  LEA R24, P5, R6, R12.reuse, 0x5 ;  /* 0x0000000c06187211 */ /* 0x080fe200078a28ff */
[----:B------:R-:W-:Y:S01]  /*4250*/  STL [R1+0x130], R4 ;  /* 0x0001300401007387 */ /* 0x000fe20000100800 */
[----:B------:R-:W-:Y:S01]  /*4260*/  SEL R8, R8, RZ, !P4 ;  /* 0x000000ff08087207 */ /* 0x000fe20006000000 */
[----:B------:R-:W-:Y:S01]  /*4270*/  IMAD R93, R6, 0x29, RZ ;  /* 0x00000029065d7824 */ /* 0x000fe200078e02ff */
[-C--:B--2---:R-:W-:Y:S01]  /*4280*/  IADD3 R26, P4, R234, R12.reuse, RZ ;  /* 0x0000000cea1a7210 */ /* 0x084fe20007f9e0ff */
[----:B------:R-:W-:Y:S01]  /*4290*/  IMAD R91, R6, 0x2d, RZ ;  /* 0x0000002d065b7824 */ /* 0x000fe200078e02ff */
[-C--:B------:R-:W-:Y:S01]  /*42a0*/  LEA.HI.X.SX32 R25, R242, R13.reuse, 0x2, P5 ;  /* 0x0000000df2197211 */ /* 0x080fe200028f16ff */
[----:B------:R-:W-:Y:S01]  /*42b0*/  IMAD R197, R6, 0xf4, RZ ;  /* 0x000000f406c57824 */ /* 0x000fe200078e02ff */
[----:B------:R-:W-:Y:S01]  /*42c0*/  ISETP.GE.U32.AND P6, PT, R2, 0x7fffffac, PT ;  /* 0x7fffffac0200780c */ /* 0x000fe20003fc6070 */
[----:B-1----:R-:W-:Y:S01]  /*42d0*/  VIADD R2, R40, 0xffffffe7 ;  /* 0xffffffe728027836 */ /* 0x002fe20000000000 */
[-C--:B------:R-:W-:Y:S01]  /*42e0*/  LEA R38, P3, R6, R12.reuse, 0x6 ;  /* 0x0000000c06267211 */ /* 0x080fe200078630ff */
[----:B---3--:R-:W-:Y:S01]  /*42f0*/  VIADD R40, R42, 0xffffffdf ;  /* 0xffffffdf2a287836 */ /* 0x008fe20000000000 */
[-C--:B------:R-:W-:Y:S01]  /*4300*/  IADD3 R222, P5, R223, R12.reuse, RZ ;  /* 0x0000000cdfde7210 */ /* 0x080fe20007fbe0ff */
[----:B------:R1:W-:Y:S01]  /*4310*/  LDGSTS.E [R250+0x800], desc[UR34][R24.64], !P0 ;  /* 0x0080000018fa7fae */ /* 0x0003e2000c121862 */
[-C--:B------:R-:W-:Y:S01]  /*4320*/  LEA.HI.X.SX32 R27, R237, R13.reuse, 0x2, P4 ;  /* 0x0000000ded1b7211 */ /* 0x080fe200020f16ff */
[----:B------:R-:W-:Y:S01]  /*4330*/  IMAD R90, R6, 0x31, RZ ;  /* 0x00000031065a7824 */ /* 0x000fe200078e02ff */
[----:B------:R-:W-:Y:S01]  /*4340*/  ISETP.NE.U32.AND P4, PT, R8, RZ, PT ;  /* 0x000000ff0800720c */ /* 0x000fe20003f85070 */
[----:B----4-:R-:W-:Y:S01]  /*4350*/  VIADD R8, R41, 0xffffffe3 ;  /* 0xffffffe329087836 */ /* 0x010fe20000000000 */
[-C--:B------:R-:W-:Y:S01]  /*4360*/  LEA.HI.X.SX32 R39, R0, R13.reuse, 0x2, P3 ;  /* 0x0000000d00277211 */ /* 0x080fe200018f16ff */
[----:B------:R2:W-:Y:S01]  /*4370*/  LDGSTS.E [R250+0xc00], desc[UR34][R26.64], !P2 ;  /* 0x00c000001afa7fae */ /* 0x0005e2000d121862 */
[-C--:B------:R-:W-:Y:S01]  /*4380*/  LEA.HI.X.SX32 R223, R245, R13.reuse, 0x2, P5 ;  /* 0x0000000df5df7211 */ /* 0x080fe200028f16ff */
[----:B-----5:R-:W-:Y:S01]  /*4390*/  VIADD R41, R43, 0xffffffdb ;  /* 0xffffffdb2b297836 */ /* 0x020fe20000000000 */
[-C--:B------:R-:W-:Y:S01]  /*43a0*/  IADD3 R42, P5, R207, R12.reuse, RZ ;  /* 0x0000000ccf2a7210 */ /* 0x080fe20007fbe0ff */
[----:B------:R3:W-:Y:S01]  /*43b0*/  LDGSTS.E [R250+0x1000], desc[UR34][R38.64], !P1 ;  /* 0x0100000026fa7fae */ /* 0x0007e2000c921862 */
[----:B------:R-:W-:Y:S01]  /*43c0*/  ISETP.GE.U32.AND P1, PT, R8, 0x7fffffa4, PT ;  /* 0x7fffffa40800780c */ /* 0x000fe20003f26070 */
[C---:B------:R-:W-:Y:S01]  /*43d0*/  IMAD R88, R6.reuse, 0x35, RZ ;  /* 0x0000003506587824 */ /* 0x040fe200078e02ff */
[-C--:B------:R-:W-:Y:S01]  /*43e0*/  LEA.HI.X.SX32 R43, R6, R13.reuse, 0x2, P5 ;  /* 0x0000000d062b7211 */ /* 0x080fe200028f16ff */
[----:B------:R-:W4:Y:S01]  /*43f0*/  LDC R8, c[0x0][0x230] ;  /* 0x00008c00ff087b82 */ /* 0x000f220000000800 */
[----:B------:R5:W-:Y:S01]  /*4400*/  LDGSTS.E [R250+0x1400], desc[UR34][R222.64], !P6 ;  /* 0x01400000defa7fae */ /* 0x000be2000f121862 */
[----:B------:R-:W-:Y:S01]  /*4410*/  ISETP.GE.U32.AND P0, PT, R2, 0x7fffffa8, PT ;  /* 0x7fffffa80200780c */ /* 0x000fe20003f06070 */
[C---:B------:R-:W-:Y:S01]  /*4420*/  IMAD R205, R6.reuse, 0xb4, RZ ;  /* 0x000000b406cd7824 */ /* 0x040fe200078e02ff */
[-C--:B-1----:R-:W-:Y:S01]  /*4430*/  IADD3 R24, P6, R245, R12.reuse, RZ ;  /* 0x0000000cf5187210 */ /* 0x082fe20007fde0ff */
[----:B--2---:R-:W-:Y:S01]  /*4440*/  IMAD R27, R6, 0xd0, RZ ;  /* 0x000000d0061b7824 */ /* 0x004fe200078e02ff */
[----:B------:R-:W-:Y:S01]  /*4450*/  ISETP.GE.U32.AND P3, PT, R41, 0x7fffff9c, PT ;  /* 0x7fffff9c2900780c */ /* 0x000fe20003f66070 */
[----:B------:R5:W-:Y:S01]  /*4460*/  STL.64 [R1+0x358], R222 ;  /* 0x000358de01007387 */ /* 0x000be20000100a00 */
[-C--:B---3--:R-:W-:Y:S01]  /*4470*/  IADD3 R38, P5, R241, R12.reuse, RZ ;  /* 0x0000000cf1267210 */ /* 0x088fe20007fbe0ff */
[----:B------:R-:W1:Y:S01]  /*4480*/  LDC R2, c[0x0][0x230] ;  /* 0x00008c00ff027b82 */ /* 0x000e620000000800 */
[-C--:B------:R-:W-:Y:S01]  /*4490*/  LEA.HI.X.SX32 R25, R244, R13.reuse, 0x2, P6 ;  /* 0x0000000df4197211 */ /* 0x080fe200030f16ff */
[C---:B------:R-:W-:Y:S01]  /*44a0*/  IMAD R203, R6.reuse, 0xc4, RZ ;  /* 0x000000c406cb7824 */ /* 0x040fe200078e02ff */
[-C--:B------:R-:W-:Y:S01]  /*44b0*/  LEA.HI.X.SX32 R39, R233, R13.reuse, 0x2, P5 ;  /* 0x0000000de9277211 */ /* 0x080fe200028f16ff */
[C---:B------:R-:W-:Y:S01]  /*44c0*/  IMAD R201, R6.reuse, 0xd4, RZ ;  /* 0x000000d406c97824 */ /* 0x040fe200078e02ff */
[-C--:B------:R-:W-:Y:S01]  /*44d0*/  IADD3 R188, P5, R189, R12.reuse, RZ ;  /* 0x0000000cbdbc7210 */ /* 0x080fe20007fbe0ff */
[----:B------:R-:W-:Y:S01]  /*44e0*/  IMAD R199, R6, 0xe4, RZ ;  /* 0x000000e406c77824 */ /* 0x000fe200078e02ff */
[-C--:B------:R-:W-:Y:S01]  /*44f0*/  IADD3 R182, P6, R183, R12.reuse, RZ ;  /* 0x0000000cb7b67210 */ /* 0x080fe20007fde0ff */
[----:B------:R-:W2:Y:S01]  /*4500*/  LDC R41, c[0x0][0x230] ;  /* 0x00008c00ff297b82 */ /* 0x000ea20000000800 */
[----:B------:R-:W-:Y:S01]  /*4510*/  ISETP.GE.U32.AND P2, PT, R40, 0x7fffffa0, PT ;  /* 0x7fffffa02800780c */ /* 0x000fe20003f46070 */
[----:B-----5:R-:W-:Y:S01]  /*4520*/  IMAD R222, R6, 0x6, RZ ;  /* 0x0000000606de7824 */ /* 0x020fe200078e02ff */
[-C--:B------:R-:W-:Y:S01]  /*4530*/  LEA.HI.X.SX32 R189, R94, R13.reuse, 0x2, P5 ;  /* 0x0000000d5ebd7211 */ /* 0x080fe200028f16ff */
[C---:B------:R-:W-:Y:S01]  /*4540*/  IMAD R240, R6.reuse, 0xe, RZ ;  /* 0x0000000e06f07824 */ /* 0x040fe200078e02ff */
[-C--:B------:R-:W-:Y:S01]  /*4550*/  IADD3 R224, P5, R225, R12.reuse, RZ ;  /* 0x0000000ce1e07210 */ /* 0x080fe20007fbe0ff */
[C---:B------:R-:W-:Y:S01]  /*4560*/  IMAD R177, R6.reuse, 0x68, RZ ;  /* 0x0000006806b17824 */ /* 0x040fe200078e02ff */
[-C--:B------:R-:W-:Y:S01]  /*4570*/  LEA.HI.X.SX32 R183, R243, R13.reuse, 0x2, P6 ;  /* 0x0000000df3b77211 */ /* 0x080fe200030f16ff */
[----:B------:R-:W3:Y:S01]  /*4580*/  LDC R40, c[0x0][0x230] ;  /* 0x00008c00ff287b82 */ /* 0x000ee20000000800 */
[-C--:B------:R-:W-:Y:S01]  /*4590*/  LEA R190, P6, R6, R12.reuse, 0x7 ;  /* 0x0000000c06be7211 */ /* 0x080fe200078c38ff */
[----:B----4-:R-:W-:Y:S01]  /*45a0*/  VIADD R8, R8, 0xffffffd3 ;  /* 0xffffffd308087836 */ /* 0x010fe20000000000 */
[-C--:B------:R-:W-:Y:S01]  /*45b0*/  LEA.HI.X.SX32 R225, R241, R13.reuse, 0x2, P5 ;  /* 0x0000000df1e17211 */ /* 0x080fe200028f16ff */
[----:B------:R-:W-:Y:S01]  /*45c0*/  LDGSTS.E [R250+0x1800], desc[UR34][R182.64], !P0 ;  /* 0x01800000b6fa7fae */ /* 0x000fe2000c121862 */
[-C--:B------:R-:W-:Y:S01]  /*45d0*/  IADD3 R192, P5, R193, R12.reuse, RZ ;  /* 0x0000000cc1c07210 */ /* 0x080fe20007fbe0ff */
[----:B------:R-:W-:Y:S01]  /*45e0*/  IMAD R169, R6, 0x88, RZ ;  /* 0x0000008806a97824 */ /* 0x000fe200078e02ff */
[-C--:B------:R-:W-:Y:S01]  /*45f0*/  LEA.HI.X.SX32 R191, R4, R13.reuse, 0x2, P6 ;  /* 0x0000000d04bf7211 */ /* 0x080fe200030f16ff */
[----:B-1----:R-:W-:Y:S01]  /*4600*/  VIADD R2, R2, 0xffffffd7 ;  /* 0xffffffd702027836 */ /* 0x002fe20000000000 */
[-C--:B------:R-:W-:Y:S01]  /*4610*/  IADD3 R220, P6, R221, R12.reuse, RZ ;  /* 0x0000000cdddc7210 */ /* 0x080fe20007fde0ff */
[----:B------:R1:W-:Y:S01]  /*4620*/  LDGSTS.E [R250+0x1c00], desc[UR34][R188.64], !P1 ;  /* 0x01c00000bcfa7fae */ /* 0x0003e2000c921862 */
[-C--:B------:R-:W-:Y:S01]  /*4630*/  LEA.HI.X.SX32 R193, R92, R13.reuse, 0x2, P5 ;  /* 0x0000000d5cc17211 */ /* 0x080fe200028f16ff */
[----:B------:R-:W-:Y:S01]  /*4640*/  IMAD R185, R6, 0x98, RZ ;  /* 0x0000009806b97824 */ /* 0x000fe200078e02ff */
[-C--:B------:R-:W-:Y:S01]  /*4650*/  IADD3 R26, P5, R27, R12.reuse, RZ ;  /* 0x0000000c1b1a7210 */ /* 0x080fe20007fbe0ff */
[----:B------:R-:W-:Y:S01]  /*4660*/  LDGSTS.E [R250+0x2000], desc[UR34][R190.64], !P2 ;  /* 0x02000000befa7fae */ /* 0x000fe2000d121862 */
[-C--:B------:R-:W-:Y:S01]  /*4670*/  LEA.HI.X.SX32 R221, R232, R13.reuse, 0x2, P6 ;  /* 0x0000000de8dd7211 */ /* 0x080fe200030f16ff */
[----:B------:R-:W-:Y:S01]  /*4680*/  IMAD R186, R6, 0xa8, RZ ;  /* 0x000000a806ba7824 */ /* 0x000fe200078e02ff */
[-C--:B------:R-:W-:Y:S01]  /*4690*/  IADD3 R226, P6, R227, R12.reuse, RZ ;  /* 0x0000000ce3e27210 */ /* 0x080fe20007fde0ff */
[----:B------:R-:W-:Y:S01]  /*46a0*/  LDGSTS.E [R250+0x2400], desc[UR34][R224.64], !P3 ;  /* 0x02400000e0fa7fae */ /* 0x000fe2000d921862 */
[-C--:B------:R-:W-:Y:S01]  /*46b0*/  LEA.HI.X.SX32 R27, R236, R13.reuse, 0x2, P5 ;  /* 0x0000000dec1b7211 */ /* 0x080fe200028f16ff */
[----:B------:R-:W-:Y:S01]  /*46c0*/  IMAD R170, R6, 0xb8, RZ ;  /* 0x000000b806aa7824 */ /* 0x000fe200078e02ff */
[-C--:B------:R-:W-:Y:S01]  /*46d0*/  IADD3 R150, P5, R151, R12.reuse, RZ ;  /* 0x0000000c97967210 */ /* 0x080fe20007fbe0ff */
[----:B------:R-:W-:Y:S01]  /*46e0*/  STL.64 [R1+0x360], R182 ;  /* 0x000360b601007387 */ /* 0x000fe20000100a00 */
[-C--:B------:R-:W-:Y:S01]  /*46f0*/  LEA.HI.X.SX32 R227, R234, R13.reuse, 0x2, P6 ;  /* 0x0000000deae37211 */ /* 0x080fe200030f16ff */
[C---:B------:R-:W-:Y:S01]  /*4700*/  IMAD R162, R6.reuse, 0xc8, RZ ;  /* 0x000000c806a27824 */ /* 0x040fe200078e02ff */
[-C--:B------:R-:W-:Y:S01]  /*4710*/  IADD3 R194, P6, R195, R12.reuse, RZ ;  /* 0x0000000cc3c27210 */ /* 0x080fe20007fde0ff */
[----:B------:R1:W-:Y:S01]  /*4720*/  STL.64 [R1+0x368], R188 ;  /* 0x000368bc01007387 */ /* 0x0003e20000100a00 */
[-C--:B------:R-:W-:Y:S01]  /*4730*/  LEA.HI.X.SX32 R151, R89, R13.reuse, 0x2, P5 ;  /* 0x0000000d59977211 */ /* 0x080fe200028f16ff */
[----:B------:R-:W-:Y:S01]  /*4740*/  IMAD R167, R6, 0x58, RZ ;  /* 0x0000005806a77824 */ /* 0x000fe200078e02ff */
[----:B------:R-:W-:Y:S01]  /*4750*/  ISETP.GE.U32.AND P5, PT, R8, 0x7fffff94, PT ;  /* 0x7fffff940800780c */ /* 0x000fe20003fa6070 */
[----:B--2---:R-:W-:Y:S01]  /*4760*/  VIADD R8, R41, 0xffffffcb ;  /* 0xffffffcb29087836 */ /* 0x004fe20000000000 */
[-C--:B------:R-:W-:Y:S01]  /*4770*/  LEA.HI.X.SX32 R195, R238, R13.reuse, 0x2, P6 ;  /* 0x0000000deec37211 */ /* 0x080fe200030f16ff */
[----:B------:R-:W-:Y:S01]  /*4780*/  STL [R1+0xb0], R239 ;  /* 0x0000b0ef01007387 */ /* 0x000fe20000100800 */
[----:B------:R-:W-:Y:S01]  /*4790*/  ISETP.GE.U32.AND P6, PT, R2, 0x7fffff98, PT ;  /* 0x7fffff980200780c */ /* 0x000fe20003fc6070 */
[----:B---3--:R-:W-:Y:S01]  /*47a0*/  VIADD R2, R40, 0xffffffcf ;  /* 0xffffffcf28027836 */ /* 0x008fe20000000000 */
[----:B------:R-:W-:Y:S01]  /*47b0*/  ISETP.GE.U32.AND P1, PT, R8, 0x7fffff8c, PT ;  /* 0x7fffff8c0800780c */ /* 0x000fe20003f26070 */
[----:B------:R-:W2:Y:S01]  /*47c0*/  LDC R40, c[0x0][0x230] ;  /* 0x00008c00ff287b82 */ /* 0x000ea20000000800 */
[----:B------:R-:W-:Y:S01]  /*47d0*/  VIADD R8, R82, 0xffffffc3 ;  /* 0xffffffc352087836 */ /* 0x000fe20000000000 */
[----:B------:R-:W-:Y:S01]  /*47e0*/  LOP3.LUT R4, R247, 0x20, RZ, 0x3c, !PT ;  /* 0x00000020f7047812 */ /* 0x000fe200078e3cff */
[----:B-1----:R-:W-:Y:S01]  /*47f0*/  IMAD R189, R6, 0x11, RZ ;  /* 0x0000001106bd7824 */ /* 0x002fe200078e02ff */
[----:B------:R-:W-:Y:S01]  /*4800*/  ISETP.GE.U32.AND P0, PT, R2, 0x7fffff90, PT ;  /* 0x7fffff900200780c */ /* 0x000fe20003f06070 */
[----:B------:R-:W-:Y:S01]  /*4810*/  VIADD R2, R81, 0xffffffc7 ;  /* 0xffffffc751027836 */ /* 0x000fe20000000000 */
[----:B------:R-:W-:Y:S01]  /*4820*/  ISETP.GE.U32.AND P3, PT, R8, 0x7fffff84, PT ;  /* 0x7fffff840800780c */ /* 0x000fe20003f66070 */
[----:B------:R-:W-:Y:S01]  /*4830*/  VIADD R8, R86, 0xffffffee ;  /* 0xffffffee56087836 */ /* 0x000fe20000000000 */
[----:B------:R-:W1:Y:S01]  /*4840*/  LDC R81, c[0x0][0x230] ;  /* 0x00008c00ff517b82 */ /* 0x000e620000000800 */
[----:B------:R-:W-:Y:S01]  /*4850*/  VIADD R248, R4, UR6 ;  /* 0x0000000604f87c36 */ /* 0x000fe20008000000 */
[----:B------:R-:W-:Y:S01]  /*4860*/  ISETP.GE.U32.AND P2, PT, R2, 0x7fffff88, PT ;  /* 0x7fffff880200780c */ /* 0x000fe20003f46070 */
[----:B------:R-:W-:Y:S01]  /*4870*/  VIADD R2, R85, 0xfffffff2 ;  /* 0xfffffff255027836 */ /* 0x000fe20000000000 */
[----:B------:R-:W-:Y:S01]  /*4880*/  LDGSTS.E [R250+0x2800], desc[UR34][R220.64], !P6 ;  /* 0x02800000dcfa7fae */ /* 0x000fe2000f121862 */
[----:B------:R-:W-:Y:S01]  /*4890*/  ISETP.GE.U32.AND P6, PT, R8, 0x7fffffaf, PT ;  /* 0x7fffffaf0800780c */ /* 0x000fe20003fc6070 */
[----:B------:R-:W-:Y:S01]  /*48a0*/  VIADD R8, R84, 0xfffffff6 ;  /* 0xfffffff654087836 */ /* 0x000fe20000000000 */
[----:B------:R-:W-:Y:S01]  /*48b0*/  ULDC UR4, c[0x0][0x230] ;  /* 0x00008c0000047ab9 */ /* 0x000fe20000000800 */
[----:B------:R-:W-:Y:S01]  /*48c0*/  LDGSTS.E [R250+0x2c00], desc[UR34][R192.64], !P5 ;  /* 0x02c00000c0fa7fae */ /* 0x000fe2000e921862 */
[----:B------:R-:W-:Y:S01]  /*48d0*/  ISETP.GE.U32.AND P5, PT, R2, 0x7fffffb3, PT ;  /* 0x7fffffb30200780c */ /* 0x000fe20003fa6070 */
[----:B------:R-:W-:Y:S01]  /*48e0*/  VIADD R2, R83, 0xfffffffe ;  /* 0xfffffffe53027836 */ /* 0x000fe20000000000 */
[----:B------:R-:W3:Y:S01]  /*48f0*/  LDC R82, c[0x0][0x230] ;  /* 0x00008c00ff527b82 */ /* 0x000ee20000000800 */
[----:B------:R-:W-:Y:S01]  /*4900*/  LDGSTS.E [R250+0x3000], desc[UR34][R226.64], !P0 ;  /* 0x03000000e2fa7fae */ /* 0x000fe2000c121862 */
[----:B------:R-:W-:Y:S01]  /*4910*/  ISETP.GE.U32.AND P0, PT, R8, 0x7fffffb7, PT ;  /* 0x7fffffb70800780c */ /* 0x000fe20003f06070 */
[----:B------:R-:W-:Y:S01]  /*4920*/  IMAD R83, R6, 0x44, RZ ;  /* 0x0000004406537824 */ /* 0x000fe200078e02ff */
[----:B------:R-:W-:Y:S01]  /*4930*/  UIADD3 UR4, UR4, -0x40, URZ ;  /* 0xffffffc004047890 */ /* 0x000fe2000fffe03f */
[----:B------:R-:W-:Y:S01]  /*4940*/  LDGSTS.E [R250+0x3400], desc[UR34][R26.64], !P1 ;  /* 0x034000001afa7fae */ /* 0x000fe2000c921862 */
[----:B------:R-:W-:Y:S01]  /*4950*/  ISETP.GE.U32.AND P1, PT, R2, 0x7fffffbf, PT ;  /* 0x7fffffbf0200780c */ /* 0x000fe20003f26070 */
[----:B--2---:R-:W-:Y:S01]  /*4960*/  VIADD R2, R40, 0xfffffffa ;  /* 0xfffffffa28027836 */ /* 0x004fe20000000000 */
[----:B------:R-:W2:Y:S01]  /*4970*/  LDC R8, c[0x0][0x230] ;  /* 0x00008c00ff087b82 */ /* 0x000ea20000000800 */
[----:B------:R-:W-:Y:S01]  /*4980*/  LDGSTS.E [R250+0x3800], desc[UR34][R194.64], !P2 ;  /* 0x03800000c2fa7fae */ /* 0x000fe2000d121862 */
[----:B------:R-:W-:Y:S01]  /*4990*/  IMAD.SHL.U32 R4, R6, 0x2, RZ ;  /* 0x0000000206047824 */ /* 0x000fe200078e00ff */
[----:B------:R-:W-:Y:S01]  /*49a0*/  UISETP.GE.U32.AND UP0, UPT, UR4, 0x7fffff81, UPT ;  /* 0x7fffff810400788c */ /* 0x000fe2000bf06070 */
[----:B------:R-:W-:Y:S01]  /*49b0*/  ISETP.GE.U32.AND P2, PT, R2, 0x7fffffbb, PT ;  /* 0x7fffffbb0200780c */ /* 0x000fe20003f46070 */
[----:B------:R-:W-:Y:S01]  /*49c0*/  LDGSTS.E [R250+0x3c00], desc[UR34][R150.64], !P3 ;  /* 0x03c0000096fa7fae */ /* 0x000fe2000d921862 */
[----:B------:R-:W-:Y:S01]  /*49d0*/  IADD3 R40, P3, R236, R12, RZ ;  /* 0x0000000cec287210 */ /* 0x000fe20007f7e0ff */
[C---:B------:R-:W-:Y:S01]  /*49e0*/  IMAD R85, R6.reuse, 0x15, RZ ;  /* 0x0000001506557824 */ /* 0x040fe200078e02ff */
[----:B------:R-:W4:Y:S01]  /*49f0*/  LDC R84, c[0x0][0x230] ;  /* 0x00008c00ff547b82 */ /* 0x000f220000000800 */
[----:B------:R-:W-:Y:S01]  /*4a00*/  STL [R1+0xa4], R189 ;  /* 0x0000a4bd01007387 */ /* 0x000fe20000100800 */
[----:B------:R-:W-:Y:S01]  /*4a10*/  LEA.HI.X.SX32 R41, R239, R13, 0x2, P3 ;  /* 0x0000000def297211 */ /* 0x000fe200018f16ff */
[C---:B------:R-:W-:Y:S01]  /*4a20*/  IMAD R86, R6.reuse, 0x39, RZ ;  /* 0x0000003906567824 */ /* 0x040fe200078e02ff */
[----:B------:R-:W-:Y:S01]  /*4a30*/  LOP3.LUT R183, R247, 0x10, RZ, 0x3c, !PT ;  /* 0x00000010f7b77812 */ /* 0x000fe200078e3cff */
[----:B------:R5:W-:Y:S01]  /*4a40*/  LDGSTS.E [R248+0x100], desc[UR34][R42.64], !P1 ;  /* 0x001000002af87fae */ /* 0x000be2000c921862 */
[----:B------:R-:W-:-:S02]  /*4a50*/  IMAD R188, R6, 0x12, RZ ;  /* 0x0000001206bc7824 */ /* 0x000fc400078e02ff */
[C---:B------:R-:W-:Y:S01]  /*4a60*/  IMAD R181, R6.reuse, 0x78, RZ ;  /* 0x0000007806b57824 */ /* 0x040fe200078e02ff */
[----:B------:R3:W-:Y:S01]  /*4a70*/  LDGSTS.E [R248+0x500], desc[UR34][R24.64], !P2 ;  /* 0x0050000018f87fae */ /* 0x0007e2000d121862 */
[C---:B------:R-:W-:Y:S02]  /*4a80*/  IMAD R174, R6.reuse, 0xd8, RZ ;  /* 0x000000d806ae7824 */ /* 0x040fe400078e02ff */
[C---:B------:R-:W-:Y:S01]  /*4a90*/  IMAD R172, R6.reuse, 0xe8, RZ ;  /* 0x000000e806ac7824 */ /* 0x040fe200078e02ff */
[----:B------:R-:W-:Y:S01]  /*4aa0*/  LDGSTS.E [R248+0x900], desc[UR34][R38.64], !P0 ;  /* 0x0090000026f87fae */ /* 0x000fe2000c121862 */
[----:B------:R-:W-:Y:S02]  /*4ab0*/  IMAD R178, R6, 0xf8, RZ ;  /* 0x000000f806b27824 */ /* 0x000fe400078e02ff */
[----:B--2---:R-:W-:Y:S01]  /*4ac0*/  VIADD R2, R8, 0xffffffea ;  /* 0xffffffea08027836 */ /* 0x004fe20000000000 */
[-C--:B-----5:R-:W-:Y:S01]  /*4ad0*/  IADD3 R42, P1, R83, R12.reuse, RZ ;  /* 0x0000000c532a7210 */ /* 0x0a0fe20007f3e0ff */
[----:B------:R-:W-:Y:S01]  /*4ae0*/  LDGSTS.E [R248+0xd00], desc[UR34][R40.64], !P5 ;  /* 0x00d0000028f87fae */ /* 0x000fe2000e921862 */
[----:B-1----:R-:W-:Y:S01]  /*4af0*/  VIADD R8, R81, 0xffffffe6 ;  /* 0xffffffe651087836 */ /* 0x002fe20000000000 */
[----:B------:R-:W1:Y:S01]  /*4b00*/  LDC R83, c[0x0][0x230] ;  /* 0x00008c00ff537b82 */ /* 0x000e620000000800 */
[-C--:B------:R-:W-:Y:S01]  /*4b10*/  LEA.HI.X.SX32 R43, R189, R13.reuse, 0x2, P1 ;  /* 0x0000000dbd2b7211 */ /* 0x080fe200008f16ff */
[----:B---3--:R-:W-:Y:S01]  /*4b20*/  VIADD R81, R82, 0xffffffe2 ;  /* 0xffffffe252517836 */ /* 0x008fe20000000000 */
[-C--:B------:R-:W-:Y:S01]  /*4b30*/  IADD3 R24, P5, R243, R12.reuse, RZ ;  /* 0x0000000cf3187210 */ /* 0x080fe20007fbe0ff */
[----:B------:R-:W-:Y:S01]  /*4b40*/  STL [R1+0xcc], R4 ;  /* 0x0000cc0401007387 */ /* 0x000fe20000100800 */
[----:B------:R-:W-:Y:S01]  /*4b50*/  ISETP.GE.U32.AND P2, PT, R8, 0x7fffffa7, PT ;  /* 0x7fffffa70800780c */ /* 0x000fe20003f46070 */
[----:B------:R-:W-:Y:S01]  /*4b60*/  IMAD R140, R6, 0x6c, RZ ;  /* 0x0000006c068c7824 */ /* 0x000fe200078e02ff */
[----:B------:R-:W-:Y:S01]  /*4b70*/  ISETP.GE.U32.AND P3, PT, R81, 0x7fffffa3, PT ;  /* 0x7fffffa35100780c */ /* 0x000fe20003f66070 */
[----:B------:R2:W-:Y:S01]  /*4b80*/  LDGSTS.E [R248+0x1100], desc[UR34][R42.64], !P6 ;  /* 0x011000002af87fae */ /* 0x0005e2000f121862 */
[----:B------:R-:W3:Y:S01]  /*4b90*/  LDC R82, c[0x0][0x230] ;  /* 0x00008c00ff527b82 */ /* 0x000ee20000000800 */
[-C--:B------:R-:W-:Y:S01]  /*4ba0*/  LEA.HI.X.SX32 R25, R222, R13.reuse, 0x2, P5 ;  /* 0x0000000dde197211 */ /* 0x080fe200028f16ff */
[C---:B------:R-:W-:Y:S01]  /*4bb0*/  IMAD R152, R6.reuse, 0x8c, RZ ;  /* 0x0000008c06987824 */ /* 0x040fe200078e02ff */
[-C--:B------:R-:W-:Y:S01]  /*4bc0*/  IADD3 R218, P5, R219, R12.reuse, RZ ;  /* 0x0000000cdbda7210 */ /* 0x080fe20007fbe0ff */
[----:B------:R-:W-:Y:S01]  /*4bd0*/  STL [R1+0xc0], R222 ;  /* 0x0000c0de01007387 */ /* 0x000fe20000100800 */
[-C--:B------:R-:W-:Y:S01]  /*4be0*/  IADD3 R196, P6, R197, R12.reuse, RZ ;  /* 0x0000000cc5c47210 */ /* 0x080fe20007fde0ff */
[C---:B------:R-:W-:Y:S01]  /*4bf0*/  IMAD R156, R6.reuse, 0x5c, RZ ;  /* 0x0000005c069c7824 */ /* 0x040fe200078e02ff */
[-C--:B------:R-:W-:Y:S01]  /*4c00*/  LEA.HI.X.SX32 R219, R85, R13.reuse, 0x2, P5 ;  /* 0x0000000d55db7211 */ /* 0x080fe200028f16ff */
[----:B------:R-:W5:Y:S01]  /*4c10*/  LDC R81, c[0x0][0x230] ;  /* 0x00008c00ff517b82 */ /* 0x000f620000000800 */
[----:B------:R4:W-:Y:S01]  /*4c20*/  STL [R1+0x154], R85 ;  /* 0x0001545501007387 */ /* 0x0009e20000100800 */
[-C--:B------:R-:W-:Y:S01]  /*4c30*/  IADD3 R214, P5, R215, R12.reuse, RZ ;  /* 0x0000000cd7d67210 */ /* 0x080fe20007fbe0ff */
[C---:B------:R-:W-:Y:S01]  /*4c40*/  IMAD R164, R6.reuse, 0x7c, RZ ;  /* 0x0000007c06a47824 */ /* 0x040fe200078e02ff */
[-C--:B--2---:R-:W-:Y:S01]  /*4c50*/  LEA R42, P0, R6, R12.reuse, 0x3 ;  /* 0x0000000c062a7211 */ /* 0x084fe200078018ff */
[----:B------:R-:W-:Y:S01]  /*4c60*/  STL [R1+0xb4], R235 ;  /* 0x0000b4eb01007387 */ /* 0x000fe20000100800 */
[-C--:B------:R-:W-:Y:S01]  /*4c70*/  LEA.HI.X.SX32 R215, R97, R13.reuse, 0x2, P5 ;  /* 0x0000000d61d77211 */ /* 0x080fe200028f16ff */
[----:B-1----:R-:W-:Y:S01]  /*4c80*/  VIADD R83, R83, 0xffffffd6 ;  /* 0xffffffd653537836 */ /* 0x002fe20000000000 */
[-C--:B------:R-:W-:Y:S01]  /*4c90*/  LEA.HI.X.SX32 R43, R4, R13.reuse, 0x2, P0 ;  /* 0x0000000d042b7211 */ /* 0x080fe200000f16ff */
[----:B------:R-:W-:Y:S01]  /*4ca0*/  STL [R1+0x148], R98 ;  /* 0x0001486201007387 */ /* 0x000fe20000100800 */
[-C--:B------:R-:W-:Y:S01]  /*4cb0*/  IADD3 R38, P0, R232, R12.reuse, RZ ;  /* 0x0000000ce8267210 */ /* 0x080fe20007f1e0ff */
[----:B------:R-:W1:Y:S01]  /*4cc0*/  LDC R40, c[0x0][0x230] ;  /* 0x00008c00ff287b82 */ /* 0x000e620000000800 */
[-C--:B------:R-:W-:Y:S01]  /*4cd0*/  IADD3 R210, P5, R211, R12.reuse, RZ ;  /* 0x0000000cd3d27210 */ /* 0x080fe20007fbe0ff */
[----:B------:R-:W-:Y:S01]  /*4ce0*/  STL [R1+0x13c], R97 ;  /* 0x00013c6101007387 */ /* 0x000fe20000100800 */
[-C--:B------:R-:W-:Y:S01]  /*4cf0*/  LEA.HI.X.SX32 R39, R235, R13.reuse, 0x2, P0 ;  /* 0x0000000deb277211 */ /* 0x080fe200000f16ff */
[----:B----4-:R-:W-:Y:S01]  /*4d00*/  IMAD R85, R6, 0x3d, RZ ;  /* 0x0000003d06557824 */ /* 0x010fe200078e02ff */
[-C--:B------:R-:W-:Y:S01]  /*4d10*/  IADD3 R216, P0, R217, R12.reuse, RZ ;  /* 0x0000000cd9d87210 */ /* 0x080fe20007f1e0ff */
[----:B------:R-:W-:Y:S01]  /*4d20*/  STL [R1+0x12c], R96 ;  /* 0x00012c6001007387 */ /* 0x000fe20000100800 */
[-C--:B------:R-:W-:Y:S01]  /*4d30*/  LEA.HI.X.SX32 R211, R95, R13.reuse, 0x2, P5 ;  /* 0x0000000d5fd37211 */ /* 0x080fe200028f16ff */
[----:B------:R-:W2:Y:S01]  /*4d40*/  LDC R41, c[0x0][0x230] ;  /* 0x00008c00ff297b82 */ /* 0x000ea20000000800 */
[-C--:B------:R-:W-:Y:S01]  /*4d50*/  LEA.HI.X.SX32 R217, R98, R13.reuse, 0x2, P0 ;  /* 0x0000000d62d97211 */ /* 0x080fe200000f16ff */
[----:B------:R-:W-:Y:S01]  /*4d60*/  STL [R1+0x120], R95 ;  /* 0x0001205f01007387 */ /* 0x000fe20000100800 */
[-C--:B------:R-:W-:Y:S01]  /*4d70*/  IADD3 R212, P0, R213, R12.reuse, RZ ;  /* 0x0000000cd5d47210 */ /* 0x080fe20007f1e0ff */
[----:B---3--:R-:W-:Y:S01]  /*4d80*/  VIADD R82, R82, 0xffffffda ;  /* 0xffffffda52527836 */ /* 0x008fe20000000000 */
[-C--:B------:R-:W-:Y:S01]  /*4d90*/  IADD3 R204, P5, R205, R12.reuse, RZ ;  /* 0x0000000ccdcc7210 */ /* 0x080fe20007fbe0ff */
[----:B------:R3:W-:Y:S01]  /*4da0*/  STL [R1+0x114], R93 ;  /* 0x0001145d01007387 */ /* 0x0007e20000100800 */
[-C--:B------:R-:W-:Y:S01]  /*4db0*/  LEA.HI.X.SX32 R213, R96, R13.reuse, 0x2, P0 ;  /* 0x0000000d60d57211 */ /* 0x080fe200000f16ff */
[----:B------:R-:W4:Y:S01]  /*4dc0*/  LDC R8, c[0x0][0x230] ;  /* 0x00008c00ff087b82 */ /* 0x000f220000000800 */
[-C--:B------:R-:W-:Y:S01]  /*4dd0*/  IADD3 R208, P0, R209, R12.reuse, RZ ;  /* 0x0000000cd1d07210 */ /* 0x080fe20007f1e0ff */
[----:B------:R-:W-:Y:S01]  /*4de0*/  STL [R1+0x108], R91 ;  /* 0x0001085b01007387 */ /* 0x000fe20000100800 */
[-C--:B------:R-:W-:Y:S01]  /*4df0*/  LEA.HI.X.SX32 R197, R85, R13.reuse, 0x2, P6 ;  /* 0x0000000d55c57211 */ /* 0x080fe200030f16ff */
[----:B-----5:R-:W-:Y:S01]  /*4e00*/  VIADD R81, R81, 0xffffffde ;  /* 0xffffffde51517836 */ /* 0x020fe20000000000 */
[-C--:B------:R-:W-:Y:S01]  /*4e10*/  LEA.HI.X.SX32 R209, R93, R13.reuse, 0x2, P0 ;  /* 0x0000000d5dd17211 */ /* 0x080fe200000f16ff */
[----:B------:R-:W-:Y:S01]  /*4e20*/  STL [R1+0xfc], R90 ;  /* 0x0000fc5a01007387 */ /* 0x000fe20000100800 */
[-C--:B------:R-:W-:Y:S01]  /*4e30*/  IADD3 R202, P0, R203, R12.reuse, RZ ;  /* 0x0000000ccbca7210 */ /* 0x080fe20007f1e0ff */
[----:B-1----:R-:W-:Y:S01]  /*4e40*/  VIADD R40, R40, 0xffffffca ;  /* 0xffffffca28287836 */ /* 0x002fe20000000000 */
[----:B------:R-:W-:Y:S01]  /*4e50*/  ISETP.GE.U32.AND P1, PT, R2, 0x7fffffab, PT ;  /* 0x7fffffab0200780c */ /* 0x000fe20003f26070 */
[----:B------:R-:W-:Y:S01]  /*4e60*/  STL [R1+0xf0], R88 ;  /* 0x0000f05801007387 */ /* 0x000fe20000100800 */
[-C--:B------:R-:W-:Y:S01]  /*4e70*/  LEA.HI.X.SX32 R205, R91, R13.reuse, 0x2, P5 ;  /* 0x0000000d5bcd7211 */ /* 0x080fe200028f16ff */
[----:B------:R-:W1:Y:S01]  /*4e80*/  LDC R2, c[0x0][0x230] ;  /* 0x00008c00ff027b82 */ /* 0x000e620000000800 */
[-C--:B------:R-:W-:Y:S01]  /*4e90*/  LEA.HI.X.SX32 R203, R90, R13.reuse, 0x2, P0 ;  /* 0x0000000d5acb7211 */ /* 0x080fe200000f16ff */
[----:B------:R-:W-:Y:S01]  /*4ea0*/  STL [R1+0xe4], R86 ;  /* 0x0000e45601007387 */ /* 0x000fe20000100800 */
[-C--:B------:R-:W-:Y:S01]  /*4eb0*/  IADD3 R200, P5, R201, R12.reuse, RZ ;  /* 0x0000000cc9c87210 */ /* 0x080fe20007fbe0ff */
[----:B--2---:R-:W-:Y:S01]  /*4ec0*/  VIADD R41, R41, 0xffffffce ;  /* 0xffffffce29297836 */ /* 0x004fe20000000000 */
[----:B------:R-:W-:Y:S01]  /*4ed0*/  IADD3 R198, P0, R199, R12, RZ ;  /* 0x0000000cc7c67210 */ /* 0x000fe20007f1e0ff */
[----:B------:R2:W-:Y:S01]  /*4ee0*/  STL [R1+0xd8], R85 ;  /* 0x0000d85501007387 */ /* 0x0005e20000100800 */
[----:B------:R-:W-:Y:S01]  /*4ef0*/  ISETP.GE.U32.AND P6, PT, R82, 0x7fffff9b, PT ;  /* 0x7fffff9b5200780c */ /* 0x000fe20003fc6070 */
[----:B---3--:R-:W-:Y:S01]  /*4f00*/  IMAD R93, R6, 0x3, RZ ;  /* 0x00000003065d7824 */ /* 0x008fe200078e02ff */
[----:B------:R-:W3:Y:S01]  /*4f10*/  LDC R82, c[0x0][0x230] ;  /* 0x00008c00ff527b82 */ /* 0x000ee20000000800 */
[-C--:B------:R-:W-:Y:S01]  /*4f20*/  LEA.HI.X.SX32 R201, R88, R13.reuse, 0x2, P5 ;  /* 0x0000000d58c97211 */ /* 0x080fe200028f16ff */
[----:B------:R-:W-:Y:S01]  /*4f30*/  LDGSTS.E [R248+0x1500], desc[UR34][R218.64], !P1 ;  /* 0x01500000daf87fae */ /* 0x000fe2000c921862 */
[----:B------:R-:W-:Y:S01]  /*4f40*/  LEA.HI.X.SX32 R199, R86, R13, 0x2, P0 ;  /* 0x0000000d56c77211 */ /* 0x000fe200000f16ff */
[----:B----4-:R-:W-:Y:S01]  /*4f50*/  VIADD R8, R8, 0xffffffc6 ;  /* 0xffffffc608087836 */ /* 0x010fe20000000000 */
[----:B------:R-:W-:Y:S01]  /*4f60*/  ISETP.GE.U32.AND P5, PT, R81, 0x7fffff9f, PT ;  /* 0x7fffff9f5100780c */ /* 0x000fe20003fa6070 */
[----:B------:R-:W-:Y:S01]  /*4f70*/  VIADD R81, R84, 0xffffffd2 ;  /* 0xffffffd254517836 */ /* 0x000fe20000000000 */
[----:B------:R-:W-:Y:S01]  /*4f80*/  ISETP.GE.U32.AND P0, PT, R83, 0x7fffff97, PT ;  /* 0x7fffff975300780c */ /* 0x000fe20003f06070 */
[----:B--2---:R-:W2:Y:S01]  /*4f90*/  LDC R85, c[0x0][0x230] ;  /* 0x00008c00ff557b82 */ /* 0x004ea20000000800 */
[----:B------:R-:W-:Y:S01]  /*4fa0*/  LDGSTS.E [R248+0x1900], desc[UR34][R216.64], !P2 ;  /* 0x01900000d8f87fae */ /* 0x000fe2000d121862 */
[----:B------:R-:W-:Y:S01]  /*4fb0*/  ISETP.GE.U32.AND P2, PT, R41, 0x7fffff8f, PT ;  /* 0x7fffff8f2900780c */ /* 0x000fe20003f46070 */
[----:B------:R-:W-:Y:S01]  /*4fc0*/  IMAD R90, R6, 0xb, RZ ;  /* 0x0000000b065a7824 */ /* 0x000fe200078e02ff */
[----:B------:R-:W-:Y:S01]  /*4fd0*/  ISETP.GE.U32.AND P1, PT, R81, 0x7fffff93, PT ;  /* 0x7fffff935100780c */ /* 0x000fe20003f26070 */
[----:B------:R-:W-:Y:S01]  /*4fe0*/  LDGSTS.E [R248+0x1d00], desc[UR34][R214.64], !P3 ;  /* 0x01d00000d6f87fae */ /* 0x000fe2000d921862 */
[----:B------:R-:W-:Y:S01]  /*4ff0*/  ISETP.GE.U32.AND P3, PT, R40, 0x7fffff8b, PT ;  /* 0x7fffff8b2800780c */ /* 0x000fe20003f66070 */
[----:B-1----:R-:W-:Y:S01]  /*5000*/  VIADD R2, R2, 0xffffffc2 ;  /* 0xffffffc202027836 */ /* 0x002fe20000000000 */
[----:B------:R-:W1:Y:S01]  /*5010*/  LDC R83, c[0x0][0x230] ;  /* 0x00008c00ff537b82 */ /* 0x000e620000000800 */
[----:B------:R-:W-:Y:S01]  /*5020*/  LOP3.LUT R86, R247, 0x40, RZ, 0x3c, !PT ;  /* 0x00000040f7567812 */ /* 0x000fe200078e3cff */
[----:B------:R-:W-:Y:S01]  /*5030*/  LDGSTS.E [R248+0x2100], desc[UR34][R212.64], !P5 ;  /* 0x02100000d4f87fae */ /* 0x000fe2000e921862 */
[----:B------:R-:W-:Y:S01]  /*5040*/  ISETP.GE.U32.AND P5, PT, R8, 0x7fffff87, PT ;  /* 0x7fffff870800780c */ /* 0x000fe20003fa6070 */
[----:B------:R-:W-:-:S02]  /*5050*/  IMAD R84, R6, 0x22, RZ ;  /* 0x0000002206547824 */ /* 0x000fc400078e02ff */
[----:B------:R-:W-:Y:S01]  /*5060*/  LDGSTS.E [R248+0x2500], desc[UR34][R210.64], !P6 ;  /* 0x02500000d2f87fae */ /* 0x000fe2000f121862 */
[----:B------:R-:W-:Y:S01]  /*5070*/  ISETP.GE.U32.AND P6, PT, R2, 0x7fffff83, PT ;  /* 0x7fffff830200780c */ /* 0x000fe20003fc6070 */
[----:B------:R-:W4:Y:S01]  /*5080*/  LDC R81, c[0x0][0x230] ;  /* 0x00008c00ff517b82 */ /* 0x000f220000000800 */
[----:B------:R-:W-:Y:S01]  /*5090*/  VIADD R246, R86, UR6 ;  /* 0x0000000656f67c36 */ /* 0x000fe20008000000 */
[----:B------:R-:W-:Y:S01]  /*50a0*/  LDGSTS.E [R248+0x2900], desc[UR34][R208.64], !P0 ;  /* 0x02900000d0f87fae */ /* 0x000fe2000c121862 */
[C---:B------:R-:W-:Y:S02]  /*50b0*/  IMAD R86, R6.reuse, 0x1a, RZ ;  /* 0x0000001a06567824 */ /* 0x040fe400078e02ff */
[C---:B------:R-:W-:Y:S01]  /*50c0*/  IMAD R91, R6.reuse, 0x7, RZ ;  /* 0x00000007065b7824 */ /* 0x040fe200078e02ff */
[----:B------:R-:W-:Y:S01]  /*50d0*/  LDGSTS.E [R248+0x2d00], desc[UR34][R204.64], !P1 ;  /* 0x02d00000ccf87fae */ /* 0x000fe2000c921862 */
[C---:B------:R-:W-:Y:S01]  /*50e0*/  IMAD R88, R6.reuse, 0x16, RZ ;  /* 0x0000001606587824 */ /* 0x040fe200078e02ff */
[----:B------:R-:W5:Y:S01]  /*50f0*/  LDC R40, c[0x0][0x230] ;  /* 0x00008c00ff287b82 */ /* 0x000f620000000800 */
[----:B--2---:R-:W-:Y:S01]  /*5100*/  VIADD R8, R85, 0xffffffed ;  /* 0xffffffed55087836 */ /* 0x004fe20000000000 */
[----:B------:R-:W-:Y:S01]  /*5110*/  LDGSTS.E [R248+0x3100], desc[UR34][R202.64], !P2 ;  /* 0x03100000caf87fae */ /* 0x000fe2000d121862 */
[----:B------:R-:W-:-:S02]  /*5120*/  IMAD R85, R6, 0x1e, RZ ;  /* 0x0000001e06557824 */ /* 0x000fc400078e02ff */
[----:B------:R-:W-:Y:S01]  /*5130*/  IMAD R160, R6, 0x9c, RZ ;  /* 0x0000009c06a07824 */ /* 0x000fe200078e02ff */
[----:B------:R-:W-:Y:S01]  /*5140*/  ISETP.GE.U32.AND P0, PT, R8, 0x7fffffae, PT ;  /* 0x7fffffae0800780c */ /* 0x000fe20003f06070 */
[----:B---3--:R-:W-:Y:S01]  /*5150*/  VIADD R8, R82, 0xfffffff5 ;  /* 0xfffffff552087836 */ /* 0x008fe20000000000 */
[----:B------:R-:W-:Y:S01]  /*5160*/  LDGSTS.E [R248+0x3500], desc[UR34][R200.64], !P3 ;  /* 0x03500000c8f87fae */ /* 0x000fe2000d921862 */
[----:B-1----:R-:W-:Y:S01]  /*5170*/  VIADD R2, R83, 0xfffffff1 ;  /* 0xfffffff153027836 */ /* 0x002fe20000000000 */
[----:B------:R-:W1:Y:S01]  /*5180*/  LDC R82, c[0x0][0x230] ;  /* 0x00008c00ff527b82 */ /* 0x000e620000000800 */
[----:B------:R-:W-:Y:S01]  /*5190*/  IMAD R83, R6, 0x48, RZ ;  /* 0x0000004806537824 */ /* 0x000fe200078e02ff */
[----:B------:R-:W-:Y:S01]  /*51a0*/  ISETP.GE.U32.AND P2, PT, R8, 0x7fffffb6, PT ;  /* 0x7fffffb60800780c */ /* 0x000fe20003f46070 */
[----:B------:R-:W-:Y:S01]  /*51b0*/  LDGSTS.E [R248+0x3900], desc[UR34][R198.64], !P5 ;  /* 0x03900000c6f87fae */ /* 0x000fe2000e921862 */
[----:B------:R-:W-:Y:S01]  /*51c0*/  ISETP.GE.U32.AND P1, PT, R2, 0x7fffffb2, PT ;  /* 0x7fffffb20200780c */ /* 0x000fe20003f26070 */
[----:B------:R-:W-:-:S02]  /*51d0*/  IMAD R158, R6, 0xac, RZ ;  /* 0x000000ac069e7824 */ /* 0x000fc400078e02ff */
[----:B----4-:R-:W-:Y:S01]  /*51e0*/  VIADD R2, R81, 0xfffffffd ;  /* 0xfffffffd51027836 */ /* 0x010fe20000000000 */
[----:B------:R-:W2:Y:S01]  /*51f0*/  LDC R8, c[0x0][0x230] ;  /* 0x00008c00ff087b82 */ /* 0x000ea20000000800 */
[----:B------:R-:W-:Y:S01]  /*5200*/  LDGSTS.E [R248+0x3d00], desc[UR34][R196.64], !P6 ;  /* 0x03d00000c4f87fae */ /* 0x000fe2000f121862 */
[----:B------:R-:W-:Y:S02]  /*5210*/  IMAD R148, R6, 0xcc, RZ ;  /* 0x000000cc06947824 */ /* 0x000fe400078e02ff */
[----:B------:R-:W-:Y:S01]  /*5220*/  ISETP.GE.U32.AND P3, PT, R2, 0x7fffffbe, PT ;  /* 0x7fffffbe0200780c */ /* 0x000fe20003f66070 */
[----:B------:R-:W-:Y:S01]  /*5230*/  STL.64 [R1+0x340], R218 ;  /* 0x000340da01007387 */ /* 0x000fe20000100a00 */
[----:B-----5:R-:W-:Y:S01]  /*5240*/  VIADD R2, R40, 0xfffffff9 ;  /* 0xfffffff928027836 */ /* 0x020fe20000000000 */
[----:B------:R-:W-:Y:S01]  /*5250*/  IADD3 R40, P6, R238, R12, RZ ;  /* 0x0000000cee287210 */ /* 0x000fe20007fde0ff */
[----:B------:R-:W3:Y:S01]  /*5260*/  LDC R81, c[0x0][0x230] ;  /* 0x00008c00ff517b82 */ /* 0x000ee20000000800 */
[----:B------:R-:W-:Y:S01]  /*5270*/  STL.64 [R1+0x348], R216 ;  /* 0x000348d801007387 */ /* 0x000fe20000100a00 */
[----:B------:R-:W-:Y:S01]  /*5280*/  IMAD R154, R6, 0xbc, RZ ;  /* 0x000000bc069a7824 */ /* 0x000fe200078e02ff */
[----:B------:R-:W-:Y:S01]  /*5290*/  ISETP.GE.U32.AND P5, PT, R2, 0x7fffffba, PT ;  /* 0x7fffffba0200780c */ /* 0x000fe20003fa6070 */
[----:B------:R-:W-:Y:S01]  /*52a0*/  IMAD R146, R6, 0xdc, RZ ;  /* 0x000000dc06927824 */ /* 0x000fe200078e02ff */
[----:B------:R-:W-:Y:S01]  /*52b0*/  LEA.HI.X.SX32 R41, R240, R13, 0x2, P6 ;  /* 0x0000000df0297211 */ /* 0x000fe200030f16ff */
[----:B------:R-:W-:Y:S01]  /*52c0*/  STL [R1+0xac], R240 ;  /* 0x0000acf001007387 */ /* 0x000fe20000100800 */
[----:B------:R-:W-:-:S02]  /*52d0*/  IMAD R144, R6, 0xec, RZ ;  /* 0x000000ec06907824 */ /* 0x000fc400078e02ff */
[----:B------:R-:W-:Y:S01]  /*52e0*/  IMAD R142, R6, 0xfc, RZ ;  /* 0x000000fc068e7824 */ /* 0x000fe200078e02ff */
[----:B------:R4:W-:Y:S01]  /*52f0*/  LDGSTS.E [R246+0x200], desc[UR34][R42.64], !P3 ;  /* 0x002000002af67fae */ /* 0x0009e2000d921862 */
[----:B------:R-:W-:Y:S02]  /*5300*/  IMAD R72, R72, UR5, RZ ;  /* 0x0000000548487c24 */ /* 0x000fe4000f8e02ff */
[----:B------:R-:W-:Y:S01]  /*5310*/  IMAD R80, R80, UR5, RZ ;  /* 0x0000000550507c24 */ /* 0x000fe2000f8e02ff */
[----:B------:R-:W-:Y:S01]  /*5320*/  STL [R1+0xa0], R188 ;  /* 0x0000a0bc01007387 */ /* 0x000fe20000100800 */
[----:B------:R-:W-:Y:S02]  /*5330*/  IMAD R64, R64, UR5, RZ ;  /* 0x0000000540407c24 */ /* 0x000fe4000f8e02ff */
[----:B--2---:R-:W-:Y:S01]  /*5340*/  VIADD R2, R8, 0xffffffe9 ;  /* 0xffffffe908027836 */ /* 0x004fe20000000000 */
[----:B------:R2:W-:Y:S01]  /*5350*/  LDGSTS.E [R246+0x600], desc[UR34][R24.64], !P5 ;  /* 0x0060000018f67fae */ /* 0x0005e2000e921862 */
[----:B------:R-:W-:-:S02]  /*5360*/  IMAD R57, R57, UR5, RZ ;  /* 0x0000000539397c24 */ /* 0x000fc4000f8e02ff */
[----:B------:R-:W-:Y:S01]  /*5370*/  IMAD R50, R50, UR5, RZ ;  /* 0x0000000532327c24 */ /* 0x000fe2000f8e02ff */
[----:B------:R5:W-:Y:S01]  /*5380*/  LDGSTS.E [R246+0xa00], desc[UR34][R38.64], !P2 ;  /* 0x00a0000026f67fae */ /* 0x000be2000d121862 */
[----:B------:R-:W-:Y:S01]  /*5390*/  ISETP.GE.U32.AND P2, PT, R2, 0x7fffffaa, PT ;  /* 0x7fffffaa0200780c */ /* 0x000fe20003f46070 */
[----:B---3--:R-:W-:Y:S01]  /*53a0*/  VIADD R8, R81, 0xffffffe5 ;  /* 0xffffffe551087836 */ /* 0x008fe20000000000 */
[----:B------:R-:W3:Y:S01]  /*53b0*/  LDC R2, c[0x0][0x230] ;  /* 0x00008c00ff027b82 */ /* 0x000ee20000000800 */
[----:B------:R5:W-:Y:S01]  /*53c0*/  LDGSTS.E [R246+0xe00], desc[UR34][R40.64], !P1 ;  /* 0x00e0000028f67fae */ /* 0x000be2000c921862 */
[-C--:B----4-:R-:W-:Y:S01]  /*53d0*/  IADD3 R42, P3, R83, R12.reuse, RZ ;  /* 0x0000000c532a7210 */ /* 0x090fe20007f7e0ff */
[----:B-1----:R-:W-:Y:S01]  /*53e0*/  VIADD R81, R82, 0xffffffe1 ;  /* 0xffffffe152517836 */ /* 0x002fe20000000000 */
[----:B--2---:R-:W-:Y:S01]  /*53f0*/  IADD3 R24, P1, R237, R12, RZ ;  /* 0x0000000ced187210 */ /* 0x004fe20007f3e0ff */
[----:B------:R-:W-:Y:S01]  /*5400*/  STL [R1+0xc8], R93 ;  /* 0x0000c85d01007387 */ /* 0x000fe20000100800 */
[----:B------:R-:W-:-:S02]  /*5410*/  LEA.HI.X.SX32 R43, R188, R13, 0x2, P3 ;  /* 0x0000000dbc2b7211 */ /* 0x000fc400018f16ff */
[----:B------:R-:W1:Y:S01]  /*5420*/  LDC R82, c[0x0][0x230] ;  /* 0x00008c00ff527b82 */ /* 0x000e620000000800 */
[-C--:B------:R-:W-:Y:S01]  /*5430*/  LEA.HI.X.SX32 R25, R93, R13.reuse, 0x2, P1 ;  /* 0x0000000d5d197211 */ /* 0x080fe200008f16ff */
[----:B------:R-:W-:Y:S01]  /*5440*/  STL [R1+0x7c], R91 ;  /* 0x00007c5b01007387 */ /* 0x000fe20000100800 */
[-C--:B-----5:R-:W-:Y:S01]  /*5450*/  IADD3 R38, P5, R94, R12.reuse, RZ ;  /* 0x0000000c5e267210 */ /* 0x0a0fe20007fbe0ff */
[----:B------:R-:W-:Y:S01]  /*5460*/  IMAD R83, R6, 0x3a, RZ ;  /* 0x0000003a06537824 */ /* 0x000fe200078e02ff */
[-C--:B------:R-:W-:Y:S01]  /*5470*/  IADD3 R40, P1, R92, R12.reuse, RZ ;  /* 0x0000000c5c287210 */ /* 0x080fe20007f3e0ff */
[----:B------:R2:W-:Y:S01]  /*5480*/  LDGSTS.E [R246+0x1200], desc[UR34][R42.64], !P0 ;  /* 0x012000002af67fae */ /* 0x0005e2000c121862 */
[----:B------:R-:W-:Y:S01]  /*5490*/  ISETP.GE.U32.AND P3, PT, R81, 0x7fffffa2, PT ;  /* 0x7fffffa25100780c */ /* 0x000fe20003f66070 */
[----:B------:R-:W-:Y:S01]  /*54a0*/  IMAD R73, R73, UR5, RZ ;  /* 0x0000000549497c24 */ /* 0x000fe2000f8e02ff */
[-C--:B------:R-:W-:Y:S01]  /*54b0*/  LEA.HI.X.SX32 R41, R90, R13.reuse, 0x2, P1 ;  /* 0x0000000d5a297211 */ /* 0x080fe200008f16ff */
[----:B------:R4:W-:Y:S01]  /*54c0*/  STL [R1+0x78], R90 ;  /* 0x0000785a01007387 */ /* 0x0009e20000100800 */
[-C--:B------:R-:W-:Y:S01]  /*54d0*/  IADD3 R176, P1, R177, R12.reuse, RZ ;  /* 0x0000000cb1b07210 */ /* 0x080fe20007f3e0ff */
[----:B------:R-:W5:Y:S01]  /*54e0*/  LDC R81, c[0x0][0x230] ;  /* 0x00008c00ff517b82 */ /* 0x000f620000000800 */
[-C--:B------:R-:W-:Y:S01]  /*54f0*/  LEA.HI.X.SX32 R39, R91, R13.reuse, 0x2, P5 ;  /* 0x0000000d5b277211 */ /* 0x080fe200028f16ff */
[----:B------:R-:W-:Y:S01]  /*5500*/  STL [R1+0x150], R88 ;  /* 0x0001505801007387 */ /* 0x000fe20000100800 */
[-C--:B------:R-:W-:Y:S01]  /*5510*/  LEA.HI.X.SX32 R177, R86, R13.reuse, 0x2, P1 ;  /* 0x0000000d56b17211 */ /* 0x080fe200008f16ff */
[----:B---3--:R-:W-:Y:S01]  /*5520*/  VIADD R2, R2, 0xffffffdd ;  /* 0xffffffdd02027836 */ /* 0x008fe20000000000 */
[-C--:B------:R-:W-:Y:S01]  /*5530*/  IADD3 R168, P1, R169, R12.reuse, RZ ;  /* 0x0000000ca9a87210 */ /* 0x080fe20007f3e0ff */
[C---:B--2---:R-:W-:Y:S01]  /*5540*/  IMAD R42, R6.reuse, 0x26, RZ ;  /* 0x00000026062a7824 */ /* 0x044fe200078e02ff */
[----:B------:R-:W-:Y:S01]  /*5550*/  STL [R1+0x144], R86 ;  /* 0x0001445601007387 */ /* 0x000fe20000100800 */
[----:B------:R-:W-:Y:S01]  /*5560*/  IMAD R43, R6, 0x2a, RZ ;  /* 0x0000002a062b7824 */ /* 0x000fe200078e02ff */
[-C--:B------:R-:W-:Y:S01]  /*5570*/  LEA.HI.X.SX32 R169, R84, R13.reuse, 0x2, P1 ;  /* 0x0000000d54a97211 */ /* 0x080fe200008f16ff */
[----:B------:R-:W-:Y:S01]  /*5580*/  IMAD R71, R71, UR5, RZ ;  /* 0x0000000547477c24 */ /* 0x000fe2000f8e02ff */
[-C--:B------:R-:W-:Y:S01]  /*5590*/  IADD3 R184, P1, R185, R12.reuse, RZ ;  /* 0x0000000cb9b87210 */ /* 0x080fe20007f3e0ff */
[----:B------:R-:W-:Y:S01]  /*55a0*/  STL [R1+0x138], R85 ;  /* 0x0001385501007387 */ /* 0x000fe20000100800 */
[----:B------:R-:W-:Y:S01]  /*55b0*/  ISETP.GE.U32.AND P6, PT, R2, 0x7fffff9e, PT ;  /* 0x7fffff9e0200780c */ /* 0x000fe20003fc6070 */
[----:B------:R-:W-:Y:S01]  /*55c0*/  IMAD R63, R63, UR5, RZ ;  /* 0x000000053f3f7c24 */ /* 0x000fe2000f8e02ff */
[-C--:B------:R-:W-:Y:S01]  /*55d0*/  LEA.HI.X.SX32 R185, R42, R13.reuse, 0x2, P1 ;  /* 0x0000000d2ab97211 */ /* 0x080fe200008f16ff */
[----:B------:R-:W-:Y:S01]  /*55e0*/  STL [R1+0x128], R84 ;  /* 0x0001285401007387 */ /* 0x000fe20000100800 */
[-C--:B------:R-:W-:Y:S01]  /*55f0*/  IADD3 R186, P1, R186, R12.reuse, RZ ;  /* 0x0000000cbaba7210 */ /* 0x080fe20007f3e0ff */
[----:B------:R-:W2:Y:S01]  /*5600*/  LDC R2, c[0x0][0x230] ;  /* 0x00008c00ff027b82 */ /* 0x000ea20000000800 */
[----:B------:R-:W-:Y:S01]  /*5610*/  ISETP.GE.U32.AND P0, PT, R8, 0x7fffffa6, PT ;  /* 0x7fffffa60800780c */ /* 0x000fe20003f06070 */
[----:B------:R3:W-:Y:S01]  /*5620*/  STL [R1+0x11c], R42 ;  /* 0x00011c2a01007387 */ /* 0x0007e20000100800 */
[-C--:B------:R-:W-:Y:S01]  /*5630*/  LEA.HI.X.SX32 R187, R43, R13.reuse, 0x2, P1 ;  /* 0x0000000d2bbb7211 */ /* 0x080fe200008f16ff */
[----:B------:R-:W-:Y:S01]  /*5640*/  IMAD R56, R56, UR5, RZ ;  /* 0x0000000538387c24 */ /* 0x000fe2000f8e02ff */
[-C--:B------:R-:W-:Y:S01]  /*5650*/  IADD3 R170, P1, R170, R12.reuse, RZ ;  /* 0x0000000caaaa7210 */ /* 0x080fe20007f3e0ff */
[----:B------:R1:W-:Y:S01]  /*5660*/  STL [R1+0x110], R43 ;  /* 0x0001102b01007387 */ /* 0x0003e20000100800 */
[-C--:B------:R-:W-:Y:S01]  /*5670*/  IADD3 R166, P5, R167, R12.reuse, RZ ;  /* 0x0000000ca7a67210 */ /* 0x080fe20007fbe0ff */
[----:B------:R-:W5:Y:S01]  /*5680*/  LDC R8, c[0x0][0x230] ;  /* 0x00008c00ff087b82 */ /* 0x000f620000000800 */
[----:B----4-:R-:W-:Y:S01]  /*5690*/  LOP3.LUT R90, R247, 0x60, RZ, 0x3c, !PT ;  /* 0x00000060f75a7812 */ /* 0x010fe200078e3cff */
[----:B------:R-:W-:Y:S01]  /*56a0*/  IMAD R74, R74, UR5, RZ ;  /* 0x000000054a4a7c24 */ /* 0x000fe2000f8e02ff */
[----:B------:R-:W-:Y:S01]  /*56b0*/  LEA.HI.X.SX32 R167, R88, R13, 0x2, P5 ;  /* 0x0000000d58a77211 */ /* 0x000fe200028f16ff */
[C---:B---3--:R-:W-:Y:S01]  /*56c0*/  IMAD R42, R6.reuse, 0x2e, RZ ;  /* 0x0000002e062a7824 */ /* 0x048fe200078e02ff */
[----:B------:R-:W-:Y:S01]  /*56d0*/  IADD3 R180, P5, R181, R12, RZ ;  /* 0x0000000cb5b47210 */ /* 0x000fe20007fbe0ff */
[----:B------:R-:W-:-:S02]  /*56e0*/  IMAD R88, R6, 0xf, RZ ;  /* 0x0000000f06587824 */ /* 0x000fc400078e02ff */
[----:B-1----:R-:W-:Y:S01]  /*56f0*/  IMAD R43, R6, 0x32, RZ ;  /* 0x00000032062b7824 */ /* 0x002fe200078e02ff */
[-C--:B------:R-:W-:Y:S01]  /*5700*/  LEA.HI.X.SX32 R171, R42, R13.reuse, 0x2, P1 ;  /* 0x0000000d2aab7211 */ /* 0x080fe200008f16ff */
[----:B------:R1:W-:Y:S01]  /*5710*/  STL [R1+0x104], R42 ;  /* 0x0001042a01007387 */ /* 0x0003e20000100800 */
[-C--:B------:R-:W-:Y:S01]  /*5720*/  IADD3 R162, P1, R162, R12.reuse, RZ ;  /* 0x0000000ca2a27210 */ /* 0x080fe20007f3e0ff */
[----:B------:R-:W3:Y:S01]  /*5730*/  LDC R86, c[0x0][0x230] ;  /* 0x00008c00ff567b82 */ /* 0x000ee20000000800 */
[-C--:B------:R-:W-:Y:S01]  /*5740*/  LEA.HI.X.SX32 R181, R85, R13.reuse, 0x2, P5 ;  /* 0x0000000d55b57211 */ /* 0x080fe200028f16ff */
[----:B------:R4:W-:Y:S01]  /*5750*/  STL [R1+0xf8], R43 ;  /* 0x0000f82b01007387 */ /* 0x0009e20000100800 */
[----:B------:R-:W-:Y:S01]  /*5760*/  LEA.HI.X.SX32 R163, R43, R13, 0x2, P1 ;  /* 0x0000000d2ba37211 */ /* 0x000fe200008f16ff */
[----:B--2---:R-:W-:Y:S01]  /*5770*/  VIADD R2, R2, 0xffffffd5 ;  /* 0xffffffd502027836 */ /* 0x004fe20000000000 */
[----:B------:R-:W-:Y:S01]  /*5780*/  IADD3 R174, P1, R174, R12, RZ ;  /* 0x0000000caeae7210 */ /* 0x000fe20007f3e0ff */
[----:B------:R2:W-:Y:S01]  /*5790*/  LDGSTS.E [R246+0x1600], desc[UR34][R166.64], !P2 ;  /* 0x01600000a6f67fae */ /* 0x0005e2000d121862 */
[----:B------:R-:W-:Y:S01]  /*57a0*/  IMAD R70, R70, UR5, RZ ;  /* 0x0000000546467c24 */ /* 0x000fe2000f8e02ff */
[----:B------:R-:W2:Y:S01]  /*57b0*/  LDC R85, c[0x0][0x230] ;  /* 0x00008c00ff557b82 */ /* 0x000ea20000000800 */
[----:B-1----:R-:W-:Y:S01]  /*57c0*/  IMAD R42, R6, 0x36, RZ ;  /* 0x00000036062a7824 */ /* 0x002fe200078e02ff */
[----:B------:R-:W-:Y:S01]  /*57d0*/  LDGSTS.E [R246+0x1a00], desc[UR34][R176.64], !P0 ;  /* 0x01a00000b0f67fae */ /* 0x000fe2000c121862 */
[----:B------:R-:W-:-:S02]  /*57e0*/  IMAD R75, R75, UR5, RZ ;  /* 0x000000054b4b7c24 */ /* 0x000fc4000f8e02ff */
[----:B-----5:R-:W-:Y:S01]  /*57f0*/  VIADD R8, R8, 0xffffffd9 ;  /* 0xffffffd908087836 */ /* 0x020fe20000000000 */
[-C--:B------:R-:W-:Y:S01]  /*5800*/  LEA.HI.X.SX32 R175, R42, R13.reuse, 0x2, P1 ;  /* 0x0000000d2aaf7211 */ /* 0x080fe200008f16ff */
[----:B------:R1:W-:Y:S01]  /*5810*/  STL [R1+0xec], R42 ;  /* 0x0000ec2a01007387 */ /* 0x0003e20000100800 */
[----:B----4-:R-:W4:Y:S01]  /*5820*/  LDC R43, c[0x0][0x230] ;  /* 0x00008c00ff2b7b82 */ /* 0x010f220000000800 */
[-C--:B------:R-:W-:Y:S01]  /*5830*/  IADD3 R172, P1, R172, R12.reuse, RZ ;  /* 0x0000000cacac7210 */ /* 0x080fe20007f3e0ff */
[----:B------:R-:W-:Y:S01]  /*5840*/  IMAD R62, R62, UR5, RZ ;  /* 0x000000053e3e7c24 */ /* 0x000fe2000f8e02ff */
[----:B------:R5:W-:Y:S01]  /*5850*/  STL [R1+0xe0], R83 ;  /* 0x0000e05301007387 */ /* 0x000be20000100800 */
[----:B------:R-:W-:Y:S01]  /*5860*/  ISETP.GE.U32.AND P5, PT, R8, 0x7fffff9a, PT ;  /* 0x7fffff9a0800780c */ /* 0x000fe20003fa6070 */
[----:B------:R-:W-:Y:S01]  /*5870*/  VIADD R8, R82, 0xffffffd1 ;  /* 0xffffffd152087836 */ /* 0x000fe20000000000 */
[-C--:B------:R-:W-:Y:S01]  /*5880*/  LEA.HI.X.SX32 R173, R83, R13.reuse, 0x2, P1 ;  /* 0x0000000d53ad7211 */ /* 0x080fe200008f16ff */
[----:B------:R-:W-:Y:S01]  /*5890*/  LDGSTS.E [R246+0x1e00], desc[UR34][R180.64], !P3 ;  /* 0x01e00000b4f67fae */ /* 0x000fe2000d921862 */
[----:B------:R-:W-:Y:S01]  /*58a0*/  IADD3 R178, P1, R178, R12, RZ ;  /* 0x0000000cb2b27210 */ /* 0x000fe20007f3e0ff */
[----:B-1----:R-:W-:Y:S01]  /*58b0*/  IMAD R42, R6, 0x3e, RZ ;  /* 0x0000003e062a7824 */ /* 0x002fe200078e02ff */
[----:B------:R-:W1:Y:S01]  /*58c0*/  LDC R84, c[0x0][0x230] ;  /* 0x00008c00ff547b82 */ /* 0x000e620000000800 */
[----:B------:R-:W-:Y:S01]  /*58d0*/  ISETP.GE.U32.AND P2, PT, R8, 0x7fffff92, PT ;  /* 0x7fffff920800780c */ /* 0x000fe20003f46070 */
[----:B------:R-:W-:Y:S01]  /*58e0*/  LDGSTS.E [R246+0x2200], desc[UR34][R168.64], !P6 ;  /* 0x02200000a8f67fae */ /* 0x000fe2000f121862 */
[----:B---3--:R-:W-:Y:S01]  /*58f0*/  VIADD R8, R86, 0xffffffc1 ;  /* 0xffffffc156087836 */ /* 0x008fe20000000000 */
[----:B------:R-:W-:Y:S01]  /*5900*/  LEA.HI.X.SX32 R179, R42, R13, 0x2, P1 ;  /* 0x0000000d2ab37211 */ /* 0x000fe200008f16ff */
[----:B------:R-:W-:Y:S01]  /*5910*/  IMAD R86, R6, 0x17, RZ ;  /* 0x0000001706567824 */ /* 0x000fe200078e02ff */
[----:B------:R-:W-:Y:S01]  /*5920*/  ISETP.GE.U32.AND P1, PT, R2, 0x7fffff96, PT ;  /* 0x7fffff960200780c */ /* 0x000fe20003f26070 */
[----:B------:R3:W-:Y:S01]  /*5930*/  STL [R1+0xd4], R42 ;  /* 0x0000d42a01007387 */ /* 0x0007e20000100800 */
[----:B-----5:R-:W5:Y:S01]  /*5940*/  LDC R83, c[0x0][0x230] ;  /* 0x00008c00ff537b82 */ /* 0x020f620000000800 */
[----:B------:R-:W-:-:S02]  /*5950*/  VIADD R2, R81, 0xffffffcd ;  /* 0xffffffcd51027836 */ /* 0x000fc40000000000 */
[----:B------:R-:W-:Y:S01]  /*5960*/  LDGSTS.E [R246+0x2600], desc[UR34][R184.64], !P5 ;  /* 0x02600000b8f67fae */ /* 0x000fe2000e921862 */
[----:B------:R-:W-:Y:S01]  /*5970*/  ISETP.GE.U32.AND P5, PT, R8, 0x7fffff82, PT ;  /* 0x7fffff820800780c */ /* 0x000fe20003fa6070 */
[----:B------:R-:W-:Y:S01]  /*5980*/  IMAD R82, R6, 0x27, RZ ;  /* 0x0000002706527824 */ /* 0x000fe200078e02ff */
[----:B------:R-:W-:Y:S01]  /*5990*/  ISETP.GE.U32.AND P0, PT, R2, 0x7fffff8e, PT ;  /* 0x7fffff8e0200780c */ /* 0x000fe20003f06070 */
[----:B----4-:R-:W-:Y:S01]  /*59a0*/  VIADD R2, R43, 0xffffffc9 ;  /* 0xffffffc92b027836 */ /* 0x010fe20000000000 */
[----:B------:R-:W4:Y:S01]  /*59b0*/  LDC R81, c[0x0][0x230] ;  /* 0x00008c00ff517b82 */ /* 0x000f220000000800 */
[----:B------:R5:W-:Y:S01]  /*59c0*/  STL.64 [R1+0x338], R166 ;  /* 0x000338a601007387 */ /* 0x000be20000100a00 */
[----:B------:R-:W-:Y:S02]  /*59d0*/  IMAD R55, R55, UR5, RZ ;  /* 0x0000000537377c24 */ /* 0x000fe4000f8e02ff */
[----:B------:R-:W-:Y:S01]  /*59e0*/  ISETP.GE.U32.AND P3, PT, R2, 0x7fffff8a, PT ;  /* 0x7fffff8a0200780c */ /* 0x000fe20003f66070 */
[----:B--2---:R-:W-:Y:S01]  /*59f0*/  VIADD R2, R85, 0xffffffc5 ;  /* 0xffffffc555027836 */ /* 0x004fe20000000000 */
[----:B------:R-:W-:Y:S01]  /*5a00*/  LDGSTS.E [R246+0x2a00], desc[UR34][R186.64], !P1 ;  /* 0x02a00000baf67fae */ /* 0x000fe2000c921862 */
[----:B------:R-:W-:Y:S01]  /*5a10*/  IMAD R85, R6, 0x1b, RZ ;  /* 0x0000001b06557824 */ /* 0x000fe200078e02ff */
[----:B---3--:R-:W2:Y:S01]  /*5a20*/  LDC R42, c[0x0][0x230] ;  /* 0x00008c00ff2a7b82 */ /* 0x008ea20000000800 */
[----:B-1----:R-:W-:Y:S01]  /*5a30*/  VIADD R8, R84, 0xfffffffc ;  /* 0xfffffffc54087836 */ /* 0x002fe20000000000 */
[----:B------:R-:W-:Y:S01]  /*5a40*/  ISETP.GE.U32.AND P6, PT, R2, 0x7fffff86, PT ;  /* 0x7fffff860200780c */ /* 0x000fe20003fc6070 */
[----:B------:R-:W-:Y:S01]  /*5a50*/  LDGSTS.E [R246+0x2e00], desc[UR34][R170.64], !P2 ;  /* 0x02e00000aaf67fae */ /* 0x000fe2000d121862 */
[----:B------:R-:W-:-:S02]  /*5a60*/  IMAD R84, R6, 0x1f, RZ ;  /* 0x0000001f06547824 */ /* 0x000fc400078e02ff */
[----:B------:R-:W-:Y:S01]  /*5a70*/  IMAD R182, R76, UR5, RZ ;  /* 0x000000054cb67c24 */ /* 0x000fe2000f8e02ff */
[----:B------:R-:W-:Y:S01]  /*5a80*/  LDGSTS.E [R246+0x3200], desc[UR34][R162.64], !P0 ;  /* 0x03200000a2f67fae */ /* 0x000fe2000c121862 */
[----:B------:R-:W1:Y:S01]  /*5a90*/  LDC R43, c[0x0][0x230] ;  /* 0x00008c00ff2b7b82 */ /* 0x000e620000000800 */
[----:B-----5:R-:W-:Y:S01]  /*5aa0*/  VIADD R2, R83, 0xfffffff0 ;  /* 0xfffffff053027836 */ /* 0x020fe20000000000 */
[----:B------:R-:W-:Y:S01]  /*5ab0*/  ISETP.GE.U32.AND P0, PT, R8, 0x7fffffbd, PT ;  /* 0x7fffffbd0800780c */ /* 0x000fe20003f06070 */
[----:B------:R-:W-:Y:S01]  /*5ac0*/  LDGSTS.E [R246+0x3600], desc[UR34][R174.64], !P3 ;  /* 0x03600000aef67fae */ /* 0x000fe2000d921862 */
[----:B------:R-:W-:Y:S02]  /*5ad0*/  VIADD R8, R90, UR6 ;  /* 0x000000065a087c36 */ /* 0x000fe40008000000 */
[----:B------:R-:W-:Y:S01]  /*5ae0*/  ISETP.GE.U32.AND P1, PT, R2, 0x7fffffb1, PT ;  /* 0x7fffffb10200780c */ /* 0x000fe20003f26070 */
[----:B------:R-:W-:Y:S01]  /*5af0*/  LDGSTS.E [R246+0x3a00], desc[UR34][R172.64], !P6 ;  /* 0x03a00000acf67fae */ /* 0x000fe2000f121862 */
[----:B------:R-:W-:-:S02]  /*5b00*/  IMAD R83, R6, 0x23, RZ ;  /* 0x0000002306537824 */ /* 0x000fc400078e02ff */
[----:B------:R-:W-:Y:S01]  /*5b10*/  IMAD R167, R79, UR5, RZ ;  /* 0x000000054fa77c24 */ /* 0x000fe2000f8e02ff */
[----:B------:R-:W-:Y:S01]  /*5b20*/  LDGSTS.E [R246+0x3e00], desc[UR34][R178.64], !P5 ;  /* 0x03e00000b2f67fae */ /* 0x000fe2000e921862 */
[----:B------:R-:W-:Y:S02]  /*5b30*/  IMAD R69, R69, UR5, RZ ;  /* 0x0000000545457c24 */ /* 0x000fe4000f8e02ff */
[----:B------:R-:W-:Y:S01]  /*5b40*/  IMAD R68, R68, UR5, RZ ;  /* 0x0000000544447c24 */ /* 0x000fe2000f8e02ff */
[----:B------:R3:W-:Y:S01]  /*5b50*/  LDGSTS.E [R8+0x300], desc[UR34][R24.64], !P0 ;  /* 0x0030000018087fae */ /* 0x0007e2000c121862 */
[----:B--2---:R-:W-:Y:S01]  /*5b60*/  VIADD R2, R42, 0xfffffff4 ;  /* 0xfffffff42a027836 */ /* 0x004fe20000000000 */
[-C--:B------:R-:W-:Y:S01]  /*5b70*/  IADD3 R42, P6, R89, R12.reuse, RZ ;  /* 0x0000000c592a7210 */ /* 0x080fe20007fde0ff */
[----:B------:R-:W-:Y:S01]  /*5b80*/  IMAD R166, R65, UR5, RZ ;  /* 0x0000000541a67c24 */ /* 0x000fe2000f8e02ff */
[----:B------:R2:W-:Y:S01]  /*5b90*/  STL [R1+0x74], R88 ;  /* 0x0000745801007387 */ /* 0x0005e20000100800 */
[-C--:B------:R-:W-:Y:S01]  /*5ba0*/  IADD3 R140, P0, R140, R12.reuse, RZ ;  /* 0x0000000c8c8c7210 */ /* 0x080fe20007f1e0ff */
[----:B------:R-:W-:Y:S01]  /*5bb0*/  IMAD R61, R61, UR5, RZ ;  /* 0x000000053d3d7c24 */ /* 0x000fe2000f8e02ff */
[----:B------:R-:W-:Y:S01]  /*5bc0*/  ISETP.GE.U32.AND P2, PT, R2, 0x7fffffb5, PT ;  /* 0x7fffffb50200780c */ /* 0x000fe20003f46070 */
[----:B------:R-:W-:Y:S01]  /*5bd0*/  IMAD R60, R60, UR5, RZ ;  /* 0x000000053c3c7c24 */ /* 0x000fe2000f8e02ff */
[-C--:B------:R-:W-:Y:S01]  /*5be0*/  LEA.HI.X.SX32 R141, R85, R13.reuse, 0x2, P0 ;  /* 0x0000000d558d7211 */ /* 0x080fe200000f16ff */
[----:B-1----:R-:W-:Y:S01]  /*5bf0*/  VIADD R2, R43, 0xfffffff8 ;  /* 0xfffffff82b027836 */ /* 0x002fe20000000000 */
[-C--:B------:R-:W-:Y:S01]  /*5c00*/  LEA.HI.X.SX32 R43, R88, R13.reuse, 0x2, P6 ;  /* 0x0000000d582b7211 */ /* 0x080fe200030f16ff */
[----:B---3--:R-:W-:Y:S01]  /*5c10*/  IMAD R24, R6, 0x4c, RZ ;  /* 0x0000004c06187824 */ /* 0x008fe200078e02ff */
[-C--:B------:R-:W-:Y:S01]  /*5c20*/  IADD3 R156, P6, R156, R12.reuse, RZ ;  /* 0x0000000c9c9c7210 */ /* 0x080fe20007fde0ff */
[----:B--2---:R-:W-:Y:S01]  /*5c30*/  IMAD R88, R6, 0x13, RZ ;  /* 0x0000001306587824 */ /* 0x004fe200078e02ff */
[----:B------:R-:W-:Y:S01]  /*5c40*/  ISETP.GE.U32.AND P3, PT, R2, 0x7fffffb9, PT ;  /* 0x7fffffb90200780c */ /* 0x000fe20003f66070 */
[----:B----4-:R-:W-:Y:S01]  /*5c50*/  VIADD R2, R81, 0xffffffec ;  /* 0xffffffec51027836 */ /* 0x010fe20000000000 */
[-C--:B------:R-:W-:Y:S01]  /*5c60*/  IADD3 R158, P0, R158, R12.reuse, RZ ;  /* 0x0000000c9e9e7210 */ /* 0x080fe20007f1e0ff */
[----:B------:R-:W-:Y:S01]  /*5c70*/  IMAD R81, R6, 0x2b, RZ ;  /* 0x0000002b06517824 */ /* 0x000fe200078e02ff */
[----:B------:R-:W-:Y:S01]  /*5c80*/  STL [R1+0x70], R88 ;  /* 0x0000705801007387 */ /* 0x000fe20000100800 */
[-C--:B------:R-:W-:Y:S01]  /*5c90*/  LEA.HI.X.SX32 R157, R86, R13.reuse, 0x2, P6 ;  /* 0x0000000d569d7211 */ /* 0x080fe200030f16ff */
[----:B------:R-:W-:Y:S01]  /*5ca0*/  IMAD R54, R54, UR5, RZ ;  /* 0x0000000536367c24 */ /* 0x000fe2000f8e02ff */
[----:B------:R-:W-:Y:S01]  /*5cb0*/  ISETP.GE.U32.AND P5, PT, R2, 0x7fffffad, PT ;  /* 0x7fffffad0200780c */ /* 0x000fe20003fa6070 */
[----:B------:R-:W-:Y:S01]  /*5cc0*/  STL [R1+0x14c], R86 ;  /* 0x00014c5601007387 */ /* 0x000fe20000100800 */
[----:B------:R-:W1:Y:S01]  /*5cd0*/  LDC R2, c[0x0][0x230] ;  /* 0x00008c00ff027b82 */ /* 0x000e620000000800 */
[----:B------:R-:W-:Y:S01]  /*5ce0*/  LEA.HI.X.SX32 R159, R81, R13, 0x2, P0 ;  /* 0x0000000d519f7211 */ /* 0x000fe200000f16ff */
[----:B------:R-:W-:Y:S01]  /*5cf0*/  IMAD R53, R53, UR5, RZ ;  /* 0x0000000535357c24 */ /* 0x000fe2000f8e02ff */
[----:B------:R-:W-:Y:S01]  /*5d00*/  STL [R1+0x140], R85 ;  /* 0x0001405501007387 */ /* 0x000fe20000100800 */
[-C--:B------:R-:W-:Y:S01]  /*5d10*/  IADD3 R146, P6, R146, R12.reuse, RZ ;  /* 0x0000000c92927210 */ /* 0x080fe20007fde0ff */
[----:B------:R-:W-:Y:S01]  /*5d20*/  IMAD R9, R9, UR5, RZ ;  /* 0x0000000509097c24 */ /* 0x000fe2000f8e02ff */
[-C--:B------:R-:W-:Y:S01]  /*5d30*/  IADD3 R142, P0, R142, R12.reuse, RZ ;  /* 0x0000000c8e8e7210 */ /* 0x080fe20007f1e0ff */
[----:B------:R2:W-:Y:S01]  /*5d40*/  LDGSTS.E [R8+0x700], desc[UR34][R38.64], !P3 ;  /* 0x0070000026087fae */ /* 0x0005e2000d921862 */
[----:B------:R-:W-:Y:S01]  /*5d50*/  IADD3 R152, P3, R152, R12, RZ ;  /* 0x0000000c98987210 */ /* 0x000fe20007f7e0ff */
[----:B------:R-:W-:-:S02]  /*5d60*/  IMAD R11, R11, UR5, RZ ;  /* 0x000000050b0b7c24 */ /* 0x000fc4000f8e02ff */
[----:B------:R3:W-:Y:S01]  /*5d70*/  LDGSTS.E [R8+0xb00], desc[UR34][R40.64], !P2 ;  /* 0x00b0000028087fae */ /* 0x0007e2000d121862 */
[-C--:B------:R-:W-:Y:S01]  /*5d80*/  IADD3 R164, P2, R164, R12.reuse, RZ ;  /* 0x0000000ca4a47210 */ /* 0x080fe20007f5e0ff */
[----:B------:R-:W-:Y:S01]  /*5d90*/  VIADD R249, R183, UR6 ;  /* 0x00000006b7f97c36 */ /* 0x000fe20008000000 */
[-C--:B------:R-:W-:Y:S01]  /*5da0*/  LEA.HI.X.SX32 R153, R83, R13.reuse, 0x2, P3 ;  /* 0x0000000d53997211 */ /* 0x080fe200018f16ff */
[----:B------:R4:W-:Y:S01]  /*5db0*/  LDGSTS.E [R8+0xf00], desc[UR34][R42.64], !P1 ;  /* 0x00f000002a087fae */ /* 0x0009e2000c921862 */
[-C--:B------:R-:W-:Y:S01]  /*5dc0*/  IADD3 R24, P1, R24, R12.reuse, RZ ;  /* 0x0000000c18187210 */ /* 0x080fe20007f3e0ff */
[----:B------:R-:W-:Y:S01]  /*5dd0*/  IMAD.SHL.U32 R223, R5, 0x4, RZ ;  /* 0x0000000405df7824 */ /* 0x000fe200078e00ff */
[-C--:B------:R-:W-:Y:S01]  /*5de0*/  IADD3 R148, P3, R148, R12.reuse, RZ ;  /* 0x0000000c94947210 */ /* 0x080fe20007f7e0ff */
[----:B--2---:R-:W2:Y:S01]  /*5df0*/  LDC R38, c[0x0][0x230] ;  /* 0x00008c00ff267b82 */ /* 0x004ea20000000800 */
[-C--:B------:R-:W-:Y:S01]  /*5e00*/  LEA.HI.X.SX32 R25, R88, R13.reuse, 0x2, P1 ;  /* 0x0000000d58197211 */ /* 0x080fe200008f16ff */
[----:B------:R-:W-:Y:S01]  /*5e10*/  STL [R1+0x134], R84 ;  /* 0x0001345401007387 */ /* 0x000fe20000100800 */
[-C--:B------:R-:W-:Y:S01]  /*5e20*/  IADD3 R160, P1, R160, R12.reuse, RZ ;  /* 0x0000000ca0a07210 */ /* 0x080fe20007f3e0ff */
[----:B---3--:R-:W-:Y:S01]  /*5e30*/  IMAD R41, R6, 0x33, RZ ;  /* 0x0000003306297824 */ /* 0x008fe200078e02ff */
[-C--:B------:R-:W-:Y:S01]  /*5e40*/  LEA.HI.X.SX32 R165, R84, R13.reuse, 0x2, P2 ;  /* 0x0000000d54a57211 */ /* 0x080fe200010f16ff */
[----:B------:R3:W-:Y:S01]  /*5e50*/  LDGSTS.E [R8+0x1300], desc[UR34][R24.64], !P5 ;  /* 0x0130000018087fae */ /* 0x0007e2000e921862 */
[----:B------:R-:W-:Y:S01]  /*5e60*/  LEA.HI.X.SX32 R161, R82, R13, 0x2, P1 ;  /* 0x0000000d52a17211 */ /* 0x000fe200008f16ff */
[----:B------:R-:W5:Y:S01]  /*5e70*/  LDC R40, c[0x0][0x230] ;  /* 0x00008c00ff287b82 */ /* 0x000f620000000800 */
[----:B----4-:R-:W-:Y:S01]  /*5e80*/  IMAD R43, R6, 0x2f, RZ ;  /* 0x0000002f062b7824 */ /* 0x010fe200078e02ff */
[----:B------:R-:W-:Y:S01]  /*5e90*/  STL [R1+0x124], R83 ;  /* 0x0001245301007387 */ /* 0x000fe20000100800 */
[----:B------:R-:W-:-:S02]  /*5ea0*/  IADD3 R154, P2, R154, R12, RZ ;  /* 0x0000000c9a9a7210 */ /* 0x000fc40007f5e0ff */
[----:B------:R-:W-:Y:S01]  /*5eb0*/  IADD3 R144, P1, R144, R12, RZ ;  /* 0x0000000c90907210 */ /* 0x000fe20007f3e0ff */
[----:B------:R-:W-:Y:S01]  /*5ec0*/  STL [R1+0x118], R82 ;  /* 0x0001185201007387 */ /* 0x000fe20000100800 */
[----:B-1----:R-:W-:Y:S01]  /*5ed0*/  VIADD R12, R2, 0xffffffe8 ;  /* 0xffffffe8020c7836 */ /* 0x002fe20000000000 */
[----:B------:R-:W1:Y:S01]  /*5ee0*/  LDC R42, c[0x0][0x230] ;  /* 0x00008c00ff2a7b82 */ /* 0x000e620000000800 */
[-C--:B------:R-:W-:Y:S01]  /*5ef0*/  LEA.HI.X.SX32 R149, R41, R13.reuse, 0x2, P3 ;  /* 0x0000000d29957211 */ /* 0x080fe200018f16ff */
[----:B------:R4:W-:Y:S01]  /*5f00*/  STL [R1+0x10c], R81 ;  /* 0x00010c5101007387 */ /* 0x0009e20000100800 */
[----:B------:R-:W-:Y:S02]  /*5f10*/  LEA.HI.X.SX32 R155, R43, R13, 0x2, P2 ;  /* 0x0000000d2b9b7211 */ /* 0x000fe400010f16ff */
[----:B------:R-:W-:Y:S01]  /*5f20*/  ISETP.GE.U32.AND P2, PT, R12, 0x7fffffa9, PT ;  /* 0x7fffffa90c00780c */ /* 0x000fe20003f46070 */
[----:B------:R5:W-:Y:S02]  /*5f30*/  STL [R1+0x100], R43 ;  /* 0x0001002b01007387 */ /* 0x000be40000100800 */
[----:B---3--:R-:W3:Y:S01]  /*5f40*/  LDC R25, c[0x0][0x230] ;  /* 0x00008c00ff197b82 */ /* 0x008ee20000000800 */
[----:B--2---:R-:W-:Y:S01]  /*5f50*/  VIADD R2, R38, 0xffffffe4 ;  /* 0xffffffe426027836 */ /* 0x004fe20000000000 */
[----:B------:R2:W-:Y:S01]  /*5f60*/  STL [R1+0xf4], R41 ;  /* 0x0000f42901007387 */ /* 0x0005e20000100800 */
[----:B----4-:R-:W-:-:S03]  /*5f70*/  IMAD R81, R6, 0x37, RZ ;  /* 0x0000003706517824 */ /* 0x010fc600078e02ff */
[----:B------:R-:W-:Y:S02]  /*5f80*/  ISETP.GE.U32.AND P3, PT, R2, 0x7fffffa5, PT ;  /* 0x7fffffa50200780c */ /* 0x000fe40003f66070 */
[----:B------:R-:W4:Y:S01]  /*5f90*/  LDC R39, c[0x0][0x230] ;  /* 0x00008c00ff277b82 */ /* 0x000f220000000800 */
[----:B-----5:R-:W-:Y:S01]  /*5fa0*/  VIADD R12, R40, 0xffffffe0 ;  /* 0xffffffe0280c7836 */ /* 0x020fe20000000000 */
[-C--:B------:R-:W-:Y:S01]  /*5fb0*/  LEA.HI.X.SX32 R147, R81, R13.reuse, 0x2, P6 ;  /* 0x0000000d51937211 */ /* 0x080fe200030f16ff */
[----:B------:R-:W-:Y:S01]  /*5fc0*/  IMAD R43, R6, 0x3b, RZ ;  /* 0x0000003b062b7824 */ /* 0x000fe200078e02ff */
[----:B------:R-:W-:Y:S02]  /*5fd0*/  STL [R1+0xe8], R81 ;  /* 0x0000e85101007387 */ /* 0x000fe40000100800 */
[----:B------:R-:W-:Y:S02]  /*5fe0*/  ISETP.GE.U32.AND P5, PT, R12, 0x7fffffa1, PT ;  /* 0x7fffffa10c00780c */ /* 0x000fe40003fa6070 */
[----:B------:R-:W5:Y:S01]  /*5ff0*/  LDC R24, c[0x0][0x230] ;  /* 0x00008c00ff187b82 */ /* 0x000f620000000800 */
[----:B-1----:R-:W-:Y:S01]  /*6000*/  VIADD R2, R42, 0xffffffdc ;  /* 0xffffffdc2a027836 */ /* 0x002fe20000000000 */
[----:B------:R1:W-:Y:S01]  /*6010*/  STL [R1+0xdc], R43 ;  /* 0x0000dc2b01007387 */ /* 0x0003e20000100800 */
[----:B------:R-:W-:-:S03]  /*6020*/  LEA.HI.X.SX32 R145, R43, R13, 0x2, P1 ;  /* 0x0000000d2b917211 */ /* 0x000fc600008f16ff */
[----:B------:R-:W-:Y:S01]  /*6030*/  ISETP.GE.U32.AND P6, PT, R2, 0x7fffff9d, PT ;  /* 0x7fffff9d0200780c */ /* 0x000fe20003fc6070 */
[----:B------:R-:W-:Y:S01]  /*6040*/  LDGSTS.E [R8+0x1700], desc[UR34][R156.64], !P2 ;  /* 0x017000009c087fae */ /* 0x000fe2000d121862 */
[----:B--2---:R-:W2:Y:S01]  /*6050*/  LDC R41, c[0x0][0x230] ;  /* 0x00008c00ff297b82 */ /* 0x004ea20000000800 */
[----:B---3--:R-:W-:Y:S02]  /*6060*/  VIADD R2, R25, 0xffffffd4 ;  /* 0xffffffd419027836 */ /* 0x008fe40000000000 */
[----:B------:R-:W-:Y:S01]  /*6070*/  LDGSTS.E [R8+0x1b00], desc[UR34][R140.64], !P3 ;  /* 0x01b000008c087fae */ /* 0x000fe2000d921862 */
[----:B-1----:R-:W-:Y:S02]  /*6080*/  IMAD R43, R6, 0x3f, RZ ;  /* 0x0000003f062b7824 */ /* 0x002fe400078e02ff */
[----:B------:R-:W-:Y:S01]  /*6090*/  ISETP.GE.U32.AND P1, PT, R2, 0x7fffff95, PT ;  /* 0x7fffff950200780c */ /* 0x000fe20003f26070 */
[----:B------:R-:W-:Y:S01]  /*60a0*/  LDGSTS.E [R8+0x1f00], desc[UR34][R164.64], !P5 ;  /* 0x01f00000a4087fae */ /* 0x000fe2000e921862 */
[----:B------:R-:W1:Y:S01]  /*60b0*/  LDC R38, c[0x0][0x230] ;  /* 0x00008c00ff267b82 */ /* 0x000e620000000800 */
[----:B----4-:R-:W-:Y:S01]  /*60c0*/  VIADD R2, R39, 0xffffffd0 ;  /* 0xffffffd027027836 */ /* 0x010fe20000000000 */
[----:B------:R-:W-:Y:S01]  /*60d0*/  LEA.HI.X.SX32 R143, R43, R13, 0x2, P0 ;  /* 0x0000000d2b8f7211 */ /* 0x000fe200000f16ff */
[----:B------:R-:W-:Y:S01]  /*60e0*/  LDGSTS.E [R8+0x2300], desc[UR34][R152.64], !P6 ;  /* 0x0230000098087fae */ /* 0x000fe2000f121862 */
[----:B------:R-:W-:-:S02]  /*60f0*/  IMAD R81, R49, UR5, RZ ;  /* 0x0000000531517c24 */ /* 0x000fc4000f8e02ff */
[----:B------:R-:W-:Y:S01]  /*6100*/  ISETP.GE.U32.AND P2, PT, R2, 0x7fffff91, PT ;  /* 0x7fffff910200780c */ /* 0x000fe20003f46070 */
[----:B------:R3:W-:Y:S01]  /*6110*/  STL [R1+0xd0], R43 ;  /* 0x0000d02b01007387 */ /* 0x0007e20000100800 */
[----:B------:R-:W4:Y:S01]  /*6120*/  LDC R40, c[0x0][0x230] ;  /* 0x00008c00ff287b82 */ /* 0x000f220000000800 */
[----:B-----5:R-:W-:Y:S02]  /*6130*/  VIADD R12, R24, 0xffffffd8 ;  /* 0xffffffd8180c7836 */ /* 0x020fe40000000000 */
[----:B------:R-:W-:Y:S02]  /*6140*/  IMAD R49, R48, UR5, RZ ;  /* 0x0000000530317c24 */ /* 0x000fe4000f8e02ff */
[----:B------:R-:W-:Y:S01]  /*6150*/  IMAD R48, R47, UR5, RZ ;  /* 0x000000052f307c24 */ /* 0x000fe2000f8e02ff */
[----:B------:R-:W-:Y:S01]  /*6160*/  ISETP.GE.U32.AND P0, PT, R12, 0x7fffff99, PT ;  /* 0x7fffff990c00780c */ /* 0x000fe20003f06070 */
[----:B------:R-:W-:Y:S01]  /*6170*/  IMAD R47, R46, UR5, RZ ;  /* 0x000000052e2f7c24 */ /* 0x000fe2000f8e02ff */
[----:B------:R-:W5:Y:S01]  /*6180*/  LDC R42, c[0x0][0x230] ;  /* 0x00008c00ff2a7b82 */ /* 0x000f620000000800 */
[----:B--2---:R-:W-:-:S02]  /*6190*/  VIADD R2, R41, 0xffffffc8 ;  /* 0xffffffc829027836 */ /* 0x004fc40000000000 */
[----:B---3--:R-:W-:Y:S02]  /*61a0*/  IMAD R43, R87, R7, RZ ;  /* 0x00000007572b7224 */ /* 0x008fe400078e02ff */
[----:B------:R-:W-:Y:S01]  /*61b0*/  IMAD R46, R45, UR5, RZ ;  /* 0x000000052d2e7c24 */ /* 0x000fe2000f8e02ff */
[----:B------:R-:W-:Y:S01]  /*61c0*/  ISETP.GE.U32.AND P5, PT, R2, 0x7fffff89, PT ;  /* 0x7fffff890200780c */ /* 0x000fe20003fa6070 */
[----:B------:R-:W-:Y:S01]  /*61d0*/  IMAD R45, R44, UR5, RZ ;  /* 0x000000052c2d7c24 */ /* 0x000fe2000f8e02ff */
[----:B------:R-:W2:Y:S01]  /*61e0*/  LDC R25, c[0x0][0x230] ;  /* 0x00008c00ff197b82 */ /* 0x000ea20000000800 */
[----:B-1----:R-:W-:Y:S01]  /*61f0*/  VIADD R12, R38, 0xffffffcc ;  /* 0xffffffcc260c7836 */ /* 0x002fe20000000000 */
[----:B------:R1:W-:Y:S01]  /*6200*/  STL [R1+0x54], R43 ;  /* 0x0000542b01007387 */ /* 0x0003e20000100800 */
[----:B------:R-:W-:Y:S02]  /*6210*/  IMAD R44, R37, UR5, RZ ;  /* 0x00000005252c7c24 */ /* 0x000fe4000f8e02ff */
[----:B------:R-:W-:Y:S01]  /*6220*/  IMAD R39, R78, UR5, RZ ;  /* 0x000000054e277c24 */ /* 0x000fe2000f8e02ff */
[----:B------:R-:W-:Y:S01]  /*6230*/  ISETP.GE.U32.AND P3, PT, R12, 0x7fffff8d, PT ;  /* 0x7fffff8d0c00780c */ /* 0x000fe20003f66070 */
[----:B------:R-:W-:Y:S01]  /*6240*/  LDGSTS.E [R8+0x2700], desc[UR34][R160.64], !P0 ;  /* 0x02700000a0087fae */ /* 0x000fe2000c121862 */
[----:B------:R-:W3:Y:S01]  /*6250*/  LDC R13, c[0x0][0x230] ;  /* 0x00008c00ff0d7b82 */ /* 0x000ee20000000800 */
[----:B----4-:R-:W-:-:S02]  /*6260*/  VIADD R2, R40, 0xffffffc4 ;  /* 0xffffffc428027836 */ /* 0x010fc40000000000 */
[----:B------:R-:W-:Y:S01]  /*6270*/  LDGSTS.E [R8+0x2b00], desc[UR34][R158.64], !P1 ;  /* 0x02b000009e087fae */ /* 0x000fe2000c921862 */
[----:B------:R-:W-:Y:S02]  /*6280*/  IMAD R37, R36, UR5, RZ ;  /* 0x0000000524257c24 */ /* 0x000fe4000f8e02ff */
[----:B------:R-:W-:Y:S01]  /*6290*/  ISETP.GE.U32.AND P6, PT, R2, 0x7fffff85, PT ;  /* 0x7fffff850200780c */ /* 0x000fe20003fc6070 */
[----:B------:R-:W-:Y:S01]  /*62a0*/  LDGSTS.E [R8+0x2f00], desc[UR34][R154.64], !P2 ;  /* 0x02f000009a087fae */ /* 0x000fe2000d121862 */
[----:B------:R-:W4:Y:S01]  /*62b0*/  LDC R24, c[0x0][0x230] ;  /* 0x00008c00ff187b82 */ /* 0x000f220000000800 */
[----:B-----5:R-:W-:Y:S02]  /*62c0*/  VIADD R2, R42, 0xffffff95 ;  /* 0xffffff952a027836 */ /* 0x020fe40000000000 */
[----:B------:R-:W-:Y:S01]  /*62d0*/  LDGSTS.E [R8+0x3300], desc[UR34][R148.64], !P3 ;  /* 0x0330000094087fae */ /* 0x000fe2000d921862 */
[----:B------:R-:W-:Y:S02]  /*62e0*/  IMAD R36, R35, UR5, RZ ;  /* 0x0000000523247c24 */ /* 0x000fe4000f8e02ff */
[----:B------:R-:W-:Y:S01]  /*62f0*/  ISETP.GE.U32.AND P0, PT, R2, 0x7fffff56, PT ;  /* 0x7fffff560200780c */ /* 0x000fe20003f06070 */
[----:B------:R-:W-:Y:S01]  /*6300*/  LDGSTS.E [R8+0x3700], desc[UR34][R146.64], !P5 ;  /* 0x0370000092087fae */ /* 0x000fe2000e921862 */
[----:B--2---:R-:W-:-:S02]  /*6310*/  VIADD R12, R25, 0xffffff99 ;  /* 0xffffff99190c7836 */ /* 0x004fc40000000000 */
[----:B------:R-:W-:Y:S01]  /*6320*/  IMAD R35, R34, UR5, RZ ;  /* 0x0000000522237c24 */ /* 0x000fe2000f8e02ff */
[----:B------:R-:W-:Y:S01]  /*6330*/  LDGSTS.E [R8+0x3b00], desc[UR34][R144.64], !P6 ;  /* 0x03b0000090087fae */ /* 0x000fe2000f121862 */
[----:B------:R-:W-:Y:S01]  /*6340*/  PLOP3.LUT P6, PT, PT, PT, UP0, 0x80, 0x0 ;  /* 0x000000000000781c */ /* 0x000fe20003fcf008 */
[----:B------:R-:W-:Y:S01]  /*6350*/  IMAD R42, R67, UR5, RZ ;  /* 0x00000005432a7c24 */ /* 0x000fe2000f8e02ff */
[----:B------:R-:W-:Y:S01]  /*6360*/  ISETP.GE.U32.AND P1, PT, R12, 0x7fffff5a, PT ;  /* 0x7fffff5a0c00780c */ /* 0x000fe20003f26070 */
[----:B------:R-:W-:Y:S01]  /*6370*/  STL [R1+0x22c], R72 ;  /* 0x00022c4801007387 */ /* 0x000fe20000100800 */
[----:B---3--:R-:W-:Y:S02]  /*6380*/  VIADD R2, R13, 0xffffff9d ;  /* 0xffffff9d0d027836 */ /* 0x008fe40000000000 */
[----:B------:R-:W-:Y:S01]  /*6390*/  IMAD R34, R33, UR5, RZ ;  /* 0x0000000521227c24 */ /* 0x000fe2000f8e02ff */
[----:B------:R-:W-:Y:S01]  /*63a0*/  STL [R1+0x228], R73 ;  /* 0x0002284901007387 */ /* 0x000fe20000100800 */
[----:B------:R-:W-:Y:S01]  /*63b0*/  IMAD R38, R66, UR5, RZ ;  /* 0x0000000542267c24 */ /* 0x000fe2000f8e02ff */
[----:B------:R-:W-:Y:S01]  /*63c0*/  ISETP.GE.U32.AND P2, PT, R2, 0x7fffff5e, PT ;  /* 0x7fffff5e0200780c */ /* 0x000fe20003f46070 */
[----:B------:R-:W-:Y:S01]  /*63d0*/  IMAD.SHL.U32 R2, R43, 0x4, RZ ;  /* 0x000000042b027824 */ /* 0x000fe200078e00ff */
[----:B------:R-:W-:Y:S01]  /*63e0*/  STL [R1+0x224], R74 ;  /* 0x0002244a01007387 */ /* 0x000fe20000100800 */
[----:B----4-:R-:W-:-:S02]  /*63f0*/  VIADD R12, R24, 0xffffffa1 ;  /* 0xffffffa1180c7836 */ /* 0x010fc40000000000 */
[----:B------:R-:W-:Y:S01]  /*6400*/  IMAD R41, R59, UR5, RZ ;  /* 0x000000053b297c24 */ /* 0x000fe2000f8e02ff */
[----:B------:R-:W-:Y:S01]  /*6410*/  LDGSTS.E [R8+0x3f00], desc[UR34][R142.64], !P6 ;  /* 0x03f000008e087fae */ /* 0x000fe2000f121862 */
[----:B------:R-:W-:Y:S01]  /*6420*/  IMAD R25, R58, UR5, RZ ;  /* 0x000000053a197c24 */ /* 0x000fe2000f8e02ff */
[----:B------:R-:W-:Y:S01]  /*6430*/  ISETP.GE.U32.AND P3, PT, R12, 0x7fffff62, PT ;  /* 0x7fffff620c00780c */ /* 0x000fe20003f66070 */
[----:B------:R-:W-:Y:S01]  /*6440*/  IMAD R33, R32, UR5, RZ ;  /* 0x0000000520217c24 */ /* 0x000fe2000f8e02ff */
[----:B------:R-:W-:Y:S01]  /*6450*/  IADD3 R12, P5, R2, UR32, RZ ;  /* 0x00000020020c7c10 */ /* 0x000fe2000ffbe0ff */
[----:B------:R-:W-:Y:S01]  /*6460*/  STL [R1+0x220], R75 ;  /* 0x0002204b01007387 */ /* 0x000fe20000100800 */
[----:B------:R-:W-:Y:S02]  /*6470*/  IMAD R40, R52, UR5, RZ ;  /* 0x0000000534287c24 */ /* 0x000fe4000f8e02ff */
[----:B------:R-:W-:Y:S01]  /*6480*/  LEA.HI.X.SX32 R13, R43, UR33, 0x2, P5 ;  /* 0x000000212b0d7c11 */ /* 0x000fe2000a8f16ff */
[----:B-1----:R-:W-:Y:S01]  /*6490*/  IMAD R43, R77, UR5, RZ ;  /* 0x000000054d2b7c24 */ /* 0x002fe2000f8e02ff */
[-C--:B------:R-:W-:Y:S01]  /*64a0*/  LEA R138, P6, R72, R12.reuse, 0x2 ;  /* 0x0000000c488a7211 */ /* 0x080fe200078c10ff */
[----:B------:R-:W-:Y:S01]  /*64b0*/  STL [R1+0x21c], R182 ;  /* 0x00021cb601007387 */ /* 0x000fe20000100800 */
[-C--:B------:R-:W-:Y:S01]  /*64c0*/  LEA R132, P5, R80, R12.reuse, 0x2 ;  /* 0x0000000c50847211 */ /* 0x080fe200078a10ff */
[----:B------:R-:W-:Y:S01]  /*64d0*/  IMAD R32, R31, UR5, RZ ;  /* 0x000000051f207c24 */ /* 0x000fe2000f8e02ff */
[-C--:B------:R-:W-:Y:S01]  /*64e0*/  LEA.HI.X.SX32 R139, R72, R13.reuse, 0x2, P6 ;  /* 0x0000000d488b7211 */ /* 0x080fe200030f16ff */
[----:B------:R-:W-:Y:S01]  /*64f0*/  STL [R1+0x218], R43 ;  /* 0x0002182b01007387 */ /* 0x000fe20000100800 */
[-C--:B------:R-:W-:Y:S01]  /*6500*/  LEA.HI.X.SX32 R133, R80, R13.reuse, 0x2, P5 ;  /* 0x0000000d50857211 */ /* 0x080fe200028f16ff */
[----:B------:R-:W-:Y:S01]  /*6510*/  IMAD R24, R51, UR5, RZ ;  /* 0x0000000533187c24 */ /* 0x000fe2000f8e02ff */
[-C--:B------:R-:W-:Y:S01]  /*6520*/  LEA R136, P6, R64, R12.reuse, 0x2 ;  /* 0x0000000c40887211 */ /* 0x080fe200078c10ff */
[----:B------:R-:W-:Y:S01]  /*6530*/  STL [R1+0x214], R39 ;  /* 0x0002142701007387 */ /* 0x000fe20000100800 */
[CC--:B------:R-:W-:Y:S01]  /*6540*/  LEA R134, P5, R57.reuse, R12.reuse, 0x2 ;  /* 0x0000000c39867211 */ /* 0x0c0fe200078a10ff */
[----:B------:R-:W-:Y:S01]  /*6550*/  IMAD R31, R30, UR5, RZ ;  /* 0x000000051e1f7c24 */ /* 0x000fe2000f8e02ff */
[-C--:B------:R-:W-:Y:S01]  /*6560*/  LEA.HI.X.SX32 R137, R64, R13.reuse, 0x2, P6 ;  /* 0x0000000d40897211 */ /* 0x080fe200030f16ff */
[----:B------:R1:W-:Y:S01]  /*6570*/  STL [R1+0x20c], R80 ;  /* 0x00020c5001007387 */ /* 0x0003e20000100800 */
[-C--:B------:R-:W-:Y:S01]  /*6580*/  LEA.HI.X.SX32 R135, R57, R13.reuse, 0x2, P5 ;  /* 0x0000000d39877211 */ /* 0x080fe200028f16ff */
[----:B------:R-:W-:Y:S01]  /*6590*/  IMAD R30, R29, UR5, RZ ;  /* 0x000000051d1e7c24 */ /* 0x000fe2000f8e02ff */
[-C--:B------:R-:W-:Y:S01]  /*65a0*/  LEA R130, P6, R50, R12.reuse, 0x2 ;  /* 0x0000000c32827211 */ /* 0x080fe200078c10ff */
[----:B------:R-:W-:Y:S01]  /*65b0*/  STL [R1+0x210], R167 ;  /* 0x000210a701007387 */ /* 0x000fe20000100800 */
[CC--:B------:R-:W-:Y:S01]  /*65c0*/  LEA R122, P5, R81.reuse, R12.reuse, 0x2 ;  /* 0x0000000c517a7211 */ /* 0x0c0fe200078a10ff */
        /* <DEDUP_REMOVED lines=31> */
[C---:B------:R-:W-:Y:S01]  /*67c0*/  LEA R114, P5, R46.reuse, R12, 0x2 ;  /* 0x0000000c2e727211 */ /* 0x040fe200078a10ff */
[----:B------:R-:W-:Y:S01]  /*67d0*/  IMAD R10, R15, UR5, RZ ;  /* 0x000000050f0a7c24 */ /* 0x000fe2000f8e02ff */
[-C--:B------:R-:W-:Y:S01]  /*67e0*/  LEA.HI.X.SX32 R117, R47, R13.reuse, 0x2, P6 ;  /* 0x0000000d2f757211 */ /* 0x080fe200030f16ff */
[----:B------:R-:W-:Y:S01]  /*67f0*/  STL [R1+0x1e8], R63 ;  /* 0x0001e83f01007387 */ /* 0x000fe20000100800 */
[----:B------:R-:W-:-:S02]  /*6800*/  LEA.HI.X.SX32 R115, R46, R13, 0x2, P5 ;  /* 0x0000000d2e737211 */ /* 0x000fc400028f16ff */
[CC--:B------:R-:W-:Y:S01]  /*6810*/  LEA R110, P6, R45.reuse, R12.reuse, 0x2 ;  /* 0x0000000c2d6e7211 */ /* 0x0c0fe200078c10ff */
[----:B------:R-:W-:Y:S01]  /*6820*/  STL [R1+0x1e4], R62 ;  /* 0x0001e43e01007387 */ /* 0x000fe20000100800 */
[CC--:B------:R-:W-:Y:S02]  /*6830*/  LEA R102, P5, R44.reuse, R12.reuse, 0x2 ;  /* 0x0000000c2c667211 */ /* 0x0c0fe400078a10ff */
[-C--:B------:R-:W-:Y:S01]  /*6840*/  LEA.HI.X.SX32 R111, R45, R13.reuse, 0x2, P6 ;  /* 0x0000000d2d6f7211 */ /* 0x080fe200030f16ff */
[----:B------:R-:W-:Y:S01]  /*6850*/  STL [R1+0x1e0], R61 ;  /* 0x0001e03d01007387 */ /* 0x000fe20000100800 */
[----:B------:R-:W-:Y:S02]  /*6860*/  LEA.HI.X.SX32 R103, R44, R13, 0x2, P5 ;  /* 0x0000000d2c677211 */ /* 0x000fe400028f16ff */
[-C--:B------:R-:W-:Y:S01]  /*6870*/  LEA R108, P6, R74, R12.reuse, 0x2 ;  /* 0x0000000c4a6c7211 */ /* 0x080fe200078c10ff */
[----:B------:R-:W-:Y:S01]  /*6880*/  STL [R1+0x1dc], R60 ;  /* 0x0001dc3c01007387 */ /* 0x000fe20000100800 */
[----:B------:R-:W-:-:S02]  /*6890*/  LEA R106, P5, R70, R12, 0x2 ;  /* 0x0000000c466a7211 */ /* 0x000fc400078a10ff */
[-C--:B------:R-:W-:Y:S01]  /*68a0*/  LEA.HI.X.SX32 R109, R74, R13.reuse, 0x2, P6 ;  /* 0x0000000d4a6d7211 */ /* 0x080fe200030f16ff */
[----:B------:R-:W-:Y:S01]  /*68b0*/  STL [R1+0x1d8], R41 ;  /* 0x0001d82901007387 */ /* 0x000fe20000100800 */
[-C--:B------:R-:W-:Y:S02]  /*68c0*/  LEA.HI.X.SX32 R107, R70, R13.reuse, 0x2, P5 ;  /* 0x0000000d466b7211 */ /* 0x080fe400028f16ff */
[CC--:B------:R-:W-:Y:S01]  /*68d0*/  LEA R104, P6, R62.reuse, R12.reuse, 0x2 ;  /* 0x0000000c3e687211 */ /* 0x0c0fe200078c10ff */
[----:B------:R-:W-:Y:S01]  /*68e0*/  STL [R1+0x1d0], R57 ;  /* 0x0001d03901007387 */ /* 0x000fe20000100800 */
[C---:B------:R-:W-:Y:S02]  /*68f0*/  LEA R100, P5, R55.reuse, R12, 0x2 ;  /* 0x0000000c37647211 */ /* 0x040fe400078a10ff */
        /* <DEDUP_REMOVED lines=15> */
[-C--:B------:R-:W-:Y:S01]  /*69f0*/  LEA R90, P6, R75, R12.reuse, 0x2 ;  /* 0x0000000c4b5a7211 */ /* 0x080fe200078c10ff */
[----:B------:R-:W-:Y:S01]  /*6a00*/  STL [R1+0x1bc], R40 ;  /* 0x0001bc2801007387 */ /* 0x000fe20000100800 */
[----:B------:R-:W-:Y:S02]  /*6a10*/  LEA R82, P5, R69, R12, 0x2 ;  /* 0x0000000c45527211 */ /* 0x000fe400078a10ff */
[-C--:B------:R-:W-:Y:S01]  /*6a20*/  LEA.HI.X.SX32 R91, R75, R13.reuse, 0x2, P6 ;  /* 0x0000000d4b5b7211 */ /* 0x080fe200030f16ff */
[----:B------:R-:W-:Y:S01]  /*6a30*/  STL [R1+0x1b8], R24 ;  /* 0x0001b81801007387 */ /* 0x000fe20000100800 */
[----:B------:R-:W-:-:S02]  /*6a40*/  LEA.HI.X.SX32 R83, R69, R13, 0x2, P5 ;  /* 0x0000000d45537211 */ /* 0x000fc400028f16ff */
[CC--:B------:R-:W-:Y:S01]  /*6a50*/  LEA R88, P6, R61.reuse, R12.reuse, 0x2 ;  /* 0x0000000c3d587211 */ /* 0x0c0fe200078c10ff */
[----:B------:R-:W-:Y:S01]  /*6a60*/  STL [R1+0x1b4], R50 ;  /* 0x0001b43201007387 */ /* 0x000fe20000100800 */
[CC--:B------:R-:W-:Y:S02]  /*6a70*/  LEA R86, P5, R54.reuse, R12.reuse, 0x2 ;  /* 0x0000000c36567211 */ /* 0x0c0fe400078a10ff */
[-C--:B------:R-:W-:Y:S01]  /*6a80*/  LEA.HI.X.SX32 R89, R61, R13.reuse, 0x2, P6 ;  /* 0x0000000d3d597211 */ /* 0x080fe200030f16ff */
[----:B------:R2:W-:Y:S01]  /*6a90*/  STL [R1+0x1a4], R81 ;  /* 0x0001a45101007387 */ /* 0x0005e20000100800 */
[----:B------:R-:W-:Y:S02]  /*6aa0*/  LEA.HI.X.SX32 R87, R54, R13, 0x2, P5 ;  /* 0x0000000d36577211 */ /* 0x000fe400028f16ff */
[-C--:B------:R-:W-:Y:S01]  /*6ab0*/  LEA R84, P6, R33, R12.reuse, 0x2 ;  /* 0x0000000c21547211 */ /* 0x080fe200078c10ff */
[----:B------:R-:W-:Y:S01]  /*6ac0*/  STL [R1+0x194], R49 ;  /* 0x0001943101007387 */ /* 0x000fe20000100800 */
[----:B-1----:R-:W-:-:S02]  /*6ad0*/  LEA R80, P5, R32, R12, 0x2 ;  /* 0x0000000c20507211 */ /* 0x002fc400078a10ff */
[-C--:B------:R-:W-:Y:S01]  /*6ae0*/  LEA.HI.X.SX32 R85, R33, R13.reuse, 0x2, P6 ;  /* 0x0000000d21557211 */ /* 0x080fe200030f16ff */
[----:B------:R1:W-:Y:S01]  /*6af0*/  STL [R1+0x184], R48 ;  /* 0x0001843001007387 */ /* 0x0003e20000100800 */
[CC--:B------:R-:W-:Y:S02]  /*6b00*/  LEA R72, P6, R31.reuse, R12.reuse, 0x2 ;  /* 0x0000000c1f487211 */ /* 0x0c0fe400078c10ff */
[-C--:B--2---:R-:W-:Y:S01]  /*6b10*/  LEA.HI.X.SX32 R81, R32, R13.reuse, 0x2, P5 ;  /* 0x0000000d20517211 */ /* 0x084fe200028f16ff */
[----:B------:R-:W-:Y:S01]  /*6b20*/  STL [R1+0x1b0], R47 ;  /* 0x0001b02f01007387 */ /* 0x000fe20000100800 */
[C---:B------:R-:W-:Y:S02]  /*6b30*/  LEA R78, P5, R30.reuse, R12, 0x2 ;  /* 0x0000000c1e4e7211 */ /* 0x040fe400078a10ff */
[-C--:B------:R-:W-:Y:S01]  /*6b40*/  LEA.HI.X.SX32 R73, R31, R13.reuse, 0x2, P6 ;  /* 0x0000000d1f497211 */ /* 0x080fe200030f16ff */
[----:B------:R2:W-:Y:S01]  /*6b50*/  STL [R1+0x1a0], R46 ;  /* 0x0001a02e01007387 */ /* 0x0005e20000100800 */
[----:B------:R-:W-:-:S02]  /*6b60*/  LEA.HI.X.SX32 R79, R30, R13, 0x2, P5 ;  /* 0x0000000d1e4f7211 */ /* 0x000fc400028f16ff */
[-C--:B------:R-:W-:Y:S01]  /*6b70*/  LEA R76, P6, R182, R12.reuse, 0x2 ;  /* 0x0000000cb64c7211 */ /* 0x080fe200078c10ff */
[----:B------:R-:W-:Y:S01]  /*6b80*/  STL [R1+0x190], R45 ;  /* 0x0001902d01007387 */ /* 0x000fe20000100800 */
[-C--:B------:R-:W-:Y:S02]  /*6b90*/  LEA R74, P5, R68, R12.reuse, 0x2 ;  /* 0x0000000c444a7211 */ /* 0x080fe400078a10ff */
[-C--:B------:R-:W-:Y:S01]  /*6ba0*/  LEA.HI.X.SX32 R77, R182, R13.reuse, 0x2, P6 ;  /* 0x0000000db64d7211 */ /* 0x080fe200030f16ff */
[----:B------:R3:W-:Y:S01]  /*6bb0*/  STL [R1+0x180], R44 ;  /* 0x0001802c01007387 */ /* 0x0007e20000100800 */
        /* <DEDUP_REMOVED lines=31> */
[-C--:B------:R-:W-:Y:S01]  /*6db0*/  LEA R50, P6, R20, R12.reuse, 0x2 ;  /* 0x0000000c14327211 */ /* 0x080fe200078c10ff */
[----:B------:R-:W-:Y:S01]  /*6dc0*/  STL [R1+0x16c], R22 ;  /* 0x00016c1601007387 */ /* 0x000fe20000100800 */
[-C--:B------:R-:W-:Y:S02]  /*6dd0*/  LEA R42, P5, R18, R12.reuse, 0x2 ;  /* 0x0000000c122a7211 */ /* 0x080fe400078a10ff */
[-C--:B------:R-:W-:Y:S01]  /*6de0*/  LEA.HI.X.SX32 R51, R20, R13.reuse, 0x2, P6 ;  /* 0x0000000d14337211 */ /* 0x080fe200030f16ff */
[----:B------:R-:W-:Y:S01]  /*6df0*/  STL [R1+0x168], R21 ;  /* 0x0001681501007387 */ /* 0x000fe20000100800 */
[----:B------:R-:W-:Y:S02]  /*6e00*/  LEA.HI.X.SX32 R43, R18, R13, 0x2, P5 ;  /* 0x0000000d122b7211 */ /* 0x000fe400028f16ff */
[-C--:B-1----:R-:W-:Y:S01]  /*6e10*/  LEA R48, P6, R14, R12.reuse, 0x2 ;  /* 0x0000000c0e307211 */ /* 0x082fe200078c10ff */
[----:B------:R-:W-:Y:S01]  /*6e20*/  STL [R1+0x164], R20 ;  /* 0x0001641401007387 */ /* 0x000fe20000100800 */
[----:B--2---:R-:W-:-:S02]  /*6e30*/  LEA R46, P5, R9, R12, 0x2 ;  /* 0x0000000c092e7211 */ /* 0x004fc400078a10ff */
[-C--:B------:R-:W-:Y:S01]  /*6e40*/  LEA.HI.X.SX32 R49, R14, R13.reuse, 0x2, P6 ;  /* 0x0000000d0e317211 */ /* 0x080fe200030f16ff */
[----:B------:R-:W-:Y:S01]  /*6e50*/  STL [R1+0x160], R18 ;  /* 0x0001601201007387 */ /* 0x000fe20000100800 */
[-C--:B------:R-:W-:Y:S02]  /*6e60*/  LEA.HI.X.SX32 R47, R9, R13.reuse, 0x2, P5 ;  /* 0x0000000d092f7211 */ /* 0x080fe400028f16ff */
[CC--:B---3--:R-:W-:Y:S01]  /*6e70*/  LEA R44, P6, R39.reuse, R12.reuse, 0x2 ;  /* 0x0000000c272c7211 */ /* 0x0c8fe200078c10ff */
[----:B------:R-:W-:Y:S01]  /*6e80*/  STL [R1+0x15c], R14 ;  /* 0x00015c0e01007387 */ /* 0x000fe20000100800 */
[C---:B------:R-:W-:Y:S02]  /*6e90*/  LEA R40, P5, R38.reuse, R12, 0x2 ;  /* 0x0000000c26287211 */ /* 0x040fe400078a10ff */
[-C--:B------:R-:W-:Y:S01]  /*6ea0*/  LEA.HI.X.SX32 R45, R39, R13.reuse, 0x2, P6 ;  /* 0x0000000d272d7211 */ /* 0x080fe200030f16ff */
[----:B------:R1:W-:Y:S01]  /*6eb0*/  STL [R1+0x158], R9 ;  /* 0x0001580901007387 */ /* 0x0003e20000100800 */
[----:B------:R-:W-:-:S02]  /*6ec0*/  LEA.HI.X.SX32 R41, R38, R13, 0x2, P5 ;  /* 0x0000000d26297211 */ /* 0x000fc400028f16ff */
[CC--:B----4-:R-:W-:Y:S01]  /*6ed0*/  LEA R32, P6, R25.reuse, R12.reuse, 0x2 ;  /* 0x0000000c19207211 */ /* 0x0d0fe200078c10ff */
[----:B------:R2:W-:Y:S01]  /*6ee0*/  STL [R1+0x60], R3 ;  /* 0x0000600301007387 */ /* 0x0005e20000100800 */
[CC--:B------:R-:W-:Y:S02]  /*6ef0*/  LEA R38, P5, R24.reuse, R12.reuse, 0x2 ;  /* 0x0000000c18267211 */ /* 0x0c0fe400078a10ff */
[-C--:B------:R-:W-:Y:S01]  /*6f00*/  LEA.HI.X.SX32 R33, R25, R13.reuse, 0x2, P6 ;  /* 0x0000000d19217211 */ /* 0x080fe200030f16ff */
[----:B------:R-:W-:Y:S01]  /*6f10*/  STL [R1+0x5c], R11 ;  /* 0x00005c0b01007387 */ /* 0x000fe20000100800 */
[----:B------:R-:W-:Y:S01]  /*6f20*/  LEA.HI.X.SX32 R39, R24, R13, 0x2, P5 ;  /* 0x0000000d18277211 */ /* 0x000fe200028f16ff */
[----:B-1----:R-:W-:Y:S01]  /*6f30*/  IMAD R9, R16, UR5, RZ ;  /* 0x0000000510097c24 */ /* 0x002fe2000f8e02ff */
[-C--:B------:R-:W-:Y:S01]  /*6f40*/  LEA R36, P6, R3, R12.reuse, 0x2 ;  /* 0x0000000c03247211 */ /* 0x080fe200078c10ff */
[----:B------:R1:W-:Y:S01]  /*6f50*/  STL [R1+0x58], R10 ;  /* 0x0000580a01007387 */ /* 0x0003e20000100800 */
[----:B------:R-:W-:-:S02]  /*6f60*/  LEA R34, P5, R11, R12, 0x2 ;  /* 0x0000000c0b227211 */ /* 0x000fc400078a10ff */
[-C--:B------:R-:W-:Y:S01]  /*6f70*/  LEA.HI.X.SX32 R37, R3, R13.reuse, 0x2, P6 ;  /* 0x0000000d03257211 */ /* 0x080fe200030f16ff */
[----:B--2---:R-:W-:Y:S01]  /*6f80*/  IMAD R3, R17, UR5, RZ ;  /* 0x0000000511037c24 */ /* 0x004fe2000f8e02ff */
[-C--:B------:R-:W-:Y:S01]  /*6f90*/  LEA.HI.X.SX32 R35, R11, R13.reuse, 0x2, P5 ;  /* 0x0000000d0b237211 */ /* 0x080fe200028f16ff */
[----:B------:R-:W0:Y:S01]  /*6fa0*/  LDGDEPBAR ;  /* 0x00000000000079af */ /* 0x000e220000000000 */
[CC--:B------:R-:W-:Y:S02]  /*6fb0*/  LEA R30, P6, R10.reuse, R12.reuse, 0x2 ;  /* 0x0000000c0a1e7211 */ /* 0x0c0fe400078c10ff */
[-C--:B------:R-:W-:Y:S01]  /*6fc0*/  LEA R20, P5, R9, R12.reuse, 0x2 ;  /* 0x0000000c09147211 */ /* 0x080fe200078a10ff */
[----:B------:R-:W-:Y:S01]  /*6fd0*/  LDGSTS.E [R250+0x8000], desc[UR34][R138.64], P4 ;  /* 0x080000008afa7fae */ /* 0x000fe2000a121862 */
[-C--:B------:R-:W-:Y:S01]  /*6fe0*/  LEA.HI.X.SX32 R31, R10, R13.reuse, 0x2, P6 ;  /* 0x0000000d0a1f7211 */ /* 0x080fe200030f16ff */
[----:B-1----:R-:W-:Y:S01]  /*6ff0*/  IMAD R10, R19, UR5, RZ ;  /* 0x00000005130a7c24 */ /* 0x002fe2000f8e02ff */
[----:B------:R-:W-:Y:S01]  /*7000*/  LEA.HI.X.SX32 R21, R9, R13, 0x2, P5 ;  /* 0x0000000d09157211 */ /* 0x000fe200028f16ff */
[----:B------:R-:W-:Y:S01]  /*7010*/  LDGSTS.E [R250+0x8800], desc[UR34][R132.64], P4 ;  /* 0x0880000084fa7fae */ /* 0x000fe2000a121862 */
[----:B------:R-:W-:-:S02]  /*7020*/  LEA R28, P6, R167, R12, 0x2 ;  /* 0x0000000ca71c7211 */ /* 0x000fc400078c10ff */
[-C--:B------:R-:W-:Y:S01]  /*7030*/  LEA R24, P5, R166, R12.reuse, 0x2 ;  /* 0x0000000ca6187211 */ /* 0x080fe200078a10ff */
[----:B------:R1:W-:Y:S01]  /*7040*/  STL [R1+0x50], R9 ;  /* 0x0000500901007387 */ /* 0x0003e20000100800 */
[-C--:B------:R-:W-:Y:S01]  /*7050*/  LEA.HI.X.SX32 R29, R167, R13.reuse, 0x2, P6 ;  /* 0x0000000da71d7211 */ /* 0x080fe200030f16ff */
[----:B------:R-:W-:Y:S01]  /*7060*/  IMAD R167, R228, UR5, RZ ;  /* 0x00000005e4a77c24 */ /* 0x000fe2000f8e02ff */
[-C--:B------:R-:W-:Y:S01]  /*7070*/  LEA.HI.X.SX32 R25, R166, R13.reuse, 0x2, P5 ;  /* 0x0000000da6197211 */ /* 0x080fe200028f16ff */
[----:B------:R-:W-:Y:S01]  /*7080*/  LDGSTS.E [R250+0x9000], desc[UR34][R136.64], P4 ;  /* 0x0900000088fa7fae */ /* 0x000fe2000a121862 */
[-C--:B------:R-:W-:Y:S01]  /*7090*/  LEA R22, P6, R3, R12.reuse, 0x2 ;  /* 0x0000000c03167211 */ /* 0x080fe200078c10ff */
[----:B------:R-:W-:Y:S01]  /*70a0*/  IMAD R166, R229, UR5, RZ ;  /* 0x00000005e5a67c24 */ /* 0x000fe2000f8e02ff */
[C---:B------:R-:W-:Y:S01]  /*70b0*/  LEA R18, P5, R10.reuse, R12, 0x2 ;  /* 0x0000000c0a127211 */ /* 0x040fe200078a10ff */
[----:B------:R-:W-:Y:S01]  /*70c0*/  LDGSTS.E [R250+0x9800], desc[UR34][R134.64], P4 ;  /* 0x0980000086fa7fae */ /* 0x000fe2000a121862 */
[----:B------:R-:W-:Y:S01]  /*70d0*/  LOP3.LUT R182, R247, 0x30, RZ, 0x3c, !PT ;  /* 0x00000030f7b67812 */ /* 0x000fe200078e3cff */
[----:B-1----:R-:W-:Y:S01]  /*70e0*/  IMAD R9, R23, UR5, RZ ;  /* 0x0000000517097c24 */ /* 0x002fe2000f8e02ff */
[-C--:B------:R-:W-:Y:S01]  /*70f0*/  LEA.HI.X.SX32 R23, R3, R13.reuse, 0x2, P6 ;  /* 0x0000000d03177211 */ /* 0x080fe200030f16ff */
[----:B------:R-:W-:Y:S01]  /*7100*/  LDGSTS.E [R250+0xa000], desc[UR34][R130.64], P4 ;  /* 0x0a00000082fa7fae */ /* 0x000fe2000a121862 */
[----:B------:R-:W-:-:S02]  /*7110*/  LEA.HI.X.SX32 R19, R10, R13, 0x2, P5 ;  /* 0x0000000d0a137211 */ /* 0x000fc400028f16ff */
[----:B------:R-:W-:Y:S01]  /*7120*/  ISETP.GE.U32.AND P6, PT, R230, 0x7fffff66, PT ;  /* 0x7fffff66e600780c */ /* 0x000fe20003fc6070 */
[----:B------:R-:W-:Y:S04]  /*7130*/  LDGSTS.E [R250+0xa800], desc[UR34][R122.64], P4 ;  /* 0x0a8000007afa7fae */ /* 0x000fe8000a121862 */
[----:B------:R1:W-:Y:S04]  /*7140*/  STL [R1+0x4c], R3 ;  /* 0x00004c0301007387 */ /* 0x0003e80000100800 */
[----:B------:R-:W-:Y:S04]  /*7150*/  LDGSTS.E [R250+0xb000], desc[UR34][R128.64], P4 ;  /* 0x0b00000080fa7fae */ /* 0x000fe8000a121862 */
[----:B------:R2:W-:Y:S01]  /*7160*/  STL [R1+0x48], R10 ;  /* 0x0000480a01007387 */ /* 0x0005e20000100800 */
[----:B-1----:R-:W-:-:S03]  /*7170*/  IMAD R3, R206, UR5, RZ ;  /* 0x00000005ce037c24 */ /* 0x002fc6000f8e02ff */
[----:B------:R-:W-:Y:S01]  /*7180*/  LDGSTS.E [R250+0xb800], desc[UR34][R126.64], P4 ;  /* 0x0b8000007efa7fae */ /* 0x000fe2000a121862 */
[----:B------:R-:W-:-:S03]  /*7190*/  VIADD R206, R231, 0xffffffbf ;  /* 0xffffffbfe7ce7836 */ /* 0x000fc60000000000 */
[----:B------:R-:W-:Y:S01]  /*71a0*/  LDGSTS.E [R249+0x8100], desc[UR34][R124.64], P4 ;  /* 0x081000007cf97fae */ /* 0x000fe2000a121862 */
[----:B--2---:R-:W-:-:S03]  /*71b0*/  LEA R10, P5, R9, R12, 0x2 ;  /* 0x0000000c090a7211 */ /* 0x004fc600078a10ff */
[----:B------:R-:W-:Y:S01]  /*71c0*/  LDGSTS.E [R249+0x8900], desc[UR34][R120.64], P4 ;  /* 0x0890000078f97fae */ /* 0x000fe2000a121862 */
[----:B------:R-:W-:-:S03]  /*71d0*/  LEA.HI.X.SX32 R11, R9, R13, 0x2, P5 ;  /* 0x0000000d090b7211 */ /* 0x000fc600028f16ff */
[----:B------:R-:W-:Y:S01]  /*71e0*/  LDGSTS.E [R249+0x9100], desc[UR34][R112.64], P4 ;  /* 0x0910000070f97fae */ /* 0x000fe2000a121862 */
[----:B------:R-:W-:-:S03]  /*71f0*/  LEA R16, P5, R3, R12, 0x2 ;  /* 0x0000000c03107211 */ /* 0x000fc600078a10ff */
[----:B------:R-:W-:Y:S01]  /*7200*/  LDGSTS.E [R249+0x9900], desc[UR34][R118.64], P4 ;  /* 0x0990000076f97fae */ /* 0x000fe2000a121862 */
[-C--:B------:R-:W-:Y:S02]  /*7210*/  LEA.HI.X.SX32 R17, R3, R13.reuse, 0x2, P5 ;  /* 0x0000000d03117211 */ /* 0x080fe400028f16ff */
[CC--:B------:R-:W-:Y:S01]  /*7220*/  LEA R14, P5, R167.reuse, R12.reuse, 0x2 ;  /* 0x0000000ca70e7211 */ /* 0x0c0fe200078a10ff */
[----:B------:R-:W-:Y:S03]  /*7230*/  LDGSTS.E [R249+0xa100], desc[UR34][R116.64], P4 ;  /* 0x0a10000074f97fae */ /* 0x000fe6000a121862 */
[----:B------:R-:W-:Y:S01]  /*7240*/  LEA.HI.X.SX32 R15, R167, R13, 0x2, P5 ;  /* 0x0000000da70f7211 */ /* 0x000fe200028f16ff */
[----:B------:R-:W-:Y:S01]  /*7250*/  LDGSTS.E [R249+0xa900], desc[UR34][R114.64], P4 ;  /* 0x0a90000072f97fae */ /* 0x000fe2000a121862 */
[----:B------:R-:W-:-:S03]  /*7260*/  LEA R12, P5, R166, R12, 0x2 ;  /* 0x0000000ca60c7211 */ /* 0x000fc600078a10ff */
[----:B------:R-:W-:Y:S01]  /*7270*/  LDGSTS.E [R249+0xb100], desc[UR34][R110.64], P4 ;  /* 0x0b1000006ef97fae */ /* 0x000fe2000a121862 */
[----:B------:R-:W-:Y:S02]  /*7280*/  LEA.HI.X.SX32 R13, R166, R13, 0x2, P5 ;  /* 0x0000000da60d7211 */ /* 0x000fe400028f16ff */
[----:B------:R-:W-:Y:S01]  /*7290*/  IADD3 R228, P5, R223, UR58, RZ ;  /* 0x0000003adfe47c10 */ /* 0x000fe2000ffbe0ff */
[----:B------:R-:W-:Y:S03]  /*72a0*/  LDGSTS.E [R249+0xb900], desc[UR34][R102.64], P4 ;  /* 0x0b90000066f97fae */ /* 0x000fe6000a121862 */
[----:B------:R-:W-:Y:S01]  /*72b0*/  LEA.HI.X.SX32 R229, R5, UR59, 0x2, P5 ;  /* 0x0000003b05e57c11 */ /* 0x000fe2000a8f16ff */
[----:B------:R1:W-:Y:S01]  /*72c0*/  STL [R1+0x44], R9 ;  /* 0x0000440901007387 */ /* 0x0003e20000100800 */
[----:B------:R-:W-:Y:S02]  /*72d0*/  ISETP.GE.U32.AND P5, PT, R206, 0x7fffff80, PT ;  /* 0x7fffff80ce00780c */ /* 0x000fe40003fa6070 */
[----:B------:R-:W2:Y:S01]  /*72e0*/  LDC R206, c[0x0][0x230] ;  /* 0x00008c00ffce7b82 */ /* 0x000ea20000000800 */
[----:B------:R-:W-:Y:S04]  /*72f0*/  LDGSTS.E [R248+0x8200], desc[UR34][R108.64], P4 ;  /* 0x082000006cf87fae */ /* 0x000fe8000a121862 */
[----:B------:R3:W-:Y:S01]  /*7300*/  STL [R1+0x40], R3 ;  /* 0x0000400301007387 */ /* 0x0007e20000100800 */
[----:B-1----:R-:W-:-:S03]  /*7310*/  LOP3.LUT R9, R247, 0x50, RZ, 0x3c, !PT ;  /* 0x00000050f7097812 */ /* 0x002fc600078e3cff */
[----:B------:R-:W-:Y:S02]  /*7320*/  LDGSTS.E [R248+0x8a00], desc[UR34][R106.64], P4 ;  /* 0x08a000006af87fae */ /* 0x000fe4000a121862 */
[----:B------:R-:W-:Y:S02]  /*7330*/  VIADD R9, R9, UR6 ;  /* 0x0000000609097c36 */ /* 0x000fe40008000000 */
[----:B------:R-:W-:Y:S01]  /*7340*/  LDGSTS.E [R248+0x9200], desc[UR34][R104.64], P4 ;  /* 0x0920000068f87fae */ /* 0x000fe2000a121862 */
[----:B---3--:R-:W-:Y:S01]  /*7350*/  LOP3.LUT R3, R247, 0x70, RZ, 0x3c, !PT ;  /* 0x00000070f7037812 */ /* 0x008fe200078e3cff */
[----:B------:R-:W-:Y:S02]  /*7360*/  VIADD R247, R182, UR6 ;  /* 0x00000006b6f77c36 */ /* 0x000fe40008000000 */
[----:B------:R-:W-:Y:S02]  /*7370*/  LDGSTS.E [R248+0x9a00], desc[UR34][R100.64], P4 ;  /* 0x09a0000064f87fae */ /* 0x000fe4000a121862 */
[----:B------:R-:W-:-:S02]  /*7380*/  VIADD R3, R3, UR6 ;  /* 0x0000000603037c36 */ /* 0x000fc40008000000 */
[----:B------:R-:W-:Y:S01]  /*7390*/  LDGSTS.E [R248+0xa200], desc[UR34][R92.64], P4 ;  /* 0x0a2000005cf87fae */ /* 0x000fe2000a121862 */
[----:B--2---:R-:W-:-:S03]  /*73a0*/  VIADD R206, R206, 0xffffffa9 ;  /* 0xffffffa9cece7836 */ /* 0x004fc60000000000 */
[----:B------:R-:W-:Y:S04]  /*73b0*/  LDGSTS.E [R248+0xaa00], desc[UR34][R98.64], P4 ;  /* 0x0aa0000062f87fae */ /* 0x000fe8000a121862 */
        /* <DEDUP_REMOVED lines=41> */
[----:B------:R-:W-:Y:S01]  /*7650*/  LDGSTS.E [R3+0xbf00], desc[UR34][R12.64], P4 ;  /* 0x0bf000000c037fae */ /* 0x000fe2000a121862 */
[----:B------:R-:W-:-:S03]  /*7660*/  IADD3 R216, P4, R207, R228, RZ ;  /* 0x000000e4cfd87210 */ /* 0x000fc60007f9e0ff */
[----:B------:R-:W-:Y:S01]  /*7670*/  STL [R1+0x3c], R167 ;  /* 0x00003ca701007387 */ /* 0x000fe20000100800 */
[----:B------:R-:W-:-:S03]  /*7680*/  LEA.HI.X.SX32 R217, R6, R229, 0x2, P4 ;  /* 0x000000e506d97211 */ /* 0x000fc600020f16ff */
[----:B------:R1:W-:Y:S04]  /*7690*/  STL [R1+0x30], R166 ;  /* 0x000030a601007387 */ /* 0x0003e80000100800 */
[----:B------:R-:W0:Y:S01]  /*76a0*/  LDGDEPBAR ;  /* 0x00000000000079af */ /* 0x000e220000000000 */
[----:B------:R-:W-:Y:S01]  /*76b0*/  BAR.SYNC.DEFER_BLOCKING 0x0 ;  /* 0x0000000000007b1d */ /* 0x000fe20000010000 */
[----:B-1----:R-:W-:-:S04]  /*76c0*/  LEA R166, P4, R6, R228, 0x3 ;  /* 0x000000e406a67211 */ /* 0x002fc800078818ff */
[----:B------:R-:W-:Y:S02]  /*76d0*/  LEA.HI.X.SX32 R167, R4, R229, 0x2, P4 ;  /* 0x000000e504a77211 */ /* 0x000fe400020f16ff */
[----:B------:R-:W-:-:S04]  /*76e0*/  LEA R182, P4, R6, R228, 0x4 ;  /* 0x000000e406b67211 */ /* 0x000fc800078820ff */
[----:B------:R-:W-:Y:S02]  /*76f0*/  LEA.HI.X.SX32 R183, R207, R229, 0x2, P4 ;  /* 0x000000e5cfb77211 */ /* 0x000fe400020f16ff */
[----:B------:R-:W-:-:S04]  /*7700*/  IADD3 R218, P4, R245, R228, RZ ;  /* 0x000000e4f5da7210 */ /* 0x000fc80007f9e0ff */
[----:B------:R-:W-:Y:S01]  /*7710*/  LEA.HI.X.SX32 R219, R244, R229, 0x2, P4 ;  /* 0x000000e5f4db7211 */ /* 0x000fe200020f16ff */
[----:B------:R-:W-:Y:S01]  /*7720*/  IMAD R244, R6, 0x48, RZ ;  /* 0x0000004806f47824 */ /* 0x000fe200078e02ff */
[----:B------:R-:W-:-:S04]  /*7730*/  IADD3 R4, P4, R243, R228, RZ ;  /* 0x000000e4f3047210 */ /* 0x000fc80007f9e0ff */
[----:B------:R-:W-:Y:S02]  /*7740*/  LEA.HI.X.SX32 R5, R222, R229, 0x2, P4 ;  /* 0x000000e5de057211 */ /* 0x000fe400020f16ff */
[----:B------:R-:W-:-:S04]  /*7750*/  LEA R222, P4, R6, R228, 0x5 ;  /* 0x000000e406de7211 */ /* 0x000fc800078828ff */
[----:B------:R-:W-:Y:S01]  /*7760*/  LEA.HI.X.SX32 R223, R242, R229, 0x2, P4 ;  /* 0x000000e5f2df7211 */ /* 0x000fe200020f16ff */
[----:B------:R-:W-:Y:S01]  /*7770*/  IMAD R242, R6, 0x44, RZ ;  /* 0x0000004406f27824 */ /* 0x000fe200078e02ff */
[----:B------:R-:W-:-:S04]  /*7780*/  IADD3 R230, P4, R241, R228, RZ ;  /* 0x000000e4f1e67210 */ /* 0x000fc80007f9e0ff */
[----:B------:R-:W-:Y:S02]  /*7790*/  LEA.HI.X.SX32 R231, R233, R229, 0x2, P4 ;  /* 0x000000e5e9e77211 */ /* 0x000fe400020f16ff */
        /* <DEDUP_REMOVED lines=8> */
[----:B------:R-:W-:-:S04]  /*7820*/  LEA R240, P4, R6, R228, 0x6 ;  /* 0x000000e406f07211 */ /* 0x000fc800078830ff */
[----:B------:R-:W-:Y:S02]  /*7830*/  LEA.HI.X.SX32 R241, R0, R229, 0x2, P4 ;  /* 0x000000e500f17211 */ /* 0x000fe400020f16ff */
[----:B------:R-:W1:Y:S01]  /*7840*/  LDC R0, c[0x0][0x230] ;  /* 0x00008c00ff007b82 */ /* 0x000e620000000800 */
[----:B------:R-:W-:-:S04]  /*7850*/  IADD3 R242, P4, R242, R228, RZ ;  /* 0x000000e4f2f27210 */ /* 0x000fc80007f9e0ff */
[----:B------:R-:W-:Y:S02]  /*7860*/  LEA.HI.X.SX32 R243, R189, R229, 0x2, P4 ;  /* 0x000000e5bdf37211 */ /* 0x000fe400020f16ff */
[----:B------:R-:W-:-:S04]  /*7870*/  IADD3 R244, P4, R244, R228, RZ ;  /* 0x000000e4f4f47210 */ /* 0x000fc80007f9e0ff */
[----:B------:R-:W-:Y:S02]  /*7880*/  LEA.HI.X.SX32 R245, R188, R229, 0x2, P4 ;  /* 0x000000e5bcf57211 */ /* 0x000fe400020f16ff */
[----:B------:R-:W-:Y:S01]  /*7890*/  ISETP.GE.U32.AND P4, PT, R206, 0x7fffff6a, PT ;  /* 0x7fffff6ace00780c */ /* 0x000fe20003f86070 */
[----:B------:R-:W-:-:S04]  /*78a0*/  IMAD.SHL.U32 R206, R6, 0x40, RZ ;  /* 0x0000004006ce7824 */ /* 0x000fc800078e00ff */
[----:B------:R-:W-:-:S05]  /*78b0*/  IMAD.WIDE R188, R206, 0x4, R228 ;  /* 0x00000004cebc7825 */ /* 0x000fca00078e02e4 */
[----:B------:R-:W-:Y:S01]  /*78c0*/  @!PT LDS RZ, [RZ] ;  /* 0x00000000fffff984 */ /* 0x000fe20000000800 */
[----:B------:R-:W-:Y:S01]  /*78d0*/  @!PT LDS RZ, [RZ] ;  /* 0x00000000fffff984 */ /* 0x000fe20000000800 */
[----:B------:R-:W-:Y:S01]  /*78e0*/  @!PT LDS RZ, [RZ] ;  /* 0x00000000fffff984 */ /* 0x000fe20000000800 */
[----:B------:R-:W-:Y:S01]  /*78f0*/  LDGSTS.E [R250+0x4000], desc[UR34][R188.64], !P5 ;  /* 0x04000000bcfa7fae */ /* 0x000fe2000e921862 */
[----:B-1----:R-:W-:-:S05]  /*7900*/  VIADD R0, R0, 0xffffffbb ;  /* 0xffffffbb00007836 */ /* 0x002fca0000000000 */
[----:B------:R-:W-:Y:S02]  /*7910*/  ISETP.GE.U32.AND P5, PT, R0, 0x7fffff7c, PT ;  /* 0x7fffff7c0000780c */ /* 0x000fe40003fa6070 */
[----:B------:R-:W1:Y:S01]  /*7920*/  LDC R0, c[0x0][0x230] ;  /* 0x00008c00ff007b82 */ /* 0x000e620000000800 */
[C---:B------:R-:W-:Y:S01]  /*7930*/  IMAD.WIDE R182, R206.reuse, 0x4, R182 ;  /* 0x00000004ceb67825 */ /* 0x040fe200078e02b6 */
[----:B------:R-:W2:Y:S09]  /*7940*/  LDL.LU.64 R188, [R1+0x368] ;  /* 0x0003680001bc7983 */ /* 0x000eb20000300a00 */
[----:B------:R-:W-:Y:S01]  /*7950*/  LDGSTS.E [R250+0x4400], desc[UR34][R182.64], !P5 ;  /* 0x04400000b6fa7fae */ /* 0x000fe2000e921862 */
[----:B------:R-:W-:-:S03]  /*7960*/  IMAD.WIDE R222, R206, 0x4, R222 ;  /* 0x00000004cede7825 */ /* 0x000fc600078e02de */
[----:B------:R-:W3:Y:S01]  /*7970*/  LDL.LU.64 R182, [R1+0x360] ;  /* 0x0003600001b67983 */ /* 0x000ee20000300a00 */
[----:B-1----:R-:W-:-:S05]  /*7980*/  VIADD R0, R0, 0xffffffb7 ;  /* 0xffffffb700007836 */ /* 0x002fca0000000000 */
[----:B------:R-:W-:Y:S02]  /*7990*/  ISETP.GE.U32.AND P5, PT, R0, 0x7fffff78, PT ;  /* 0x7fffff780000780c */ /* 0x000fe40003fa6070 */
[----:B------:R-:W1:Y:S11]  /*79a0*/  LDC R0, c[0x0][0x230] ;  /* 0x00008c00ff007b82 */ /* 0x000e760000000800 */
[----:B------:R-:W-:Y:S04]  /*79b0*/  LDGSTS.E [R250+0x4800], desc[UR34][R222.64], !P5 ;  /* 0x04800000defa7fae */ /* 0x000fe8000e921862 */
[----:B------:R-:W4:Y:S01]  /*79c0*/  LDL.LU.64 R222, [R1+0x358] ;  /* 0x0003580001de7983 */ /* 0x000f220000300a00 */
[----:B-1----:R-:W-:-:S05]  /*79d0*/  VIADD R0, R0, 0xffffffb3 ;  /* 0xffffffb300007836 */ /* 0x002fca0000000000 */
[----:B------:R-:W-:Y:S01]  /*79e0*/  ISETP.GE.U32.AND P5, PT, R0, 0x7fffff74, PT ;  /* 0x7fffff740000780c */ /* 0x000fe20003fa6070 */
[C---:B------:R-:W-:Y:S01]  /*79f0*/  IMAD.WIDE R234, R206.reuse, 0x4, R234 ;  /* 0x00000004ceea7825 */ /* 0x040fe200078e02ea */
[----:B------:R-:W5:Y:S03]  /*7a00*/  LDL.LU R0, [R1+0x350] ;  /* 0x0003500001007983 */ /* 0x000f660000300800 */
[----:B------:R-:W-:-:S04]  /*7a10*/  IMAD.WIDE R240, R206, 0x4, R240 ;  /* 0x00000004cef07825 */ /* 0x000fc800078e02f0 */
[----:B------:R-:W-:-:S04]  /*7a20*/  IMAD.WIDE R190, R206, 0x4, R190 ;  /* 0x00000004cebe7825 */ /* 0x000fc800078e02be */
[----:B------:R1:W-:Y:S01]  /*7a30*/  LDGSTS.E [R250+0x4c00], desc[UR34][R234.64], !P5 ;  /* 0x04c00000eafa7fae */ /* 0x0003e2000e921862 */
[----:B------:R-:W-:-:S04]  /*7a40*/  IMAD.WIDE R224, R206, 0x4, R224 ;  /* 0x00000004cee07825 */ /* 0x000fc800078e02e0 */
[----:B------:R-:W-:-:S04]  /*7a50*/  IMAD.WIDE R220, R206, 0x4, R220 ;  /* 0x00000004cedc7825 */ /* 0x000fc800078e02dc */
[C---:B------:R-:W-:Y:S01]  /*7a60*/  IMAD.WIDE R192, R206.reuse, 0x4, R192 ;  /* 0x00000004cec07825 */ /* 0x040fe200078e02c0 */
[----:B-1----:R-:W1:Y:S03]  /*7a70*/  LDC R235, c[0x0][0x230] ;  /* 0x00008c00ffeb7b82 */ /* 0x002e660000000800 */
[----:B------:R-:W-:-:S04]  /*7a80*/  IMAD.WIDE R226, R206, 0x4, R226 ;  /* 0x00000004cee27825 */ /* 0x000fc800078e02e2 */
[----:B------:R-:W-:-:S04]  /*7a90*/  IMAD.WIDE R26, R206, 0x4, R26 ;  /* 0x00000004ce1a7825 */ /* 0x000fc800078e021a */
[----:B------:R-:W-:-:S04]  /*7aa0*/  IMAD.WIDE R194, R206, 0x4, R194 ;  /* 0x00000004cec27825 */ /* 0x000fc800078e02c2 */
[----:B------:R-:W-:-:S04]  /*7ab0*/  IMAD.WIDE R150, R206, 0x4, R150 ;  /* 0x00000004ce967825 */ /* 0x000fc800078e0296 */
[----:B-1----:R-:W-:-:S05]  /*7ac0*/  VIADD R234, R235, 0xffffffaf ;  /* 0xffffffafebea7836 */ /* 0x002fca0000000000 */
[----:B------:R-:W-:Y:S02]  /*7ad0*/  ISETP.GE.U32.AND P5, PT, R234, 0x7fffff70, PT ;  /* 0x7fffff70ea00780c */ /* 0x000fe40003fa6070 */
[----:B------:R-:W1:Y:S11]  /*7ae0*/  LDC R234, c[0x0][0x230] ;  /* 0x00008c00ffea7b82 */ /* 0x000e760000000800 */
[----:B------:R-:W-:Y:S01]  /*7af0*/  LDGSTS.E [R250+0x5000], desc[UR34][R240.64], !P5 ;  /* 0x05000000f0fa7fae */ /* 0x000fe2000e921862 */
[----:B-1----:R-:W-:-:S05]  /*7b00*/  VIADD R234, R234, 0xffffffab ;  /* 0xffffffabeaea7836 */ /* 0x002fca0000000000 */
[----:B------:R-:W-:Y:S02]  /*7b10*/  ISETP.GE.U32.AND P5, PT, R234, 0x7fffff6c, PT ;  /* 0x7fffff6cea00780c */ /* 0x000fe40003fa6070 */
[----:B------:R-:W1:Y:S01]  /*7b20*/  LDC R234, c[0x0][0x230] ;  /* 0x00008c00ffea7b82 */ /* 0x000e620000000800 */
[----:B--2---:R-:W-:-:S04]  /*7b30*/  IMAD.WIDE R188, R206, 0x4, R188 ;  /* 0x00000004cebc7825 */ /* 0x004fc800078e02bc */
[----:B---3--:R-:W-:-:S04]  /*7b40*/  IMAD.WIDE R182, R206, 0x4, R182 ;  /* 0x00000004ceb67825 */ /* 0x008fc800078e02b6 */
[----:B----4-:R-:W-:-:S05]  /*7b50*/  IMAD.WIDE R222, R206, 0x4, R222 ;  /* 0x00000004cede7825 */ /* 0x010fca00078e02de */
[----:B------:R1:W-:Y:S02]  /*7b60*/  LDGSTS.E [R250+0x5400], desc[UR34][R222.64], !P5 ;  /* 0x05400000defa7fae */ /* 0x0003e4000e921862 */
[----:B-1----:R-:W-:-:S05]  /*7b70*/  VIADD R222, R234, 0xffffffa7 ;  /* 0xffffffa7eade7836 */ /* 0x002fca0000000000 */
[----:B------:R-:W-:Y:S02]  /*7b80*/  ISETP.GE.U32.AND P5, PT, R222, 0x7fffff68, PT ;  /* 0x7fffff68de00780c */ /* 0x000fe40003fa6070 */
[----:B------:R-:W1:Y:S11]  /*7b90*/  LDC R222, c[0x0][0x230] ;  /* 0x00008c00ffde7b82 */ /* 0x000e760000000800 */
[----:B------:R2:W-:Y:S01]  /*7ba0*/  LDGSTS.E [R250+0x5800], desc[UR34][R182.64], !P5 ;  /* 0x05800000b6fa7fae */ /* 0x0005e2000e921862 */
[----:B------:R-:W-:-:S04]  /*7bb0*/  IMAD.WIDE R230, R206, 0x4, R230 ;  /* 0x00000004cee67825 */ /* 0x000fc800078e02e6 */
[----:B------:R-:W-:-:S04]  /*7bc0*/  IMAD.WIDE R236, R206, 0x4, R236 ;  /* 0x00000004ceec7825 */ /* 0x000fc800078e02ec */
[----:B------:R-:W-:Y:S01]  /*7bd0*/  IMAD.WIDE R242, R206, 0x4, R242 ;  /* 0x00000004cef27825 */ /* 0x000fe200078e02f2 */
[----:B--2---:R-:W2:Y:S03]  /*7be0*/  LDC R183, c[0x0][0x230] ;  /* 0x00008c00ffb77b82 */ /* 0x004ea60000000800 */
[----:B-1----:R-:W-:-:S05]  /*7bf0*/  VIADD R182, R222, 0xffffffa3 ;  /* 0xffffffa3deb67836 */ /* 0x002fca0000000000 */
[----:B------:R-:W-:Y:S02]  /*7c00*/  ISETP.GE.U32.AND P5, PT, R182, 0x7fffff64, PT ;  /* 0x7fffff64b600780c */ /* 0x000fe40003fa6070 */
[----:B------:R-:W1:Y:S11]  /*7c10*/  LDC R182, c[0x0][0x230] ;  /* 0x00008c00ffb67b82 */ /* 0x000e760000000800 */
[----:B------:R-:W-:Y:S01]  /*7c20*/  LDGSTS.E [R250+0x5c00], desc[UR34][R188.64], !P5 ;  /* 0x05c00000bcfa7fae */ /* 0x000fe2000e921862 */
        /* <DEDUP_REMOVED lines=23> */
[----:B------:R1:W-:Y:S02]  /*7da0*/  LDGSTS.E [R250+0x7400], desc[UR34][R26.64], !P5 ;  /* 0x074000001afa7fae */ /* 0x0003e4000e921862 */
[----:B-1----:R-:W-:-:S02]  /*7db0*/  VIADD R26, R182, 0xffffff87 ;  /* 0xffffff87b61a7836 */ /* 0x002fc40000000000 */
[----:B------:R-:W-:Y:S01]  /*7dc0*/  IMAD.WIDE R214, R206, 0x4, R214 ;  /* 0x00000004ced67825 */ /* 0x000fe200078e02d6 */
[----:B------:R-:W1:Y:S02]  /*7dd0*/  LDC R182, c[0x0][0x230] ;  /* 0x00008c00ffb67b82 */ /* 0x000e640000000800 */
[----:B------:R-:W-:-:S06]  /*7de0*/  ISETP.GE.U32.AND P5, PT, R26, 0x7fffff48, PT ;  /* 0x7fffff481a00780c */ /* 0x000fcc0003fa6070 */
[----:B------:R-:W3:Y:S07]  /*7df0*/  LDC R26, c[0x0][0x230] ;  /* 0x00008c00ff1a7b82 */ /* 0x000eee0000000800 */
[----:B------:R-:W-:Y:S01]  /*7e00*/  LDGSTS.E [R250+0x7800], desc[UR34][R194.64], !P5 ;  /* 0x07800000c2fa7fae */ /* 0x000fe2000e921862 */
[----:B---3--:R-:W-:-:S05]  /*7e10*/  VIADD R26, R26, 0xffffff83 ;  /* 0xffffff831a1a7836 */ /* 0x008fca0000000000 */
[----:B------:R-:W-:Y:S02]  /*7e20*/  ISETP.GE.U32.AND P5, PT, R26, 0x7fffff44, PT ;  /* 0x7fffff441a00780c */ /* 0x000fe40003fa6070 */
[----:B------:R-:W3:Y:S11]  /*7e30*/  LDC R26, c[0x0][0x230] ;  /* 0x00008c00ff1a7b82 */ /* 0x000ef60000000800 */
[----:B------:R4:W-:Y:S02]  /*7e40*/  LDGSTS.E [R250+0x7c00], desc[UR34][R150.64], !P5 ;  /* 0x07c0000096fa7fae */ /* 0x0009e4000e921862 */
[----:B----4-:R-:W4:Y:S01]  /*7e50*/  LDC R150, c[0x0][0x230] ;  /* 0x00008c00ff967b82 */ /* 0x010f220000000800 */
[----:B---3--:R-:W-:-:S05]  /*7e60*/  VIADD R26, R26, 0xffffffbe ;  /* 0xffffffbe1a1a7836 */ /* 0x008fca0000000000 */
[----:B------:R-:W-:Y:S01]  /*7e70*/  ISETP.GE.U32.AND P5, PT, R26, 0x7fffff7f, PT ;  /* 0x7fffff7f1a00780c */ /* 0x000fe20003fa6070 */
[----:B------:R-:W-:Y:S01]  /*7e80*/  IMAD.WIDE R26, R206, 0x4, R216 ;  /* 0x00000004ce1a7825 */ /* 0x000fe200078e02d8 */
[----:B------:R-:W3:Y:S01]  /*7e90*/  LDC R151, c[0x0][0x230] ;  /* 0x00008c00ff977b82 */ /* 0x000ee20000000800 */
[----:B------:R-:W5:Y:S10]  /*7ea0*/  LDL.LU.64 R216, [R1+0x348] ;  /* 0x0003480001d87983 */ /* 0x000f740000300a00 */
[----:B------:R2:W-:Y:S01]  /*7eb0*/  LDGSTS.E [R248+0x4100], desc[UR34][R26.64], !P5 ;  /* 0x041000001af87fae */ /* 0x0005e2000e921862 */
[----:B----4-:R-:W-:-:S05]  /*7ec0*/  VIADD R150, R150, 0xffffffba ;  /* 0xffffffba96967836 */ /* 0x010fca0000000000 */
[----:B------:R-:W-:Y:S01]  /*7ed0*/  ISETP.GE.U32.AND P5, PT, R150, 0x7fffff7b, PT ;  /* 0x7fffff7b9600780c */ /* 0x000fe20003fa6070 */
[C---:B--2---:R-:W-:Y:S01]  /*7ee0*/  IMAD.WIDE R26, R206.reuse, 0x4, R218 ;  /* 0x00000004ce1a7825 */ /* 0x044fe200078e02da */
[----:B------:R-:W2:Y:S01]  /*7ef0*/  LDC R150, c[0x0][0x230] ;  /* 0x00008c00ff967b82 */ /* 0x000ea20000000800 */
[----:B------:R-:W4:Y:S02]  /*7f00*/  LDL.LU.64 R218, [R1+0x340] ;  /* 0x0003400001da7983 */ /* 0x000f240000300a00 */
        /* <DEDUP_REMOVED lines=8> */
[----:B--2---:R-:W-:Y:S02]  /*7f90*/  VIADD R150, R150, 0xffffffb6 ;  /* 0xffffffb696967836 */ /* 0x004fe40000000000 */
[----:B------:R-:W-:-:S03]  /*7fa0*/  IMAD.WIDE R198, R206, 0x4, R198 ;  /* 0x00000004cec67825 */ /* 0x000fc600078e02c6 */
[----:B------:R-:W-:Y:S01]  /*7fb0*/  ISETP.GE.U32.AND P5, PT, R150, 0x7fffff77, PT ;  /* 0x7fffff779600780c */ /* 0x000fe20003fa6070 */
[----:B------:R-:W-:Y:S01]  /*7fc0*/  IMAD.WIDE R196, R206, 0x4, R196 ;  /* 0x00000004cec47825 */ /* 0x000fe200078e02c4 */
[----:B------:R-:W2:Y:S11]  /*7fd0*/  LDC R150, c[0x0][0x230] ;  /* 0x00008c00ff967b82 */ /* 0x000eb60000000800 */
        /* <DEDUP_REMOVED lines=11> */
[----:B------:R-:W1:Y:S02]  /*8090*/  LDC R26, c[0x0][0x230] ;  /* 0x00008c00ff1a7b82 */ /* 0x000e640000000800 */
[----:B-1----:R-:W-:Y:S02]  /*80a0*/  VIADD R26, R26, 0xffffffa6 ;  /* 0xffffffa61a1a7836 */ /* 0x002fe40000000000 */
[----:B-----5:R-:W-:-:S04]  /*80b0*/  IMAD.WIDE R216, R206, 0x4, R216 ;  /* 0x00000004ced87825 */ /* 0x020fc800078e02d8 */
[----:B----4-:R-:W-:-:S05]  /*80c0*/  IMAD.WIDE R218, R206, 0x4, R218 ;  /* 0x00000004ceda7825 */ /* 0x010fca00078e02da */
[----:B------:R-:W-:Y:S01]  /*80d0*/  LDGSTS.E [R248+0x5500], desc[UR34][R218.64], !P5 ;  /* 0x05500000daf87fae */ /* 0x000fe2000e921862 */
        /* <DEDUP_REMOVED lines=18> */
[----:B------:R4:W-:Y:S01]  /*8200*/  LDGSTS.E [R248+0x6900], desc[UR34][R208.64], !P5 ;  /* 0x06900000d0f87fae */ /* 0x0009e2000e921862 */
[----:B--2---:R-:W-:-:S02]  /*8210*/  VIADD R150, R150, 0xffffffb9 ;  /* 0xffffffb996967836 */ /* 0x004fc40000000000 */
[----:B------:R-:W-:-:S04]  /*8220*/  IMAD.WIDE R232, R206, 0x4, R232 ;  /* 0x00000004cee87825 */ /* 0x000fc800078e02e8 */
[----:B------:R-:W-:-:S04]  /*8230*/  IMAD.WIDE R238, R206, 0x4, R238 ;  /* 0x00000004ceee7825 */ /* 0x000fc800078e02ee */
[----:B------:R-:W-:Y:S01]  /*8240*/  IMAD.WIDE R244, R206, 0x4, R244 ;  /* 0x00000004cef47825 */ /* 0x000fe200078e02f4 */
[----:B----4-:R-:W2:Y:S03]  /*8250*/  LDC R208, c[0x0][0x230] ;  /* 0x00008c00ffd07b82 */ /* 0x010ea60000000800 */
        /* <DEDUP_REMOVED lines=21> */
[----:B------:R-:W-:Y:S01]  /*83b0*/  ISETP.GE.U32.AND P5, PT, R26, 0x7fffff7e, PT ;  /* 0x7fffff7e1a00780c */ /* 0x000fe20003fa6070 */
[----:B------:R-:W-:Y:S02]  /*83c0*/  IMAD.WIDE R26, R206, 0x4, R166 ;  /* 0x00000004ce1a7825 */ /* 0x000fe400078e02a6 */
[----:B------:R-:W4:Y:S10]  /*83d0*/  LDL.LU.64 R166, [R1+0x338] ;  /* 0x0003380001a67983 */ /* 0x000f340000300a00 */
[----:B------:R1:W-:Y:S01]  /*83e0*/  LDGSTS.E [R246+0x4200], desc[UR34][R26.64], !P5 ;  /* 0x042000001af67fae */ /* 0x0003e2000e921862 */
[----:B------:R-:W-:-:S02]  /*83f0*/  ISETP.GE.U32.AND P5, PT, R150, 0x7fffff7a, PT ;  /* 0x7fffff7a9600780c */ /* 0x000fc40003fa6070 */
[----:B------:R-:W5:Y:S01]  /*8400*/  LDC R150, c[0x0][0x230] ;  /* 0x00008c00ff967b82 */ /* 0x000f620000000800 */
[C---:B-1----:R-:W-:Y:S02]  /*8410*/  IMAD.WIDE R26, R206.reuse, 0x4, R4 ;  /* 0x00000004ce1a7825 */ /* 0x042fe400078e0204 */
[----:B------:R-:W2:Y:S02]  /*8420*/  LDL.LU.64 R4, [R1+0x330] ;  /* 0x0003300001047983 */ /* 0x000ea40000300a00 */
[----:B------:R-:W-:-:S06]  /*8430*/  IMAD.WIDE R176, R206, 0x4, R176 ;  /* 0x00000004ceb07825 */ /* 0x000fcc00078e02b0 */
[----:B------:R1:W-:Y:S01]  /*8440*/  LDGSTS.E [R246+0x4600], desc[UR34][R26.64], !P5 ;  /* 0x046000001af67fae */ /* 0x0003e2000e921862 */
[----:B------:R-:W-:-:S04]  /*8450*/  IMAD.WIDE R180, R206, 0x4, R180 ;  /* 0x00000004ceb47825 */ /* 0x000fc800078e02b4 */
[----:B------:R-:W-:-:S04]  /*8460*/  IMAD.WIDE R168, R206, 0x4, R168 ;  /* 0x00000004cea87825 */ /* 0x000fc800078e02a8 */
[----:B-----5:R-:W-:Y:S01]  /*8470*/  VIADD R150, R150, 0xffffffb5 ;  /* 0xffffffb596967836 */ /* 0x020fe20000000000 */
[----:B-1----:R-:W1:Y:S01]  /*8480*/  LDC R26, c[0x0][0x230] ;  /* 0x00008c00ff1a7b82 */ /* 0x002e620000000800 */
[----:B------:R-:W-:-:S03]  /*8490*/  IMAD.WIDE R184, R206, 0x4, R184 ;  /* 0x00000004ceb87825 */ /* 0x000fc600078e02b8 */
[----:B------:R-:W-:Y:S01]  /*84a0*/  ISETP.GE.U32.AND P5, PT, R150, 0x7fffff76, PT ;  /* 0x7fffff769600780c */ /* 0x000fe20003fa6070 */
[----:B------:R-:W-:-:S03]  /*84b0*/  IMAD.WIDE R186, R206, 0x4, R186 ;  /* 0x00000004ceba7825 */ /* 0x000fc600078e02ba */
[----:B------:R-:W5:Y:S01]  /*84c0*/  LDC R150, c[0x0][0x230] ;  /* 0x00008c00ff967b82 */ /* 0x000f620000000800 */
[----:B------:R-:W-:-:S04]  /*84d0*/  IMAD.WIDE R170, R206, 0x4, R170 ;  /* 0x00000004ceaa7825 */ /* 0x000fc800078e02aa */
[C---:B------:R-:W-:Y:S02]  /*84e0*/  IMAD R235, R6.reuse, 0xc, RZ ;  /* 0x0000000c06eb7824 */ /* 0x040fe400078e02ff */
[----:B------:R-:W-:Y:S02]  /*84f0*/  IMAD R211, R6, 0x3, RZ ;  /* 0x0000000306d37824 */ /* 0x000fe400078e02ff */
[----:B------:R-:W-:Y:S01]  /*8500*/  LDGSTS.E [R246+0x4a00], desc[UR34][R232.64], !P5 ;  /* 0x04a00000e8f67fae */ /* 0x000fe2000e921862 */
[----:B------:R-:W3:Y:S01]  /*8510*/  LDC R27, c[0x0][0x230] ;  /* 0x00008c00ff1b7b82 */ /* 0x000ee20000000800 */
[----:B------:R-:W-:-:S04]  /*8520*/  IMAD.WIDE R162, R206, 0x4, R162 ;  /* 0x00000004cea27825 */ /* 0x000fc800078e02a2 */
[----:B------:R-:W-:-:S04]  /*8530*/  IMAD.WIDE R174, R206, 0x4, R174 ;  /* 0x00000004ceae7825 */ /* 0x000fc800078e02ae */
[----:B-1----:R-:W-:Y:S02]  /*8540*/  VIADD R26, R26, 0xffffffb1 ;  /* 0xffffffb11a1a7836 */ /* 0x002fe40000000000 */
[----:B------:R-:W-:-:S03]  /*8550*/  IMAD.WIDE R172, R206, 0x4, R172 ;  /* 0x00000004ceac7825 */ /* 0x000fc600078e02ac */
[----:B------:R-:W-:Y:S01]  /*8560*/  ISETP.GE.U32.AND P5, PT, R26, 0x7fffff72, PT ;  /* 0x7fffff721a00780c */ /* 0x000fe20003fa6070 */
[----:B-----5:R-:W-:Y:S01]  /*8570*/  VIADD R150, R150, 0xffffff91 ;  /* 0xffffff9196967836 */ /* 0x020fe20000000000 */
[----:B------:R-:W1:Y:S01]  /*8580*/  LDC R26, c[0x0][0x230] ;  /* 0x00008c00ff1a7b82 */ /* 0x000e620000000800 */
[----:B------:R-:W-:-:S04]  /*8590*/  IMAD.WIDE R178, R206, 0x4, R178 ;  /* 0x00000004ceb27825 */ /* 0x000fc800078e02b2 */
[C---:B------:R-:W-:Y:S02]  /*85a0*/  IMAD R241, R6.reuse, 0x1c, RZ ;  /* 0x0000001c06f17824 */ /* 0x040fe400078e02ff */
[----:B------:R-:W-:Y:S02]  /*85b0*/  IMAD R240, R6, 0x7, RZ ;  /* 0x0000000706f07824 */ /* 0x000fe400078e02ff */
[----:B---3--:R-:W-:Y:S02]  /*85c0*/  VIADD R27, R27, 0xffffff8d ;  /* 0xffffff8d1b1b7836 */ /* 0x008fe40000000000 */
[----:B------:R-:W-:Y:S01]  /*85d0*/  LDGSTS.E [R246+0x4e00], desc[UR34][R238.64], !P5 ;  /* 0x04e00000eef67fae */ /* 0x000fe2000e921862 */
[----:B-1----:R-:W-:-:S05]  /*85e0*/  VIADD R26, R26, 0xffffffad ;  /* 0xffffffad1a1a7836 */ /* 0x002fca0000000000 */
[----:B------:R-:W-:Y:S02]  /*85f0*/  ISETP.GE.U32.AND P5, PT, R26, 0x7fffff6e, PT ;  /* 0x7fffff6e1a00780c */ /* 0x000fe40003fa6070 */
[----:B------:R-:W1:Y:S11]  /*8600*/  LDC R26, c[0x0][0x230] ;  /* 0x00008c00ff1a7b82 */ /* 0x000e760000000800 */
[----:B------:R-:W-:Y:S01]  /*8610*/  LDGSTS.E [R246+0x5200], desc[UR34][R244.64], !P5 ;  /* 0x05200000f4f67fae */ /* 0x000fe2000e921862 */
[----:B------:R-:W-:Y:S01]  /*8620*/  ISETP.GE.U32.AND P5, PT, R150, 0x7fffff52, PT ;  /* 0x7fffff529600780c */ /* 0x000fe20003fa6070 */
[----:B------:R-:W-:-:S02]  /*8630*/  VIADD R150, R183, 0xffffffbc ;  /* 0xffffffbcb7967836 */ /* 0x000fc40000000000 */
[----:B-1----:R-:W-:Y:S02]  /*8640*/  VIADD R26, R26, 0xffffff89 ;  /* 0xffffff891a1a7836 */ /* 0x002fe40000000000 */
[----:B----4-:R-:W-:-:S05]  /*8650*/  IMAD.WIDE R166, R206, 0x4, R166 ;  /* 0x00000004cea67825 */ /* 0x010fca00078e02a6 */
[----:B------:R1:W-:Y:S01]  /*8660*/  LDGSTS.E [R246+0x5600], desc[UR34][R166.64], !P4 ;  /* 0x05600000a6f67fae */ /* 0x0003e2000e121862 */
[----:B------:R-:W-:Y:S01]  /*8670*/  ISETP.GE.U32.AND P4, PT, R27, 0x7fffff4e, PT ;  /* 0x7fffff4e1b00780c */ /* 0x000fe20003f86070 */
[----:B------:R-:W-:Y:S02]  /*8680*/  VIADD R27, R151, 0xffffff85 ;  /* 0xffffff85971b7836 */ /* 0x000fe40000000000 */
[----:B------:R-:W-:Y:S01]  /*8690*/  LDGSTS.E [R246+0x5a00], desc[UR34][R176.64], !P6 ;  /* 0x05a00000b0f67fae */ /* 0x000fe2000f121862 */
[----:B------:R-:W-:-:S03]  /*86a0*/  VIADD R151, R182, 0xffffff81 ;  /* 0xffffff81b6977836 */ /* 0x000fc60000000000 */
[----:B------:R-:W-:Y:S01]  /*86b0*/  LDGSTS.E [R246+0x5e00], desc[UR34][R180.64], !P3 ;  /* 0x05e00000b4f67fae */ /* 0x000fe2000d921862 */
[----:B------:R-:W-:Y:S01]  /*86c0*/  ISETP.GE.U32.AND P3, PT, R26, 0x7fffff4a, PT ;  /* 0x7fffff4a1a00780c */ /* 0x000fe20003f66070 */
[----:B-1----:R-:W1:Y:S02]  /*86d0*/  LDC R167, c[0x0][0x230] ;  /* 0x00008c00ffa77b82 */ /* 0x002e640000000800 */
[----:B------:R3:W-:Y:S01]  /*86e0*/  LDGSTS.E [R246+0x6200], desc[UR34][R168.64], !P2 ;  /* 0x06200000a8f67fae */ /* 0x0007e2000d121862 */
[----:B------:R-:W-:-:S03]  /*86f0*/  ISETP.GE.U32.AND P2, PT, R27, 0x7fffff46, PT ;  /* 0x7fffff461b00780c */ /* 0x000fc60003f46070 */
[----:B------:R-:W-:Y:S01]  /*8700*/  LDGSTS.E [R246+0x6600], desc[UR34][R184.64], !P1 ;  /* 0x06600000b8f67fae */ /* 0x000fe2000c921862 */
[----:B------:R-:W-:Y:S01]  /*8710*/  ISETP.GE.U32.AND P1, PT, R151, 0x7fffff42, PT ;  /* 0x7fffff429700780c */ /* 0x000fe20003f26070 */
[----:B------:R-:W4:Y:S02]  /*8720*/  LDC R166, c[0x0][0x230] ;  /* 0x00008c00ffa67b82 */ /* 0x000f240000000800 */
[----:B------:R-:W-:Y:S01]  /*8730*/  LDGSTS.E [R246+0x6a00], desc[UR34][R186.64], !P0 ;  /* 0x06a00000baf67fae */ /* 0x000fe2000c121862 */
[----:B------:R-:W-:Y:S01]  /*8740*/  IADD3 R26, P0, R235, R228, RZ ;  /* 0x000000e4eb1a7210 */ /* 0x000fe20007f1e0ff */
[----:B------:R-:W-:Y:S02]  /*8750*/  IMAD R235, R6, 0x2c, RZ ;  /* 0x0000002c06eb7824 */ /* 0x000fe400078e02ff */
[----:B------:R5:W-:Y:S01]  /*8760*/  LDGSTS.E [R246+0x6e00], desc[UR34][R170.64], !P5 ;  /* 0x06e00000aaf67fae */ /* 0x000be2000e921862 */
[----:B------:R-:W-:Y:S02]  /*8770*/  LEA.HI.X.SX32 R27, R211, R229, 0x2, P0 ;  /* 0x000000e5d31b7211 */ /* 0x000fe400000f16ff */
[----:B------:R-:W-:Y:S01]  /*8780*/  ISETP.GE.U32.AND P0, PT, R150, 0x7fffff7d, PT ;  /* 0x7fffff7d9600780c */ /* 0x000fe20003f06070 */
[----:B------:R2:W-:Y:S01]  /*8790*/  LDGSTS.E [R246+0x7200], desc[UR34][R162.64], !P4 ;  /* 0x07200000a2f67fae */ /* 0x0005e2000e121862 */
[----:B---3--:R-:W3:Y:S01]  /*87a0*/  LDC R169, c[0x0][0x230] ;  /* 0x00008c00ffa97b82 */ /* 0x008ee20000000800 */
[----:B------:R-:W-:-:S02]  /*87b0*/  IMAD.WIDE R26, R206, 0x4, R26 ;  /* 0x00000004ce1a7825 */ /* 0x000fc400078e021a */
[----:B------:R-:W-:Y:S02]  /*87c0*/  LDGSTS.E [R246+0x7600], desc[UR34][R174.64], !P3 ;  /* 0x07600000aef67fae */ /* 0x000fe4000d921862 */
[----:B-1----:R-:W-:Y:S02]  /*87d0*/  VIADD R150, R167, 0xffffffb4 ;  /* 0xffffffb4a7967836 */ /* 0x002fe40000000000 */
[----:B------:R-:W-:Y:S01]  /*87e0*/  LDGSTS.E [R246+0x7a00], desc[UR34][R172.64], !P2 ;  /* 0x07a00000acf67fae */ /* 0x000fe2000d121862 */
[----:B-----5:R-:W1:Y:S02]  /*87f0*/  LDC R170, c[0x0][0x230] ;  /* 0x00008c00ffaa7b82 */ /* 0x020e640000000800 */
[----:B------:R-:W-:Y:S01]  /*8800*/  ISETP.GE.U32.AND P2, PT, R150, 0x7fffff75, PT ;  /* 0x7fffff759600780c */ /* 0x000fe20003f46070 */
[----:B--2---:R-:W-:Y:S01]  /*8810*/  IMAD R162, R6, 0x4c, RZ ;  /* 0x0000004c06a27824 */ /* 0x004fe200078e02ff */
[-C--:B------:R-:W-:Y:S01]  /*8820*/  IADD3 R150, P6, R235, R228.reuse, RZ ;  /* 0x000000e4eb967210 */ /* 0x080fe20007fde0ff */
[----:B----4-:R-:W-:Y:S01]  /*8830*/  VIADD R151, R166, 0xffffffb8 ;  /* 0xffffffb8a6977836 */ /* 0x010fe20000000000 */
[----:B------:R-:W-:Y:S01]  /*8840*/  LDGSTS.E [R246+0x7e00], desc[UR34][R178.64], !P1 ;  /* 0x07e00000b2f67fae */ /* 0x000fe2000c921862 */
[----:B------:R-:W-:Y:S01]  /*8850*/  IMAD R235, R6, 0xb, RZ ;  /* 0x0000000b06eb7824 */ /* 0x000fe200078e02ff */
[----:B------:R-:W-:Y:S01]  /*8860*/  IADD3 R162, P4, R162, R228, RZ ;  /* 0x000000e4a2a27210 */ /* 0x000fe20007f9e0ff */
[----:B------:R-:W2:Y:S01]  /*8870*/  LDC R168, c[0x0][0x230] ;  /* 0x00008c00ffa87b82 */ /* 0x000ea20000000800 */
[----:B------:R-:W-:Y:S01]  /*8880*/  ISETP.GE.U32.AND P3, PT, R151, 0x7fffff79, PT ;  /* 0x7fffff799700780c */ /* 0x000fe20003f66070 */
[----:B------:R3:W-:Y:S01]  /*8890*/  LDGSTS.E [R8+0x4300], desc[UR34][R26.64], !P0 ;  /* 0x043000001a087fae */ /* 0x0007e2000c121862 */
[----:B------:R-:W-:Y:S01]  /*88a0*/  LEA.HI.X.SX32 R151, R235, R229, 0x2, P6 ;  /* 0x000000e5eb977211 */ /* 0x000fe200030f16ff */
[----:B------:R-:W-:-:S04]  /*88b0*/  IMAD R235, R6, 0x13, RZ ;  /* 0x0000001306eb7824 */ /* 0x000fc800078e02ff */
[----:B------:R-:W4:Y:S01]  /*88c0*/  LDC R171, c[0x0][0x230] ;  /* 0x00008c00ffab7b82 */ /* 0x000f220000000800 */
[----:B-1----:R-:W-:Y:S02]  /*88d0*/  VIADD R163, R170, 0xffffffa8 ;  /* 0xffffffa8aaa37836 */ /* 0x002fe40000000000 */
[----:B---3--:R-:W-:-:S05]  /*88e0*/  VIADD R26, R169, 0xffffffac ;  /* 0xffffffaca91a7836 */ /* 0x008fca0000000000 */
[----:B------:R-:W1:Y:S01]  /*88f0*/  LDC R170, c[0x0][0x230] ;  /* 0x00008c00ffaa7b82 */ /* 0x000e620000000800 */
[----:B------:R-:W-:Y:S02]  /*8900*/  ISETP.GE.U32.AND P6, PT, R163, 0x7fffff69, PT ;  /* 0x7fffff69a300780c */ /* 0x000fe40003fc6070 */
[----:B------:R-:W-:Y:S02]  /*8910*/  LEA.HI.X.SX32 R163, R235, R229, 0x2, P4 ;  /* 0x000000e5eba37211 */ /* 0x000fe400020f16ff */
[----:B------:R-:W3:Y:S01]  /*8920*/  LDL R235, [R1+0x234] ;  /* 0x0002340001eb7983 */ /* 0x000ee20000100800 */
[----:B--2---:R-:W-:Y:S01]  /*8930*/  VIADD R27, R168, 0xffffffb0 ;  /* 0xffffffb0a81b7836 */ /* 0x004fe20000000000 */
[----:B------:R-:W-:Y:S01]  /*8940*/  ISETP.GE.U32.AND P0, PT, R26, 0x7fffff6d, PT ;  /* 0x7fffff6d1a00780c */ /* 0x000fe20003f06070 */
[----:B------:R-:W2:Y:S01]  /*8950*/  LDC R169, c[0x0][0x230] ;  /* 0x00008c00ffa97b82 */ /* 0x000ea20000000800 */
[----:B------:R-:W-:Y:S01]  /*8960*/  IADD3 R26, P5, R241, R228, RZ ;  /* 0x000000e4f11a7210 */ /* 0x000fe20007fbe0ff */
[----:B------:R-:W-:Y:S01]  /*8970*/  IMAD R241, R6, 0x3c, RZ ;  /* 0x0000003c06f17824 */ /* 0x000fe200078e02ff */
[----:B------:R-:W-:-:S02]  /*8980*/  ISETP.GE.U32.AND P1, PT, R27, 0x7fffff71, PT ;  /* 0x7fffff711b00780c */ /* 0x000fc40003f26070 */
[----:B------:R-:W-:Y:S02]  /*8990*/  LEA.HI.X.SX32 R27, R240, R229, 0x2, P5 ;  /* 0x000000e5f01b7211 */ /* 0x000fe400028f16ff */
[----:B------:R-:W-:Y:S01]  /*89a0*/  IADD3 R166, P5, R241, R228, RZ ;  /* 0x000000e4f1a67210 */ /* 0x000fe20007fbe0ff */
[----:B------:R-:W-:Y:S01]  /*89b0*/  IMAD R241, R6, 0xf, RZ ;  /* 0x0000000f06f17824 */ /* 0x000fe200078e02ff */
[----:B------:R-:W5:Y:S01]  /*89c0*/  LDC R168, c[0x0][0x230] ;  /* 0x00008c00ffa87b82 */ /* 0x000f620000000800 */
[----:B------:R-:W-:-:S03]  /*89d0*/  IMAD.WIDE R26, R206, 0x4, R26 ;  /* 0x00000004ce1a7825 */ /* 0x000fc600078e021a */
[----:B------:R-:W-:Y:S01]  /*89e0*/  LEA.HI.X.SX32 R167, R241, R229, 0x2, P5 ;  /* 0x000000e5f1a77211 */ /* 0x000fe200028f16ff */
[C---:B------:R-:W-:Y:S01]  /*89f0*/  IMAD.WIDE R150, R206.reuse, 0x4, R150 ;  /* 0x00000004ce967825 */ /* 0x040fe200078e0296 */
[----:B------:R2:W-:Y:S02]  /*8a00*/  LDGSTS.E [R8+0x4700], desc[UR34][R26.64], !P3 ;  /* 0x047000001a087fae */ /* 0x0005e4000d921862 */
[----:B------:R-:W1:Y:S01]  /*8a10*/  LDC R173, c[0x0][0x230] ;  /* 0x00008c00ffad7b82 */ /* 0x000e620000000800 */
[C---:B------:R-:W-:Y:S01]  /*8a20*/  IMAD.WIDE R166, R206.reuse, 0x4, R166 ;  /* 0x00000004cea67825 */ /* 0x040fe200078e02a6 */
[----:B------:R4:W-:Y:S03]  /*8a30*/  LDGSTS.E [R8+0x4b00], desc[UR34][R150.64], !P2 ;  /* 0x04b0000096087fae */ /* 0x0009e6000d121862 */
[C---:B------:R-:W-:Y:S01]  /*8a40*/  IMAD.WIDE R162, R206.reuse, 0x4, R162 ;  /* 0x00000004cea27825 */ /* 0x040fe200078e02a2 */
[----:B------:R-:W-:Y:S02]  /*8a50*/  LDGSTS.E [R8+0x4f00], desc[UR34][R166.64], !P1 ;  /* 0x04f00000a6087fae */ /* 0x000fe4000c921862 */
[----:B------:R-:W1:Y:S02]  /*8a60*/  LDC R172, c[0x0][0x230] ;  /* 0x00008c00ffac7b82 */ /* 0x000e640000000800 */
[----:B------:R-:W-:Y:S01]  /*8a70*/  LDGSTS.E [R8+0x5300], desc[UR34][R162.64], !P0 ;  /* 0x05300000a2087fae */ /* 0x000fe2000c121862 */
[----:B------:R-:W-:-:S04]  /*8a80*/  IMAD.WIDE R156, R206, 0x4, R156 ;  /* 0x00000004ce9c7825 */ /* 0x000fc800078e029c */
[----:B--2---:R-:W-:Y:S01]  /*8a90*/  VIADD R27, R169, 0xffffffa0 ;  /* 0xffffffa0a91b7836 */ /* 0x004fe20000000000 */
[----:B------:R2:W-:Y:S01]  /*8aa0*/  LDGSTS.E [R8+0x5700], desc[UR34][R156.64], !P6 ;  /* 0x057000009c087fae */ /* 0x0005e2000f121862 */
[----:B----4-:R-:W4:Y:S01]  /*8ab0*/  LDC R151, c[0x0][0x230] ;  /* 0x00008c00ff977b82 */ /* 0x010f220000000800 */
[----:B-----5:R-:W-:Y:S02]  /*8ac0*/  VIADD R150, R168, 0xffffffa4 ;  /* 0xffffffa4a8967836 */ /* 0x020fe40000000000 */
[----:B------:R-:W-:Y:S01]  /*8ad0*/  VIADD R26, R171, 0xffffff9c ;  /* 0xffffff9cab1a7836 */ /* 0x000fe20000000000 */
[----:B------:R-:W-:Y:S01]  /*8ae0*/  ISETP.GE.U32.AND P5, PT, R27, 0x7fffff61, PT ;  /* 0x7fffff611b00780c */ /* 0x000fe20003fa6070 */
[----:B-1----:R-:W-:Y:S01]  /*8af0*/  VIADD R27, R170, 0xffffff98 ;  /* 0xffffff98aa1b7836 */ /* 0x002fe20000000000 */
[----:B------:R-:W-:Y:S02]  /*8b00*/  ISETP.GE.U32.AND P6, PT, R150, 0x7fffff65, PT ;  /* 0x7fffff659600780c */ /* 0x000fe40003fc6070 */
[----:B--2---:R-:W1:Y:S01]  /*8b10*/  LDC R156, c[0x0][0x230] ;  /* 0x00008c00ff9c7b82 */ /* 0x004e620000000800 */
[----:B------:R-:W-:Y:S01]  /*8b20*/  ISETP.GE.U32.AND P4, PT, R26, 0x7fffff5d, PT ;  /* 0x7fffff5d1a00780c */ /* 0x000fe20003f86070 */
[----:B------:R-:W-:Y:S01]  /*8b30*/  VIADD R26, R173, 0xffffff94 ;  /* 0xffffff94ad1a7836 */ /* 0x000fe20000000000 */
[----:B------:R-:W-:Y:S01]  /*8b40*/  ISETP.GE.U32.AND P3, PT, R27, 0x7fffff59, PT ;  /* 0x7fffff591b00780c */ /* 0x000fe20003f66070 */
[----:B------:R-:W-:-:S04]  /*8b50*/  VIADD R27, R172, 0xffffff90 ;  /* 0xffffff90ac1b7836 */ /* 0x000fc80000000000 */
[----:B------:R-:W2:Y:S01]  /*8b60*/  LDC R150, c[0x0][0x230] ;  /* 0x00008c00ff967b82 */ /* 0x000ea20000000800 */
[----:B------:R-:W-:Y:S02]  /*8b70*/  ISETP.GE.U32.AND P1, PT, R26, 0x7fffff55, PT ;  /* 0x7fffff551a00780c */ /* 0x000fe40003f26070 */
[----:B------:R-:W-:Y:S01]  /*8b80*/  ISETP.GE.U32.AND P2, PT, R27, 0x7fffff51, PT ;  /* 0x7fffff511b00780c */ /* 0x000fe20003f46070 */
[----:B------:R-:W-:-:S04]  /*8b90*/  IMAD.WIDE R140, R206, 0x4, R140 ;  /* 0x00000004ce8c7825 */ /* 0x000fc800078e028c */
[C---:B------:R-:W-:Y:S01]  /*8ba0*/  IMAD.WIDE R164, R206.reuse, 0x4, R164 ;  /* 0x00000004cea47825 */ /* 0x040fe200078e02a4 */
[----:B------:R-:W-:Y:S03]  /*8bb0*/  LDGSTS.E [R8+0x5b00], desc[UR34][R140.64], !P6 ;  /* 0x05b000008c087fae */ /* 0x000fe6000f121862 */
[C---:B------:R-:W-:Y:S01]  /*8bc0*/  IMAD.WIDE R152, R206.reuse, 0x4, R152 ;  /* 0x00000004ce987825 */ /* 0x040fe200078e0298 */
[----:B------:R-:W-:Y:S03]  /*8bd0*/  LDGSTS.E [R8+0x5f00], desc[UR34][R164.64], !P5 ;  /* 0x05f00000a4087fae */ /* 0x000fe6000e921862 */
[C---:B------:R-:W-:Y:S01]  /*8be0*/  IMAD.WIDE R160, R206.reuse, 0x4, R160 ;  /* 0x00000004cea07825 */ /* 0x040fe200078e02a0 */
[----:B------:R-:W-:Y:S03]  /*8bf0*/  LDGSTS.E [R8+0x6300], desc[UR34][R152.64], !P4 ;  /* 0x0630000098087fae */ /* 0x000fe6000e121862 */
[C---:B------:R-:W-:Y:S01]  /*8c00*/  IMAD.WIDE R158, R206.reuse, 0x4, R158 ;  /* 0x00000004ce9e7825 */ /* 0x040fe200078e029e */
[----:B------:R-:W-:Y:S03]  /*8c10*/  LDGSTS.E [R8+0x6700], desc[UR34][R160.64], !P3 ;  /* 0x06700000a0087fae */ /* 0x000fe6000d921862 */
[----:B------:R-:W-:Y:S01]  /*8c20*/  IMAD.WIDE R154, R206, 0x4, R154 ;  /* 0x00000004ce9a7825 */ /* 0x000fe200078e029a */
[----:B------:R-:W-:Y:S03]  /*8c30*/  LDGSTS.E [R8+0x6b00], desc[UR34][R158.64], !P1 ;  /* 0x06b000009e087fae */ /* 0x000fe6000c921862 */
[----:B----4-:R-:W-:Y:S01]  /*8c40*/  VIADD R26, R151, 0xffffff8c ;  /* 0xffffff8c971a7836 */ /* 0x010fe20000000000 */
[----:B------:R-:W-:Y:S01]  /*8c50*/  LDGSTS.E [R8+0x6f00], desc[UR34][R154.64], !P2 ;  /* 0x06f000009a087fae */ /* 0x000fe2000d121862 */
[----:B------:R-:W-:Y:S01]  /*8c60*/  ISETP.GT.AND P6, PT, R251, 0x7f, PT ;  /* 0x0000007ffb00780c */ /* 0x000fe20003fc4270 */
[----:B------:R-:W-:-:S02]  /*8c70*/  VIADD R208, R208, 0xffffff80 ;  /* 0xffffff80d0d07836 */ /* 0x000fc40000000000 */
[----:B------:R-:W-:Y:S01]  /*8c80*/  ISETP.GE.U32.AND P1, PT, R26, 0x7fffff4d, PT ;  /* 0x7fffff4d1a00780c */ /* 0x000fe20003f26070 */
[----:B--2---:R-:W-:Y:S02]  /*8c90*/  VIADD R26, R150, 0xffffff84 ;  /* 0xffffff84961a7836 */ /* 0x004fe40000000000 */
[----:B------:R-:W-:-:S03]  /*8ca0*/  ISETP.GE.U32.AND P4, PT, R208, 0x7fffff41, PT ;  /* 0x7fffff41d000780c */ /* 0x000fc60003f86070 */
[----:B------:R-:W-:Y:S01]  /*8cb0*/  ISETP.GE.U32.AND P3, PT, R26, 0x7fffff45, PT ;  /* 0x7fffff451a00780c */ /* 0x000fe20003f66070 */
[----:B------:R-:W-:-:S04]  /*8cc0*/  IMAD.WIDE R148, R206, 0x4, R148 ;  /* 0x00000004ce947825 */ /* 0x000fc800078e0294 */
[C---:B------:R-:W-:Y:S02]  /*8cd0*/  IMAD.WIDE R146, R206.reuse, 0x4, R146 ;  /* 0x00000004ce927825 */ /* 0x040fe400078e0292 */
[----:B------:R-:W-:Y:S02]  /*8ce0*/  LDGSTS.E [R8+0x7300], desc[UR34][R148.64], !P1 ;  /* 0x0730000094087fae */ /* 0x000fe4000c921862 */
[----:B------:R-:W-:Y:S02]  /*8cf0*/  IMAD.SHL.U32 R26, R7, 0x40, RZ ;  /* 0x00000040071a7824 */ /* 0x000fe400078e00ff */
[----:B------:R-:W-:-:S04]  /*8d00*/  IMAD.WIDE R144, R206, 0x4, R144 ;  /* 0x00000004ce907825 */ /* 0x000fc800078e0290 */
        /* <DEDUP_REMOVED lines=26> */
[----:B------:R-:W-:Y:S01]  /*8eb0*/  IMAD.WIDE R82, R26, 0x4, R82 ;  /* 0x000000041a527825 */ /* 0x000fe200078e0252 */
[----:B---3--:R-:W-:Y:S02]  /*8ec0*/  ISETP.GE.AND P0, PT, R235, R4, PT ;  /* 0x00000004eb00720c */ /* 0x008fe40003f06270 */
[----:B------:R-:W2:Y:S01]  /*8ed0*/  S2R R235, SR_TID.X ;  /* 0x0000000000eb7919 */ /* 0x000ea20000002100 */
[----:B-1----:R-:W-:-:S05]  /*8ee0*/  VIADD R4, R156, 0xffffff88 ;  /* 0xffffff889c047836 */ /* 0x002fca0000000000 */
[----:B------:R-:W-:-:S13]  /*8ef0*/  ISETP.GE.U32.AND P5, PT, R4, 0x7fffff49, PT ;  /* 0x7fffff490400780c */ /* 0x000fda0003fa6070 */
[----:B------:R-:W-:Y:S04]  /*8f00*/  LDGSTS.E [R8+0x7700], desc[UR34][R146.64], !P5 ;  /* 0x0770000092087fae */ /* 0x000fe8000e921862 */
[----:B------:R-:W-:Y:S04]  /*8f10*/  LDGSTS.E [R8+0x7b00], desc[UR34][R144.64], !P3 ;  /* 0x07b0000090087fae */ /* 0x000fe8000d921862 */
[----:B------:R-:W-:Y:S04]  /*8f20*/  LDGSTS.E [R8+0x7f00], desc[UR34][R142.64], !P4 ;  /* 0x07f000008e087fae */ /* 0x000fe8000e121862 */
[----:B------:R-:W0:Y:S01]  /*8f30*/  LDGDEPBAR ;  /* 0x00000000000079af */ /* 0x000e220000000000 */
[----:B--2---:R-:W-:-:S04]  /*8f40*/  LOP3.LUT R235, R235, 0x3f, RZ, 0xc0, !PT ;  /* 0x0000003febeb7812 */ /* 0x004fc800078ec0ff */
[----:B------:R-:W-:-:S04]  /*8f50*/  ISETP.GE.AND P2, PT, R235, UR4, PT ;  /* 0x00000004eb007c0c */ /* 0x000fc8000bf46270 */
[----:B------:R-:W-:-:S04]  /*8f60*/  SEL R4, RZ, 0x4, P2 ;  /* 0x00000004ff047807 */ /* 0x000fc80001000000 */
[----:B------:R-:W-:-:S04]  /*8f70*/  SEL R4, R4, RZ, P6 ;  /* 0x000000ff04047207 */ /* 0x000fc80003000000 */
[----:B------:R-:W-:-:S13]  /*8f80*/  ISETP.NE.U32.AND P6, PT, R4, RZ, PT ;  /* 0x000000ff0400720c */ /* 0x000fda0003fc5070 */
        /* <DEDUP_REMOVED lines=18> */
[----:B------:R-:W-:-:S03]  /*90b0*/  IMAD.WIDE R88, R26, 0x4, R88 ;  /* 0x000000041a587825 */ /* 0x000fc600078e0258 */
        /* <DEDUP_REMOVED lines=27> */
[----:B------:R-:W-:-:S03]  /*9270*/  VIADD R235, R0, 0x2 ;  /* 0x0000000200eb7836 */ /* 0x000fc60000000000 */
        /* <DEDUP_REMOVED lines=11> */
[----:B------:R-:W-:Y:S01]  /*9330*/  ISETP.LT.AND P1, PT, R235, R5, !P0 ;  /* 0x00000005eb00720c */ /* 0x000fe20004721270 */
[----:B------:R-:W-:Y:S02]  /*9340*/  IMAD.WIDE R42, R26, 0x4, R42 ;  /* 0x000000041a2a7825 */ /* 0x000fe400078e022a */
[----:B------:R-:W-:Y:S02]  /*9350*/  LDGSTS.E [R246+0xf400], desc[UR34][R64.64], P6 ;  /* 0x0f40000040f67fae */ /* 0x000fe4000b121862 */
[----:B------:R-:W-:Y:S02]  /*9360*/  VIADD R235, R0, 0x3 ;  /* 0x0000000300eb7836 */ /* 0x000fe40000000000 */
[----:B------:R1:W-:Y:S01]  /*9370*/  LDGSTS.E [R246+0xfc00], desc[UR34][R60.64], P6 ;  /* 0x0fc000003cf67fae */ /* 0x0003e2000b121862 */
[----:B------:R-:W-:-:S03]  /*9380*/  IMAD.WIDE R48, R26, 0x4, R48 ;  /* 0x000000041a307825 */ /* 0x000fc600078e0230 */
[----:B------:R-:W-:Y:S01]  /*9390*/  LDGSTS.E [R9+0xc500], desc[UR34][R52.64], P6 ;  /* 0x0c50000034097fae */ /* 0x000fe2000b121862 */
[----:B------:R-:W-:-:S03]  /*93a0*/  IMAD.WIDE R46, R26, 0x4, R46 ;  /* 0x000000041a2e7825 */ /* 0x000fc600078e022e */
[----:B------:R-:W-:Y:S01]  /*93b0*/  LDGSTS.E [R9+0xcd00], desc[UR34][R58.64], P6 ;  /* 0x0cd000003a097fae */ /* 0x000fe2000b121862 */
[----:B------:R-:W-:-:S03]  /*93c0*/  IMAD.WIDE R44, R26, 0x4, R44 ;  /* 0x000000041a2c7825 */ /* 0x000fc600078e022c */
[----:B------:R2:W-:Y:S01]  /*93d0*/  LDGSTS.E [R9+0xd500], desc[UR34][R56.64], P6 ;  /* 0x0d50000038097fae */ /* 0x0005e2000b121862 */
[----:B------:R-:W-:-:S03]  /*93e0*/  IMAD.WIDE R40, R26, 0x4, R40 ;  /* 0x000000041a287825 */ /* 0x000fc600078e0228 */
[----:B------:R-:W-:Y:S01]  /*93f0*/  LDGSTS.E [R9+0xdd00], desc[UR34][R54.64], P6 ;  /* 0x0dd0000036097fae */ /* 0x000fe2000b121862 */
[C---:B------:R-:W-:Y:S01]  /*9400*/  IMAD.WIDE R32, R26.reuse, 0x4, R32 ;  /* 0x000000041a207825 */ /* 0x040fe200078e0220 */
[----:B------:R-:W-:Y:S02]  /*9410*/  ISETP.LT.AND P5, PT, R235, R5, !P0 ;  /* 0x00000005eb00720c */ /* 0x000fe400047a1270 */
[----:B------:R-:W-:Y:S01]  /*9420*/  LDGSTS.E [R9+0xe500], desc[UR34][R50.64], P6 ;  /* 0x0e50000032097fae */ /* 0x000fe2000b121862 */
[----:B------:R-:W-:-:S03]  /*9430*/  IMAD.WIDE R38, R26, 0x4, R38 ;  /* 0x000000041a267825 */ /* 0x000fc600078e0226 */
[----:B------:R-:W-:Y:S01]  /*9440*/  LDGSTS.E [R9+0xed00], desc[UR34][R42.64], P6 ;  /* 0x0ed000002a097fae */ /* 0x000fe2000b121862 */
[----:B------:R-:W-:-:S03]  /*9450*/  IMAD.WIDE R36, R26, 0x4, R36 ;  /* 0x000000041a247825 */ /* 0x000fc600078e0224 */
[----:B------:R-:W-:Y:S01]  /*9460*/  LDGSTS.E [R9+0xf500], desc[UR34][R48.64], P6 ;  /* 0x0f50000030097fae */ /* 0x000fe2000b121862 */
[----:B------:R-:W-:-:S03]  /*9470*/  IMAD.WIDE R34, R26, 0x4, R34 ;  /* 0x000000041a227825 */ /* 0x000fc600078e0222 */
[----:B------:R-:W-:Y:S01]  /*9480*/  LDGSTS.E [R9+0xfd00], desc[UR34][R46.64], P6 ;  /* 0x0fd000002e097fae */ /* 0x000fe2000b121862 */
[C---:B------:R-:W-:Y:S01]  /*9490*/  IMAD.WIDE R30, R26.reuse, 0x4, R30 ;  /* 0x000000041a1e7825 */ /* 0x040fe200078e021e */
[----:B------:R-:W3:Y:S03]  /*94a0*/  S2R R235, SR_TID.X ;  /* 0x0000000000eb7919 */ /* 0x000ee60000002100 */
[C---:B------:R-:W-:Y:S01]  /*94b0*/  IMAD.WIDE R20, R26.reuse, 0x4, R20 ;  /* 0x000000041a147825 */ /* 0x040fe200078e0214 */
[----:B------:R4:W-:Y:S03]  /*94c0*/  LDGSTS.E [R8+0xc600], desc[UR34][R44.64], P6 ;  /* 0x0c6000002c087fae */ /* 0x0009e6000b121862 */
[C---:B------:R-:W-:Y:S01]  /*94d0*/  IMAD.WIDE R28, R26.reuse, 0x4, R28 ;  /* 0x000000041a1c7825 */ /* 0x040fe200078e021c */
[----:B------:R1:W-:Y:S03]  /*94e0*/  LDGSTS.E [R8+0xce00], desc[UR34][R40.64], P6 ;  /* 0x0ce0000028087fae */ /* 0x0003e6000b121862 */
[C---:B------:R-:W-:Y:S01]  /*94f0*/  IMAD.WIDE R24, R26.reuse, 0x4, R24 ;  /* 0x000000041a187825 */ /* 0x040fe200078e0218 */
[----:B------:R-:W-:Y:S01]  /*9500*/  ISETP.GE.AND P3, PT, R251, 0x40, PT ;  /* 0x00000040fb00780c */ /* 0x000fe20003f66270 */
[----:B------:R1:W-:Y:S02]  /*9510*/  LDGSTS.E [R8+0xd600], desc[UR34][R32.64], P6 ;  /* 0x0d60000020087fae */ /* 0x0003e4000b121862 */
[----:B------:R-:W-:-:S02]  /*9520*/  IMAD.WIDE R22, R26, 0x4, R22 ;  /* 0x000000041a167825 */ /* 0x000fc400078e0216 */
[----:B------:R1:W-:Y:S02]  /*9530*/  LDGSTS.E [R8+0xde00], desc[UR34][R38.64], P6 ;  /* 0x0de0000026087fae */ /* 0x0003e4000b121862 */
[C---:B------:R-:W-:Y:S02]  /*9540*/  IMAD.WIDE R18, R26.reuse, 0x4, R18 ;  /* 0x000000041a127825 */ /* 0x040fe400078e0212 */
[----:B------:R1:W-:Y:S02]  /*9550*/  LDGSTS.E [R8+0xe600], desc[UR34][R36.64], P6 ;  /* 0x0e60000024087fae */ /* 0x0003e4000b121862 */
[C---:B------:R-:W-:Y:S02]  /*9560*/  IMAD.WIDE R10, R26.reuse, 0x4, R10 ;  /* 0x000000041a0a7825 */ /* 0x040fe400078e020a */
[----:B------:R1:W-:Y:S02]  /*9570*/  LDGSTS.E [R8+0xee00], desc[UR34][R34.64], P6 ;  /* 0x0ee0000022087fae */ /* 0x0003e4000b121862 */
[----:B------:R-:W-:-:S02]  /*9580*/  IMAD.WIDE R16, R26, 0x4, R16 ;  /* 0x000000041a107825 */ /* 0x000fc400078e0210 */
[----:B------:R1:W-:Y:S02]  /*9590*/  LDGSTS.E [R8+0xf600], desc[UR34][R30.64], P6 ;  /* 0x0f6000001e087fae */ /* 0x0003e4000b121862 */
[C---:B------:R-:W-:Y:S02]  /*95a0*/  IMAD.WIDE R14, R26.reuse, 0x4, R14 ;  /* 0x000000041a0e7825 */ /* 0x040fe400078e020e */
[----:B------:R1:W-:Y:S02]  /*95b0*/  LDGSTS.E [R8+0xfe00], desc[UR34][R20.64], P6 ;  /* 0x0fe0000014087fae */ /* 0x0003e4000b121862 */
[----:B------:R-:W-:Y:S02]  /*95c0*/  IMAD.WIDE R12, R26, 0x4, R12 ;  /* 0x000000041a0c7825 */ /* 0x000fe400078e020c */
[----:B------:R1:W-:Y:S04]  /*95d0*/  LDGSTS.E [R3+0xc700], desc[UR34][R28.64], P6 ;  /* 0x0c7000001c037fae */ /* 0x0003e8000b121862 */
[----:B------:R1:W-:Y:S04]  /*95e0*/  LDGSTS.E [R3+0xcf00], desc[UR34][R24.64], P6 ;  /* 0x0cf0000018037fae */ /* 0x0003e8000b121862 */
[----:B------:R1:W-:Y:S01]  /*95f0*/  LDGSTS.E [R3+0xd700], desc[UR34][R22.64], P6 ;  /* 0x0d70000016037fae */ /* 0x0003e2000b121862 */
[----:B------:R-:W-:-:S03]  /*9600*/  VIADD R241, R0, 0x1 ;  /* 0x0000000100f17836 */ /* 0x000fc60000000000 */
[----:B------:R1:W-:Y:S04]  /*9610*/  LDGSTS.E [R3+0xdf00], desc[UR34][R18.64], P6 ;  /* 0x0df0000012037fae */ /* 0x0003e8000b121862 */
[----:B------:R1:W-:Y:S04]  /*9620*/  LDGSTS.E [R3+0xe700], desc[UR34][R10.64], P6 ;  /* 0x0e7000000a037fae */ /* 0x0003e8000b121862 */
[----:B------:R1:W-:Y:S04]  /*9630*/  LDGSTS.E [R3+0xef00], desc[UR34][R16.64], P6 ;  /* 0x0ef0000010037fae */ /* 0x0003e8000b121862 */
[----:B------:R2:W-:Y:S04]  /*9640*/  LDGSTS.E [R3+0xf700], desc[UR34][R14.64], P6 ;  /* 0x0f7000000e037fae */ /* 0x0005e8000b121862 */
[----:B------:R2:W-:Y:S01]  /*9650*/  LDGSTS.E [R3+0xff00], desc[UR34][R12.64], P6 ;  /* 0x0ff000000c037fae */ /* 0x0005e2000b121862 */
[----:B------:R-:W-:-:S03]  /*9660*/  ISETP.LT.AND P2, PT, R241, R5, !P0 ;  /* 0x00000005f100720c */ /* 0x000fc60004741270 */
[----:B------:R-:W0:Y:S01]  /*9670*/  LDGDEPBAR ;  /* 0x00000000000079af */ /* 0x000e220000000000 */
[----:B-1----:R-:W-:Y:S02]  /*9680*/  CS2R R60, SRZ ;  /* 0x00000000003c7805 */ /* 0x002fe4000001ff00 */
[----:B------:R-:W-:Y:S02]  /*9690*/  CS2R R62, SRZ ;  /* 0x00000000003e7805 */ /* 0x000fe4000001ff00 */
[----:B------:R-:W-:Y:S02]  /*96a0*/  CS2R R64, SRZ ;  /* 0x0000000000407805 */ /* 0x000fe4000001ff00 */
[----:B------:R-:W-:Y:S02]  /*96b0*/  CS2R R66, SRZ ;  /* 0x0000000000427805 */ /* 0x000fe4000001ff00 */
[----:B------:R-:W-:Y:S02]  /*96c0*/  CS2R R68, SRZ ;  /* 0x0000000000447805 */ /* 0x000fe4000001ff00 */
[----:B------:R-:W-:-:S02]  /*96d0*/  CS2R R70, SRZ ;  /* 0x0000000000467805 */ /* 0x000fc4000001ff00 */
[----:B--2---:R-:W-:Y:S02]  /*96e0*/  CS2R R56, SRZ ;  /* 0x0000000000387805 */ /* 0x004fe4000001ff00 */
[----:B------:R-:W-:Y:S02]  /*96f0*/  CS2R R58, SRZ ;  /* 0x00000000003a7805 */ /* 0x000fe4000001ff00 */
[----:B------:R-:W-:Y:S02]  /*9700*/  CS2R R88, SRZ ;  /* 0x0000000000587805 */ /* 0x000fe4000001ff00 */
[----:B------:R-:W-:Y:S02]  /*9710*/  CS2R R90, SRZ ;  /* 0x00000000005a7805 */ /* 0x000fe4000001ff00 */
[----:B------:R-:W-:Y:S02]  /*9720*/  CS2R R84, SRZ ;  /* 0x0000000000547805 */ /* 0x000fe4000001ff00 */
[----:B------:R-:W-:-:S02]  /*9730*/  CS2R R86, SRZ ;  /* 0x0000000000567805 */ /* 0x000fc4000001ff00 */
[----:B------:R-:W-:Y:S02]  /*9740*/  CS2R R80, SRZ ;  /* 0x0000000000507805 */ /* 0x000fe4000001ff00 */
        /* <DEDUP_REMOVED lines=11> */
[----:B----4-:R-:W-:Y:S02]  /*9800*/  CS2R R44, SRZ ;  /* 0x00000000002c7805 */ /* 0x010fe4000001ff00 */
[----:B------:R-:W-:Y:S02]  /*9810*/  CS2R R46, SRZ ;  /* 0x00000000002e7805 */ /* 0x000fe4000001ff00 */
[----:B------:R-:W-:Y:S02]  /*9820*/  CS2R R48, SRZ ;  /* 0x0000000000307805 */ /* 0x000fe4000001ff00 */
[----:B------:R-:W-:Y:S02]  /*9830*/  CS2R R50, SRZ ;  /* 0x0000000000327805 */ /* 0x000fe4000001ff00 */
[----:B------:R-:W-:Y:S02]  /*9840*/  CS2R R124, SRZ ;  /* 0x00000000007c7805 */ /* 0x000fe4000001ff00 */
[----:B------:R-:W-:-:S02]  /*9850*/  CS2R R126, SRZ ;  /* 0x00000000007e7805 */ /* 0x000fc4000001ff00 */
[----:B------:R-:W-:Y:S02]  /*9860*/  CS2R R120, SRZ ;  /* 0x0000000000787805 */ /* 0x000fe4000001ff00 */
[----:B------:R-:W-:Y:S01]  /*9870*/  CS2R R122, SRZ ;  /* 0x00000000007a7805 */ /* 0x000fe2000001ff00 */
[----:B---3--:R-:W-:Y:S06]  /*9880*/  @!P3 BRA `(.L_x_0) ;  /* 0x000000780028b947 */ /* 0x008fec0003800000 */
[----:B------:R-:W2:Y:S04]  /*9890*/  LDL.LU R234, [R1+0x30] ;  /* 0x0000300001ea7983 */ /* 0x000ea80000300800 */
[----:B------:R-:W3:Y:S04]  /*98a0*/  LDL.LU R188, [R1+0x50] ;  /* 0x0000500001bc7983 */ /* 0x000ee80000300800 */
[----:B------:R-:W4:Y:S01]  /*98b0*/  LDL R222, [R1+0x158] ;  /* 0x0001580001de7983 */ /* 0x000f220000100800 */
[----:B------:R-:W-:-:S03]  /*98c0*/  IMAD.SHL.U32 R204, R26, 0x8, RZ ;  /* 0x000000081acc7824 */ /* 0x000fc600078e00ff */
[----:B------:R-:W4:Y:S01]  /*98d0*/  LDL.LU R223, [R1+0x168] ;  /* 0x0001680001df7983 */ /* 0x000f220000300800 */
[----:B------:R-:W-:-:S03]  /*98e0*/  SHF.R.S32.HI R25, RZ, 0x1f, R26 ;  /* 0x0000001fff197819 */ /* 0x000fc6000001141a */
[----:B------:R-:W4:Y:S04]  /*98f0*/  LDL.LU R221, [R1+0x174] ;  /* 0x0001740001dd7983 */ /* 0x000f280000300800 */
[----:B------:R-:W4:Y:S04]  /*9900*/  LDL.LU R224, [R1+0x178] ;  /* 0x0001780001e07983 */ /* 0x000f280000300800 */
[----:B------:R-:W4:Y:S01]  /*9910*/  LDL.LU R189, [R1+0x180] ;  /* 0x0001800001bd7983 */ /* 0x000f220000300800 */
[----:B------:R-:W-:-:S03]  /*9920*/  SHF.L.U64.HI R203, R26, 0x3, R25 ;  /* 0x000000031acb7819 */ /* 0x000fc60000010219 */
[----:B------:R-:W4:Y:S04]  /*9930*/  LDL.LU R240, [R1+0x184] ;  /* 0x0001840001f07983 */ /* 0x000f280000300800 */
[----:B------:R-:W4:Y:S04]  /*9940*/  LDL.LU R241, [R1+0x3c] ;  /* 0x00003c0001f17983 */ /* 0x000f280000300800 */
[----:B------:R-:W4:Y:S04]  /*9950*/  LDL.LU R225, [R1+0x58] ;  /* 0x0000580001e17983 */ /* 0x000f280000300800 */
[----:B------:R-:W-:Y:S04]  /*9960*/  STL [R1+0x338], R252 ;  /* 0x000338fc01007387 */ /* 0x000fe80000100800 */
[----:B------:R-:W-:Y:S04]  /*9970*/  STL [R1+0x334], R5 ;  /* 0x0003340501007387 */ /* 0x000fe80000100800 */
[----:B------:R-:W-:Y:S04]  /*9980*/  STL [R1+0x330], R2 ;  /* 0x0003300201007387 */ /* 0x000fe80000100800 */
[----:B------:R1:W-:Y:S04]  /*9990*/  STL [R1+0x32c], R0 ;  /* 0x00032c0001007387 */ /* 0x0003e80000100800 */
[----:B------:R-:W4:Y:S01]  /*99a0*/  LDL R191, [R1+0x15c] ;  /* 0x00015c0001bf7983 */ /* 0x000f220000100800 */
[----:B--2---:R-:W-:-:S02]  /*99b0*/  SHF.R.S32.HI R10, RZ, 0x1f, R234 ;  /* 0x0000001fff0a7819 */ /* 0x004fc400000114ea */
[CC--:B------:R-:W-:Y:S02]  /*99c0*/  LEA R3, P3, R234.reuse, R204.reuse, 0x2 ;  /* 0x000000ccea037211 */ /* 0x0c0fe400078610ff */
[----:B---3--:R-:W-:Y:S02]  /*99d0*/  SHF.R.S32.HI R12, RZ, 0x1f, R188 ;  /* 0x0000001fff0c7819 */ /* 0x008fe400000114bc */
[----:B------:R-:W-:Y:S02]  /*99e0*/  LEA.HI.X R10, R234, R203, R10, 0x2, P3 ;  /* 0x000000cbea0a7211 */ /* 0x000fe400018f140a */
[----:B------:R-:W2:Y:S01]  /*99f0*/  LDL.LU R234, [R1+0x16c] ;  /* 0x00016c0001ea7983 */ /* 0x000ea20000300800 */
[-C--:B------:R-:W-:Y:S02]  /*9a00*/  LEA R27, P3, R188, R204.reuse, 0x2 ;  /* 0x000000ccbc1b7211 */ /* 0x080fe400078610ff */
[----:B----4-:R-:W-:Y:S01]  /*9a10*/  SHF.R.S32.HI R14, RZ, 0x1f, R222 ;  /* 0x0000001fff0e7819 */ /* 0x010fe200000114de */
[----:B------:R-:W3:Y:S01]  /*9a20*/  LDL.LU R190, [R1+0x188] ;  /* 0x0001880001be7983 */ /* 0x000ee20000300800 */
[----:B------:R-:W-:-:S02]  /*9a30*/  LEA R9, P4, R222, R204, 0x2 ;  /* 0x000000ccde097211 */ /* 0x000fc400078810ff */
[----:B------:R-:W-:Y:S02]  /*9a40*/  SHF.R.S32.HI R16, RZ, 0x1f, R223 ;  /* 0x0000001fff107819 */ /* 0x000fe400000114df */
[-C--:B------:R-:W-:Y:S02]  /*9a50*/  LEA R11, P6, R223, R204.reuse, 0x2 ;  /* 0x000000ccdf0b7211 */ /* 0x080fe400078c10ff */
[-C--:B------:R-:W-:Y:S02]  /*9a60*/  LEA.HI.X R12, R188, R203.reuse, R12, 0x2, P3 ;  /* 0x000000cbbc0c7211 */ /* 0x080fe400018f140c */
[----:B------:R-:W-:Y:S01]  /*9a70*/  LEA.HI.X R14, R222, R203, R14, 0x2, P4 ;  /* 0x000000cbde0e7211 */ /* 0x000fe200020f140e */
[----:B------:R-:W4:Y:S01]  /*9a80*/  LDL.LU R188, [R1+0x18c] ;  /* 0x00018c0001bc7983 */ /* 0x000f220000300800 */
[----:B------:R-:W-:Y:S02]  /*9a90*/  SHF.R.S32.HI R18, RZ, 0x1f, R221 ;  /* 0x0000001fff127819 */ /* 0x000fe400000114dd */
[----:B------:R-:W-:Y:S01]  /*9aa0*/  LEA R13, P3, R221, R204, 0x2 ;  /* 0x000000ccdd0d7211 */ /* 0x000fe200078610ff */
[----:B------:R-:W4:Y:S01]  /*9ab0*/  LDL.LU R222, [R1+0x190] ;  /* 0x0001900001de7983 */ /* 0x000f220000300800 */
[----:B------:R-:W-:-:S02]  /*9ac0*/  SHF.R.S32.HI R4, RZ, 0x1f, R224 ;  /* 0x0000001fff047819 */ /* 0x000fc400000114e0 */
[CC--:B------:R-:W-:Y:S02]  /*9ad0*/  LEA R15, P4, R224.reuse, R204.reuse, 0x2 ;  /* 0x000000cce00f7211 */ /* 0x0c0fe400078810ff */
[-C--:B------:R-:W-:Y:S02]  /*9ae0*/  LEA.HI.X R16, R223, R203.reuse, R16, 0x2, P6 ;  /* 0x000000cbdf107211 */ /* 0x080fe400030f1410 */
[----:B------:R-:W-:Y:S01]  /*9af0*/  SHF.R.S32.HI R20, RZ, 0x1f, R189 ;  /* 0x0000001fff147819 */ /* 0x000fe200000114bd */
[----:B------:R-:W4:Y:S01]  /*9b00*/  LDL.LU R223, [R1+0x194] ;  /* 0x0001940001df7983 */ /* 0x000f220000300800 */
[----:B------:R-:W-:Y:S02]  /*9b10*/  LEA R17, P6, R189, R204, 0x2 ;  /* 0x000000ccbd117211 */ /* 0x000fe400078c10ff */
[-C--:B------:R-:W-:Y:S02]  /*9b20*/  LEA.HI.X R18, R221, R203.reuse, R18, 0x2, P3 ;  /* 0x000000cbdd127211 */ /* 0x080fe400018f1412 */
[----:B------:R-:W-:-:S02]  /*9b30*/  LEA.HI.X R19, R224, R203, R4, 0x2, P4 ;  /* 0x000000cbe0137211 */ /* 0x000fc400020f1404 */
[----:B------:R-:W-:Y:S02]  /*9b40*/  SHF.R.S32.HI R22, RZ, 0x1f, R240 ;  /* 0x0000001fff167819 */ /* 0x000fe400000114f0 */
[CC--:B------:R-:W-:Y:S02]  /*9b50*/  LEA R140, P3, R240.reuse, R204.reuse, 0x2 ;  /* 0x000000ccf08c7211 */ /* 0x0c0fe400078610ff */
[----:B------:R-:W-:Y:S02]  /*9b60*/  SHF.R.S32.HI R8, RZ, 0x1f, R241 ;  /* 0x0000001fff087819 */ /* 0x000fe400000114f1 */
[----:B------:R-:W-:Y:S02]  /*9b70*/  LEA R142, P4, R241, R204, 0x2 ;  /* 0x000000ccf18e7211 */ /* 0x000fe400078810ff */
[-C--:B------:R-:W-:Y:S02]  /*9b80*/  LEA.HI.X R20, R189, R203.reuse, R20, 0x2, P6 ;  /* 0x000000cbbd147211 */ /* 0x080fe400030f1414 */
[-C--:B------:R-:W-:Y:S01]  /*9b90*/  LEA.HI.X R21, R240, R203.reuse, R22, 0x2, P3 ;  /* 0x000000cbf0157211 */ /* 0x080fe200018f1416 */
[----:B------:R-:W4:Y:S01]  /*9ba0*/  LDL.LU R189, [R1+0x40] ;  /* 0x0000400001bd7983 */ /* 0x000f220000300800 */
[----:B------:R-:W-:-:S03]  /*9bb0*/  LEA.HI.X R141, R241, R203, R8, 0x2, P4 ;  /* 0x000000cbf18d7211 */ /* 0x000fc600020f1408 */
[----:B------:R-:W4:Y:S01]  /*9bc0*/  LDL.LU R240, [R1+0x5c] ;  /* 0x00005c0001f07983 */ /* 0x000f220000300800 */
[----:B------:R-:W-:Y:S02]  /*9bd0*/  SHF.R.S32.HI R22, RZ, 0x1f, R191 ;  /* 0x0000001fff167819 */ /* 0x000fe400000114bf */
[C---:B------:R-:W-:Y:S01]  /*9be0*/  LEA R150, P3, R191.reuse, R204, 0x2 ;  /* 0x000000ccbf967211 */ /* 0x040fe200078610ff */
[----:B------:R-:W4:Y:S03]  /*9bf0*/  LDL.LU R241, [R1+0x160] ;  /* 0x0001600001f17983 */ /* 0x000f260000300800 */
[----:B------:R-:W-:Y:S01]  /*9c00*/  LEA.HI.X R149, R191, R203, R22, 0x2, P3 ;  /* 0x000000cbbf957211 */ /* 0x000fe200018f1416 */
[----:B------:R-:W4:Y:S04]  /*9c10*/  LDL.LU R221, [R1+0x170] ;  /* 0x0001700001dd7983 */ /* 0x000f280000300800 */
[----:B------:R-:W4:Y:S01]  /*9c20*/  LDL.LU R191, [R1+0x198] ;  /* 0x0001980001bf7983 */ /* 0x000f220000300800 */
[----:B--2---:R-:W-:-:S02]  /*9c30*/  SHF.R.S32.HI R8, RZ, 0x1f, R234 ;  /* 0x0000001fff087819 */ /* 0x004fc400000114ea */
[----:B------:R-:W-:-:S04]  /*9c40*/  LEA R152, P4, R234, R204, 0x2 ;  /* 0x000000ccea987211 */ /* 0x000fc800078810ff */
[-C--:B------:R-:W-:Y:S02]  /*9c50*/  LEA.HI.X R151, R234, R203.reuse, R8, 0x2, P4 ;  /* 0x000000cbea977211 */ /* 0x080fe400020f1408 */
[----:B------:R-:W2:Y:S01]  /*9c60*/  LDL.LU R234, [R1+0x19c] ;  /* 0x00019c0001ea7983 */ /* 0x000ea20000300800 */
[----:B------:R-:W-:Y:S02]  /*9c70*/  SHF.R.S32.HI R4, RZ, 0x1f, R225 ;  /* 0x0000001fff047819 */ /* 0x000fe400000114e1 */
[CC--:B------:R-:W-:Y:S01]  /*9c80*/  LEA R148, P6, R225.reuse, R204.reuse, 0x2 ;  /* 0x000000cce1947211 */ /* 0x0c0fe200078c10ff */
[----:B------:R-:W2:Y:S03]  /*9c90*/  LDL.LU R224, [R1+0x1a0] ;  /* 0x0001a00001e07983 */ /* 0x000ea60000300800 */
[----:B------:R-:W-:Y:S02]  /*9ca0*/  LEA.HI.X R143, R225, R203, R4, 0x2, P6 ;  /* 0x000000cbe18f7211 */ /* 0x000fe400030f1404 */
[----:B---3--:R-:W-:Y:S01]  /*9cb0*/  SHF.R.S32.HI R4, RZ, 0x1f, R190 ;  /* 0x0000001fff047819 */ /* 0x008fe200000114be */
[----:B------:R-:W3:Y:S01]  /*9cc0*/  LDL.LU R225, [R1+0x1a4] ;  /* 0x0001a40001e17983 */ /* 0x000ee20000300800 */
[----:B------:R-:W-:-:S02]  /*9cd0*/  LEA R154, P6, R190, R204, 0x2 ;  /* 0x000000ccbe9a7211 */ /* 0x000fc400078c10ff */
[----:B----4-:R-:W-:Y:S02]  /*9ce0*/  SHF.R.S32.HI R22, RZ, 0x1f, R188 ;  /* 0x0000001fff167819 */ /* 0x010fe400000114bc */
[----:B------:R-:W-:Y:S02]  /*9cf0*/  LEA.HI.X R153, R190, R203, R4, 0x2, P6 ;  /* 0x000000cbbe997211 */ /* 0x000fe400030f1404 */
[----:B------:R-:W-:Y:S01]  /*9d00*/  SHF.R.S32.HI R8, RZ, 0x1f, R222 ;  /* 0x0000001fff087819 */ /* 0x000fe200000114de */
[----:B------:R-:W4:Y:S01]  /*9d10*/  LDL.LU R190, [R1+0x44] ;  /* 0x0000440001be7983 */ /* 0x000f220000300800 */
[-C--:B------:R-:W-:Y:S02]  /*9d20*/  LEA R156, P3, R188, R204.reuse, 0x2 ;  /* 0x000000ccbc9c7211 */ /* 0x080fe400078610ff */
[----:B------:R-:W-:Y:S02]  /*9d30*/  LEA R158, P4, R222, R204, 0x2 ;  /* 0x000000ccde9e7211 */ /* 0x000fe400078810ff */
[----:B------:R-:W-:-:S02]  /*9d40*/  SHF.R.S32.HI R4, RZ, 0x1f, R223 ;  /* 0x0000001fff047819 */ /* 0x000fc400000114df */
[C---:B------:R-:W-:Y:S02]  /*9d50*/  LEA R160, P6, R223.reuse, R204, 0x2 ;  /* 0x000000ccdfa07211 */ /* 0x040fe400078c10ff */
[-C--:B------:R-:W-:Y:S02]  /*9d60*/  LEA.HI.X R155, R188, R203.reuse, R22, 0x2, P3 ;  /* 0x000000cbbc9b7211 */ /* 0x080fe400018f1416 */
[-C--:B------:R-:W-:Y:S01]  /*9d70*/  LEA.HI.X R157, R222, R203.reuse, R8, 0x2, P4 ;  /* 0x000000cbde9d7211 */ /* 0x080fe200020f1408 */
[----:B------:R-:W4:Y:S01]  /*9d80*/  LDL.LU R188, [R1+0x60] ;  /* 0x0000600001bc7983 */ /* 0x000f220000300800 */
[----:B------:R-:W-:-:S03]  /*9d90*/  LEA.HI.X R159, R223, R203, R4, 0x2, P6 ;  /* 0x000000cbdf9f7211 */ /* 0x000fc600030f1404 */
[----:B------:R-:W4:Y:S01]  /*9da0*/  LDL.LU R222, [R1+0x164] ;  /* 0x0001640001de7983 */ /* 0x000f220000300800 */
[----:B------:R-:W-:-:S03]  /*9db0*/  SHF.R.S32.HI R22, RZ, 0x1f, R189 ;  /* 0x0000001fff167819 */ /* 0x000fc600000114bd */
[----:B------:R-:W4:Y:S01]  /*9dc0*/  LDL.LU R223, [R1+0x17c] ;  /* 0x00017c0001df7983 */ /* 0x000f220000300800 */
[----:B------:R-:W-:Y:S02]  /*9dd0*/  SHF.R.S32.HI R8, RZ, 0x1f, R240 ;  /* 0x0000001fff087819 */ /* 0x000fe400000114f0 */
[CC--:B------:R-:W-:Y:S02]  /*9de0*/  LEA R164, P4, R240.reuse, R204.reuse, 0x2 ;  /* 0x000000ccf0a47211 */ /* 0x0c0fe400078810ff */
[----:B------:R-:W-:Y:S02]  /*9df0*/  SHF.R.S32.HI R4, RZ, 0x1f, R241 ;  /* 0x0000001fff047819 */ /* 0x000fe400000114f1 */
[-C--:B------:R-:W-:Y:S02]  /*9e00*/  LEA R166, P6, R241, R204.reuse, 0x2 ;  /* 0x000000ccf1a67211 */ /* 0x080fe400078c10ff */
[----:B------:R-:W-:Y:S02]  /*9e10*/  LEA R162, P3, R189, R204, 0x2 ;  /* 0x000000ccbda27211 */ /* 0x000fe400078610ff */
[----:B------:R-:W-:-:S02]  /*9e20*/  LEA.HI.X R163, R240, R203, R8, 0x2, P4 ;  /* 0x000000cbf0a37211 */ /* 0x000fc400020f1408 */
[-C--:B------:R-:W-:Y:S01]  /*9e30*/  LEA.HI.X R165, R241, R203.reuse, R4, 0x2, P6 ;  /* 0x000000cbf1a57211 */ /* 0x080fe200030f1404 */
[----:B------:R-:W4:Y:S01]  /*9e40*/  LDL.LU R240, [R1+0x1a8] ;  /* 0x0001a80001f07983 */ /* 0x000f220000300800 */
[----:B------:R-:W-:Y:S02]  /*9e50*/  SHF.R.S32.HI R8, RZ, 0x1f, R191 ;  /* 0x0000001fff087819 */ /* 0x000fe400000114bf */
[----:B------:R-:W-:Y:S01]  /*9e60*/  LEA R170, P4, R191, R204, 0x2 ;  /* 0x000000ccbfaa7211 */ /* 0x000fe200078810ff */
[----:B------:R-:W4:Y:S01]  /*9e70*/  LDL.LU R241, [R1+0x1ac] ;  /* 0x0001ac0001f17983 */ /* 0x000f220000300800 */
[-C--:B------:R-:W-:Y:S02]  /*9e80*/  LEA.HI.X R161, R189, R203.reuse, R22, 0x2, P3 ;  /* 0x000000cbbda17211 */ /* 0x080fe400018f1416 */
        /* <DEDUP_REMOVED lines=8> */
[CC--:B------:R-:W-:Y:S02]  /*9f10*/  LEA R168, P3, R221.reuse, R204.reuse, 0x2 ;  /* 0x000000ccdda87211 */ /* 0x0c0fe400078610ff */
[----:B---3--:R-:W-:Y:S02]  /*9f20*/  SHF.R.S32.HI R8, RZ, 0x1f, R225 ;  /* 0x0000001fff087819 */ /* 0x008fe400000114e1 */
[----:B------:R-:W-:Y:S02]  /*9f30*/  LEA.HI.X R167, R221, R203, R22, 0x2, P3 ;  /* 0x000000cbdda77211 */ /* 0x000fe400018f1416 */
[----:B------:R-:W-:Y:S01]  /*9f40*/  SHF.R.S32.HI R22, RZ, 0x1f, R224 ;  /* 0x0000001fff167819 */ /* 0x000fe200000114e0 */
[----:B------:R-:W3:Y:S01]  /*9f50*/  LDL.LU R221, [R1+0x1b8] ;  /* 0x0001b80001dd7983 */ /* 0x000ee20000300800 */
[----:B------:R-:W-:-:S02]  /*9f60*/  LEA R174, P3, R224, R204, 0x2 ;  /* 0x000000cce0ae7211 */ /* 0x000fc400078610ff */
[CC--:B------:R-:W-:Y:S02]  /*9f70*/  LEA R176, P4, R225.reuse, R204.reuse, 0x2 ;  /* 0x000000cce1b07211 */ /* 0x0c0fe400078810ff */
[-C--:B------:R-:W-:Y:S02]  /*9f80*/  LEA.HI.X R173, R224, R203.reuse, R22, 0x2, P3 ;  /* 0x000000cbe0ad7211 */ /* 0x080fe400018f1416 */
[----:B------:R-:W-:Y:S01]  /*9f90*/  LEA.HI.X R175, R225, R203, R8, 0x2, P4 ;  /* 0x000000cbe1af7211 */ /* 0x000fe200020f1408 */
[----:B------:R-:W3:Y:S01]  /*9fa0*/  LDL.LU R224, [R1+0x1bc] ;  /* 0x0001bc0001e07983 */ /* 0x000ee20000300800 */
[----:B----4-:R-:W-:Y:S02]  /*9fb0*/  SHF.R.S32.HI R4, RZ, 0x1f, R190 ;  /* 0x0000001fff047819 */ /* 0x010fe400000114be */
[----:B------:R-:W-:Y:S01]  /*9fc0*/  LEA R178, P6, R190, R204, 0x2 ;  /* 0x000000ccbeb27211 */ /* 0x000fe200078c10ff */
[----:B------:R-:W4:Y:S01]  /*9fd0*/  LDL.LU R225, [R1+0x1c0] ;  /* 0x0001c00001e17983 */ /* 0x000f220000300800 */
[----:B------:R-:W-:-:S02]  /*9fe0*/  SHF.R.S32.HI R22, RZ, 0x1f, R188 ;  /* 0x0000001fff167819 */ /* 0x000fc400000114bc */
[-C--:B------:R-:W-:Y:S02]  /*9ff0*/  LEA R180, P3, R188, R204.reuse, 0x2 ;  /* 0x000000ccbcb47211 */ /* 0x080fe400078610ff */
[----:B------:R-:W-:Y:S02]  /*a000*/  SHF.R.S32.HI R8, RZ, 0x1f, R222 ;  /* 0x0000001fff087819 */ /* 0x000fe400000114de */
[----:B------:R-:W-:Y:S02]  /*a010*/  LEA R182, P4, R222, R204, 0x2 ;  /* 0x000000ccdeb67211 */ /* 0x000fe400078810ff */
[-C--:B------:R-:W-:Y:S02]  /*a020*/  LEA.HI.X R177, R190, R203.reuse, R4, 0x2, P6 ;  /* 0x000000cbbeb17211 */ /* 0x080fe400030f1404 */
[-C--:B------:R-:W-:Y:S02]  /*a030*/  LEA.HI.X R179, R188, R203.reuse, R22, 0x2, P3 ;  /* 0x000000cbbcb37211 */ /* 0x080fe400018f1416 */
[----:B------:R-:W-:-:S02]  /*a040*/  LEA.HI.X R181, R222, R203, R8, 0x2, P4 ;  /* 0x000000cbdeb57211 */ /* 0x000fc400020f1408 */
[----:B------:R-:W-:Y:S01]  /*a050*/  SHF.R.S32.HI R4, RZ, 0x1f, R223 ;  /* 0x0000001fff047819 */ /* 0x000fe200000114df */
[----:B------:R-:W4:Y:S01]  /*a060*/  LDL.LU R222, [R1+0x1c4] ;  /* 0x0001c40001de7983 */ /* 0x000f220000300800 */
[----:B------:R-:W-:-:S04]  /*a070*/  LEA R184, P6, R223, R204, 0x2 ;  /* 0x000000ccdfb87211 */ /* 0x000fc800078c10ff */
[-C--:B------:R-:W-:Y:S02]  /*a080*/  LEA.HI.X R183, R223, R203.reuse, R4, 0x2, P6 ;  /* 0x000000cbdfb77211 */ /* 0x080fe400030f1404 */
[----:B------:R-:W-:Y:S01]  /*a090*/  SHF.R.S32.HI R22, RZ, 0x1f, R240 ;  /* 0x0000001fff167819 */ /* 0x000fe200000114f0 */
[----:B------:R-:W4:Y:S01]  /*a0a0*/  LDL.LU R223, [R1+0x1c8] ;  /* 0x0001c80001df7983 */ /* 0x000f220000300800 */
[----:B------:R-:W-:Y:S02]  /*a0b0*/  SHF.R.S32.HI R8, RZ, 0x1f, R241 ;  /* 0x0000001fff087819 */ /* 0x000fe400000114f1 */
[CC--:B------:R-:W-:Y:S02]  /*a0c0*/  LEA R188, P4, R241.reuse, R204.reuse, 0x2 ;  /* 0x000000ccf1bc7211 */ /* 0x0c0fe400078810ff */
[----:B------:R-:W-:Y:S02]  /*a0d0*/  LEA R186, P3, R240, R204, 0x2 ;  /* 0x000000ccf0ba7211 */ /* 0x000fe400078610ff */
[----:B------:R-:W-:-:S02]  /*a0e0*/  LEA.HI.X R187, R241, R203, R8, 0x2, P4 ;  /* 0x000000cbf1bb7211 */ /* 0x000fc400020f1408 */
[----:B------:R-:W-:Y:S02]  /*a0f0*/  LEA.HI.X R185, R240, R203, R22, 0x2, P3 ;  /* 0x000000cbf0b97211 */ /* 0x000fe400018f1416 */
[----:B------:R-:W4:Y:S04]  /*a100*/  LDL.LU R240, [R1+0x1cc] ;  /* 0x0001cc0001f07983 */ /* 0x000f280000300800 */
[----:B------:R-:W4:Y:S01]  /*a110*/  LDL.LU R241, [R1+0x1d0] ;  /* 0x0001d00001f17983 */ /* 0x000f220000300800 */
[----:B--2---:R-:W-:Y:S02]  /*a120*/  SHF.R.S32.HI R8, RZ, 0x1f, R234 ;  /* 0x0000001fff087819 */ /* 0x004fe400000114ea */
[----:B------:R-:W-:-:S04]  /*a130*/  LEA R194, P4, R234, R204, 0x2 ;  /* 0x000000cceac27211 */ /* 0x000fc800078810ff */
[-C--:B------:R-:W-:Y:S02]  /*a140*/  LEA.HI.X R193, R234, R203.reuse, R8, 0x2, P4 ;  /* 0x000000cbeac17211 */ /* 0x080fe400020f1408 */
[----:B------:R-:W2:Y:S01]  /*a150*/  LDL.LU R234, [R1+0x4c] ;  /* 0x00004c0001ea7983 */ /* 0x000ea20000300800 */
[----:B------:R-:W-:Y:S02]  /*a160*/  SHF.R.S32.HI R4, RZ, 0x1f, R189 ;  /* 0x0000001fff047819 */ /* 0x000fe400000114bd */
[-C--:B------:R-:W-:Y:S01]  /*a170*/  LEA R190, P6, R189, R204.reuse, 0x2 ;  /* 0x000000ccbdbe7211 */ /* 0x080fe200078c10ff */
[----:B------:R-:W2:Y:S01]  /*a180*/  LDL.LU R231, [R1+0x1d4] ;  /* 0x0001d40001e77983 */ /* 0x000ea20000300800 */
[----:B------:R-:W-:Y:S02]  /*a190*/  SHF.R.S32.HI R22, RZ, 0x1f, R191 ;  /* 0x0000001fff167819 */ /* 0x000fe400000114bf */
[----:B------:R-:W-:Y:S01]  /*a1a0*/  LEA R192, P3, R191, R204, 0x2 ;  /* 0x000000ccbfc07211 */ /* 0x000fe200078610ff */
[----:B------:R-:W2:Y:S01]  /*a1b0*/  LDL.LU R226, [R1+0x1d8] ;  /* 0x0001d80001e27983 */ /* 0x000ea20000300800 */
[----:B------:R-:W-:-:S02]  /*a1c0*/  LEA.HI.X R189, R189, R203, R4, 0x2, P6 ;  /* 0x000000cbbdbd7211 */ /* 0x000fc400030f1404 */
[----:B---3--:R-:W-:Y:S01]  /*a1d0*/  SHF.R.S32.HI R4, RZ, 0x1f, R221 ;  /* 0x0000001fff047819 */ /* 0x008fe200000114dd */
[----:B------:R-:W3:Y:S01]  /*a1e0*/  LDL.LU R227, [R1+0x1dc] ;  /* 0x0001dc0001e37983 */ /* 0x000ee20000300800 */
[-C--:B------:R-:W-:Y:S02]  /*a1f0*/  LEA R196, P6, R221, R204.reuse, 0x2 ;  /* 0x000000ccddc47211 */ /* 0x080fe400078c10ff */
[-C--:B------:R-:W-:Y:S01]  /*a200*/  LEA.HI.X R191, R191, R203.reuse, R22, 0x2, P3 ;  /* 0x000000cbbfbf7211 */ /* 0x080fe200018f1416 */
[----:B------:R-:W3:Y:S01]  /*a210*/  LDL.LU R220, [R1+0x1e0] ;  /* 0x0001e00001dc7983 */ /* 0x000ee20000300800 */
[----:B------:R-:W-:Y:S02]  /*a220*/  SHF.R.S32.HI R197, RZ, 0x1f, R224 ;  /* 0x0000001fffc57819 */ /* 0x000fe400000114e0 */
[----:B------:R-:W-:Y:S02]  /*a230*/  LEA R198, P3, R224, R204, 0x2 ;  /* 0x000000cce0c67211 */ /* 0x000fe400078610ff */
[----:B------:R-:W-:-:S02]  /*a240*/  LEA.HI.X R195, R221, R203, R4, 0x2, P6 ;  /* 0x000000cbddc37211 */ /* 0x000fc400030f1404 */
[----:B----4-:R-:W-:Y:S01]  /*a250*/  SHF.R.S32.HI R199, RZ, 0x1f, R225 ;  /* 0x0000001fffc77819 */ /* 0x010fe200000114e1 */
[----:B------:R-:W4:Y:S01]  /*a260*/  LDL.LU R221, [R1+0x1e4] ;  /* 0x0001e40001dd7983 */ /* 0x000f220000300800 */
[CC--:B------:R-:W-:Y:S02]  /*a270*/  LEA R200, P4, R225.reuse, R204.reuse, 0x2 ;  /* 0x000000cce1c87211 */ /* 0x0c0fe400078810ff */
[-C--:B------:R-:W-:Y:S02]  /*a280*/  LEA.HI.X R197, R224, R203.reuse, R197, 0x2, P3 ;  /* 0x000000cbe0c57211 */ /* 0x080fe400018f14c5 */
[----:B------:R-:W-:Y:S01]  /*a290*/  SHF.R.S32.HI R23, RZ, 0x1f, R222 ;  /* 0x0000001fff177819 */ /* 0x000fe200000114de */
[----:B------:R-:W4:Y:S01]  /*a2a0*/  LDL.LU R224, [R1+0x1e8] ;  /* 0x0001e80001e07983 */ /* 0x000f220000300800 */
[----:B------:R-:W-:Y:S02]  /*a2b0*/  LEA R7, P6, R222, R204, 0x2 ;  /* 0x000000ccde077211 */ /* 0x000fe400078c10ff */
[----:B------:R-:W-:-:S02]  /*a2c0*/  LEA.HI.X R199, R225, R203, R199, 0x2, P4 ;  /* 0x000000cbe1c77211 */ /* 0x000fc400020f14c7 */
[----:B------:R-:W-:Y:S01]  /*a2d0*/  SHF.R.S32.HI R29, RZ, 0x1f, R223 ;  /* 0x0000001fff1d7819 */ /* 0x000fe200000114df */
[----:B------:R-:W4:Y:S01]  /*a2e0*/  LDL.LU R225, [R1+0x1ec] ;  /* 0x0001ec0001e17983 */ /* 0x000f220000300800 */
[C---:B------:R-:W-:Y:S02]  /*a2f0*/  LEA R28, P3, R223.reuse, R204, 0x2 ;  /* 0x000000ccdf1c7211 */ /* 0x040fe400078610ff */
[-C--:B------:R-:W-:Y:S02]  /*a300*/  LEA.HI.X R23, R222, R203.reuse, R23, 0x2, P6 ;  /* 0x000000cbde177211 */ /* 0x080fe400030f1417 */
[----:B------:R-:W-:Y:S01]  /*a310*/  LEA.HI.X R29, R223, R203, R29, 0x2, P3 ;  /* 0x000000cbdf1d7211 */ /* 0x000fe200018f141d */
[----:B------:R-:W4:Y:S04]  /*a320*/  LDL.LU R222, [R1+0x1f0] ;  /* 0x0001f00001de7983 */ /* 0x000f280000300800 */
[----:B------:R-:W4:Y:S01]  /*a330*/  LDL.LU R223, [R1+0x1f4] ;  /* 0x0001f40001df7983 */ /* 0x000f220000300800 */
[----:B------:R-:W-:-:S02]  /*a340*/  SHF.R.S32.HI R30, RZ, 0x1f, R240 ;  /* 0x0000001fff1e7819 */ /* 0x000fc400000114f0 */
[CC--:B------:R-:W-:Y:S02]  /*a350*/  LEA R24, P4, R240.reuse, R204.reuse, 0x2 ;  /* 0x000000ccf0187211 */ /* 0x0c0fe400078810ff */
[----:B------:R-:W-:Y:S02]  /*a360*/  SHF.R.S32.HI R31, RZ, 0x1f, R241 ;  /* 0x0000001fff1f7819 */ /* 0x000fe400000114f1 */
[C---:B------:R-:W-:Y:S02]  /*a370*/  LEA R22, P6, R241.reuse, R204, 0x2 ;  /* 0x000000ccf1167211 */ /* 0x040fe400078c10ff */
[-C--:B------:R-:W-:Y:S02]  /*a380*/  LEA.HI.X R30, R240, R203.reuse, R30, 0x2, P4 ;  /* 0x000000cbf01e7211 */ /* 0x080fe400020f141e */
[----:B------:R-:W-:Y:S01]  /*a390*/  LEA.HI.X R31, R241, R203, R31, 0x2, P6 ;  /* 0x000000cbf11f7211 */ /* 0x000fe200030f141f */
[----:B------:R-:W4:Y:S04]  /*a3a0*/  LDL.LU R240, [R1+0x1f8] ;  /* 0x0001f80001f07983 */ /* 0x000f280000300800 */
[----:B------:R-:W4:Y:S01]  /*a3b0*/  LDL.LU R241, [R1+0x1fc] ;  /* 0x0001fc0001f17983 */ /* 0x000f220000300800 */
[----:B--2---:R-:W-:-:S02]  /*a3c0*/  SHF.R.S32.HI R35, RZ, 0x1f, R234 ;  /* 0x0000001fff237819 */ /* 0x004fc400000114ea */
[----:B------:R-:W-:-:S04]  /*a3d0*/  LEA R32, P3, R234, R204, 0x2 ;  /* 0x000000ccea207211 */ /* 0x000fc800078610ff */
[----:B------:R-:W-:Y:S02]  /*a3e0*/  LEA.HI.X R35, R234, R203, R35, 0x2, P3 ;  /* 0x000000cbea237211 */ /* 0x000fe400018f1423 */
[----:B------:R-:W2:Y:S01]  /*a3f0*/  LDL.LU R234, [R1+0x230] ;  /* 0x0002300001ea7983 */ /* 0x000ea20000300800 */
[----:B------:R-:W-:Y:S02]  /*a400*/  SHF.R.S32.HI R36, RZ, 0x1f, R231 ;  /* 0x0000001fff247819 */ /* 0x000fe400000114e7 */
[-C--:B------:R-:W-:Y:S01]  /*a410*/  LEA R34, P4, R231, R204.reuse, 0x2 ;  /* 0x000000cce7227211 */ /* 0x080fe200078810ff */
[----:B------:R-:W2:Y:S01]  /*a420*/  LDL.LU R230, [R1+0x200] ;  /* 0x0002000001e67983 */ /* 0x000ea20000300800 */
[----:B------:R-:W-:Y:S02]  /*a430*/  SHF.R.S32.HI R37, RZ, 0x1f, R226 ;  /* 0x0000001fff257819 */ /* 0x000fe400000114e2 */
[----:B------:R-:W-:Y:S02]  /*a440*/  LEA R33, P6, R226, R204, 0x2 ;  /* 0x000000cce2217211 */ /* 0x000fe400078c10ff */
[----:B---3--:R-:W-:-:S02]  /*a450*/  SHF.R.S32.HI R41, RZ, 0x1f, R227 ;  /* 0x0000001fff297819 */ /* 0x008fc400000114e3 */
[-C--:B------:R-:W-:Y:S02]  /*a460*/  LEA R40, P3, R227, R204.reuse, 0x2 ;  /* 0x000000cce3287211 */ /* 0x080fe400078610ff */
[-C--:B------:R-:W-:Y:S02]  /*a470*/  LEA.HI.X R36, R231, R203.reuse, R36, 0x2, P4 ;  /* 0x000000cbe7247211 */ /* 0x080fe400020f1424 */
[----:B------:R-:W-:Y:S01]  /*a480*/  LEA.HI.X R37, R226, R203, R37, 0x2, P6 ;  /* 0x000000cbe2257211 */ /* 0x000fe200030f1425 */
[----:B------:R-:W3:Y:S01]  /*a490*/  LDL.LU R231, [R1+0x204] ;  /* 0x0002040001e77983 */ /* 0x000ee20000300800 */
[----:B------:R-:W-:Y:S02]  /*a4a0*/  SHF.R.S32.HI R42, RZ, 0x1f, R220 ;  /* 0x0000001fff2a7819 */ /* 0x000fe400000114dc */
[----:B------:R-:W-:Y:S01]  /*a4b0*/  LEA R39, P4, R220, R204, 0x2 ;  /* 0x000000ccdc277211 */ /* 0x000fe200078810ff */
[----:B------:R-:W3:Y:S01]  /*a4c0*/  LDL.LU R226, [R1+0x208] ;  /* 0x0002080001e27983 */ /* 0x000ee20000300800 */
[----:B----4-:R-:W-:-:S02]  /*a4d0*/  SHF.R.S32.HI R46, RZ, 0x1f, R221 ;  /* 0x0000001fff2e7819 */ /* 0x010fc400000114dd */
[-C--:B------:R-:W-:Y:S02]  /*a4e0*/  LEA R38, P6, R221, R204.reuse, 0x2 ;  /* 0x000000ccdd267211 */ /* 0x080fe400078c10ff */
[-C--:B------:R-:W-:Y:S02]  /*a4f0*/  LEA.HI.X R41, R227, R203.reuse, R41, 0x2, P3 ;  /* 0x000000cbe3297211 */ /* 0x080fe400018f1429 */
[----:B------:R-:W-:Y:S01]  /*a500*/  SHF.R.S32.HI R47, RZ, 0x1f, R224 ;  /* 0x0000001fff2f7819 */ /* 0x000fe200000114e0 */
[----:B------:R-:W4:Y:S01]  /*a510*/  LDL R227, [R1+0x54] ;  /* 0x0000540001e37983 */ /* 0x000f220000100800 */
[----:B------:R-:W-:Y:S02]  /*a520*/  LEA R45, P3, R224, R204, 0x2 ;  /* 0x000000cce02d7211 */ /* 0x000fe400078610ff */
[-C--:B------:R-:W-:Y:S02]  /*a530*/  LEA.HI.X R42, R220, R203.reuse, R42, 0x2, P4 ;  /* 0x000000cbdc2a7211 */ /* 0x080fe400020f142a */
[----:B------:R-:W-:Y:S01]  /*a540*/  LEA.HI.X R46, R221, R203, R46, 0x2, P6 ;  /* 0x000000cbdd2e7211 */ /* 0x000fe200030f142e */
[----:B------:R-:W4:Y:S01]  /*a550*/  LDL.LU R220, [R1+0x20c] ;  /* 0x00020c0001dc7983 */ /* 0x000f220000300800 */
[----:B------:R-:W-:-:S02]  /*a560*/  SHF.R.S32.HI R48, RZ, 0x1f, R225 ;  /* 0x0000001fff307819 */ /* 0x000fc400000114e1 */
[CC--:B------:R-:W-:Y:S01]  /*a570*/  LEA R44, P4, R225.reuse, R204.reuse, 0x2 ;  /* 0x000000cce12c7211 */ /* 0x0c0fe200078810ff */
[----:B------:R-:W4:Y:S01]  /*a580*/  LDL.LU R221, [R1+0x210] ;  /* 0x0002100001dd7983 */ /* 0x000f220000300800 */
[----:B------:R-:W-:Y:S02]  /*a590*/  SHF.R.S32.HI R52, RZ, 0x1f, R222 ;  /* 0x0000001fff347819 */ /* 0x000fe400000114de */
[----:B------:R-:W-:Y:S02]  /*a5a0*/  LEA R43, P6, R222, R204, 0x2 ;  /* 0x000000ccde2b7211 */ /* 0x000fe400078c10ff */
[-C--:B------:R-:W-:Y:S02]  /*a5b0*/  LEA.HI.X R47, R224, R203.reuse, R47, 0x2, P3 ;  /* 0x000000cbe02f7211 */ /* 0x080fe400018f142f */
[----:B------:R-:W4:Y:S01]  /*a5c0*/  LDL.LU R224, [R1+0x214] ;  /* 0x0002140001e07983 */ /* 0x000f220000300800 */
[-C--:B------:R-:W-:Y:S02]  /*a5d0*/  LEA.HI.X R48, R225, R203.reuse, R48, 0x2, P4 ;  /* 0x000000cbe1307211 */ /* 0x080fe400020f1430 */
[----:B------:R-:W-:Y:S01]  /*a5e0*/  LEA.HI.X R52, R222, R203, R52, 0x2, P6 ;  /* 0x000000cbde347211 */ /* 0x000fe200030f1434 */
[----:B------:R-:W4:Y:S01]  /*a5f0*/  LDL.LU R225, [R1+0x218] ;  /* 0x0002180001e17983 */ /* 0x000f220000300800 */
[----:B------:R-:W-:-:S02]  /*a600*/  SHF.R.S32.HI R53, RZ, 0x1f, R223 ;  /* 0x0000001fff357819 */ /* 0x000fc400000114df */
[-C--:B------:R-:W-:Y:S01]  /*a610*/  LEA R51, P3, R223, R204.reuse, 0x2 ;  /* 0x000000ccdf337211 */ /* 0x080fe200078610ff */
[----:B------:R-:W4:Y:S01]  /*a620*/  LDL.LU R222, [R1+0x21c] ;  /* 0x00021c0001de7983 */ /* 0x000f220000300800 */
[----:B------:R-:W-:Y:S02]  /*a630*/  SHF.R.S32.HI R54, RZ, 0x1f, R240 ;  /* 0x0000001fff367819 */ /* 0x000fe400000114f0 */
[-C--:B------:R-:W-:Y:S02]  /*a640*/  LEA R50, P4, R240, R204.reuse, 0x2 ;  /* 0x000000ccf0327211 */ /* 0x080fe400078810ff */
[----:B------:R-:W-:Y:S02]  /*a650*/  SHF.R.S32.HI R58, RZ, 0x1f, R241 ;  /* 0x0000001fff3a7819 */ /* 0x000fe400000114f1 */
[----:B------:R-:W-:Y:S02]  /*a660*/  LEA R49, P6, R241, R204, 0x2 ;  /* 0x000000ccf1317211 */ /* 0x000fe400078c10ff */
[----:B------:R-:W-:-:S02]  /*a670*/  LEA.HI.X R53, R223, R203, R53, 0x2, P3 ;  /* 0x000000cbdf357211 */ /* 0x000fc400018f1435 */
[-C--:B------:R-:W-:Y:S02]  /*a680*/  LEA.HI.X R54, R240, R203.reuse, R54, 0x2, P4 ;  /* 0x000000cbf0367211 */ /* 0x080fe400020f1436 */
[----:B------:R-:W-:Y:S02]  /*a690*/  LEA.HI.X R58, R241, R203, R58, 0x2, P6 ;  /* 0x000000cbf13a7211 */ /* 0x000fe400030f143a */
[----:B--2---:R-:W-:-:S04]  /*a6a0*/  SHF.R.S32.HI R8, RZ, 0x1f, R234 ;  /* 0x0000001fff087819 */ /* 0x004fc800000114ea */
[----:B------:R-:W-:Y:S02]  /*a6b0*/  SHF.L.U64.HI R8, R234, 0x2, R8 ;  /* 0x00000002ea087819 */ /* 0x000fe40000010208 */
[----:B------:R-:W2:Y:S04]  /*a6c0*/  LDL.LU R234, [R1+0x220] ;  /* 0x0002200001ea7983 */ /* 0x000ea80000300800 */
[----:B------:R-:W2:Y:S04]  /*a6d0*/  LDL.LU R223, [R1+0x224] ;  /* 0x0002240001df7983 */ /* 0x000ea80000300800 */
[----:B------:R-:W2:Y:S04]  /*a6e0*/  LDL.LU R240, [R1+0x228] ;  /* 0x0002280001f07983 */ /* 0x000ea80000300800 */
[----:B------:R-:W2:Y:S01]  /*a6f0*/  LDL.LU R241, [R1+0x22c] ;  /* 0x00022c0001f17983 */ /* 0x000ea20000300800 */
[----:B------:R-:W-:-:S02]  /*a700*/  SHF.R.S32.HI R59, RZ, 0x1f, R230 ;  /* 0x0000001fff3b7819 */ /* 0x000fc400000114e6 */
[----:B---3--:R-:W-:Y:S02]  /*a710*/  SHF.R.S32.HI R60, RZ, 0x1f, R231 ;  /* 0x0000001fff3c7819 */ /* 0x008fe400000114e7 */
[-C--:B------:R-:W-:Y:S02]  /*a720*/  LEA R57, P3, R230, R204.reuse, 0x2 ;  /* 0x000000cce6397211 */ /* 0x080fe400078610ff */
[-C--:B------:R-:W-:Y:S02]  /*a730*/  LEA R56, P4, R231, R204.reuse, 0x2 ;  /* 0x000000cce7387211 */ /* 0x080fe400078810ff */
[----:B------:R-:W-:Y:S02]  /*a740*/  SHF.R.S32.HI R64, RZ, 0x1f, R226 ;  /* 0x0000001fff407819 */ /* 0x000fe400000114e2 */
[----:B------:R-:W-:Y:S02]  /*a750*/  LEA R55, P6, R226, R204, 0x2 ;  /* 0x000000cce2377211 */ /* 0x000fe400078c10ff */
[----:B------:R-:W-:-:S02]  /*a760*/  LEA.HI.X R59, R230, R203, R59, 0x2, P3 ;  /* 0x000000cbe63b7211 */ /* 0x000fc400018f143b */
[-C--:B------:R-:W-:Y:S02]  /*a770*/  LEA.HI.X R60, R231, R203.reuse, R60, 0x2, P4 ;  /* 0x000000cbe73c7211 */ /* 0x080fe400020f143c */
[----:B------:R-:W-:Y:S02]  /*a780*/  LEA.HI.X R64, R226, R203, R64, 0x2, P6 ;  /* 0x000000cbe2407211 */ /* 0x000fe400030f1440 */
[----:B----4-:R-:W-:Y:S02]  /*a790*/  SHF.R.S32.HI R65, RZ, 0x1f, R220 ;  /* 0x0000001fff417819 */ /* 0x010fe400000114dc */
[----:B------:R-:W-:Y:S02]  /*a7a0*/  SHF.R.S32.HI R66, RZ, 0x1f, R221 ;  /* 0x0000001fff427819 */ /* 0x000fe400000114dd */
[-C--:B------:R-:W-:Y:S02]  /*a7b0*/  LEA R63, P3, R220, R204.reuse, 0x2 ;  /* 0x000000ccdc3f7211 */ /* 0x080fe400078610ff */
[----:B------:R-:W-:-:S02]  /*a7c0*/  LEA R62, P4, R221, R204, 0x2 ;  /* 0x000000ccdd3e7211 */ /* 0x000fc400078810ff */
[----:B------:R-:W-:Y:S02]  /*a7d0*/  SHF.R.S32.HI R70, RZ, 0x1f, R224 ;  /* 0x0000001fff467819 */ /* 0x000fe400000114e0 */
[----:B------:R-:W-:Y:S02]  /*a7e0*/  LEA R61, P6, R224, R204, 0x2 ;  /* 0x000000cce03d7211 */ /* 0x000fe400078c10ff */
[-C--:B------:R-:W-:Y:S02]  /*a7f0*/  LEA.HI.X R65, R220, R203.reuse, R65, 0x2, P3 ;  /* 0x000000cbdc417211 */ /* 0x080fe400018f1441 */
[-C--:B------:R-:W-:Y:S02]  /*a800*/  LEA.HI.X R66, R221, R203.reuse, R66, 0x2, P4 ;  /* 0x000000cbdd427211 */ /* 0x080fe400020f1442 */
[----:B------:R-:W-:Y:S02]  /*a810*/  LEA.HI.X R70, R224, R203, R70, 0x2, P6 ;  /* 0x000000cbe0467211 */ /* 0x000fe400030f1446 */
[----:B------:R-:W-:-:S02]  /*a820*/  SHF.R.S32.HI R74, RZ, 0x1f, R225 ;  /* 0x0000001fff4a7819 */ /* 0x000fc400000114e1 */
[----:B------:R-:W-:Y:S02]  /*a830*/  SHF.R.S32.HI R71, RZ, 0x1f, R222 ;  /* 0x0000001fff477819 */ /* 0x000fe400000114de */
[CC--:B------:R-:W-:Y:S02]  /*a840*/  LEA R69, P3, R225.reuse, R204.reuse, 0x2 ;  /* 0x000000cce1457211 */ /* 0x0c0fe400078610ff */
[C---:B------:R-:W-:Y:S02]  /*a850*/  LEA R67, P4, R222.reuse, R204, 0x2 ;  /* 0x000000ccde437211 */ /* 0x040fe400078810ff */
[-C--:B------:R-:W-:Y:S02]  /*a860*/  LEA.HI.X R74, R225, R203.reuse, R74, 0x2, P3 ;  /* 0x000000cbe14a7211 */ /* 0x080fe400018f144a */
[----:B------:R-:W-:Y:S02]  /*a870*/  LEA.HI.X R71, R222, R203, R71, 0x2, P4 ;  /* 0x000000cbde477211 */ /* 0x000fe400020f1447 */
[----:B------:R-:W-:-:S02]  /*a880*/  SHF.R.S32.HI R4, RZ, 0x1f, R6 ;  /* 0x0000001fff047819 */ /* 0x000fc40000011406 */
[C---:B------:R-:W-:Y:S02]  /*a890*/  LOP3.LUT R77, R235.reuse, 0x3, RZ, 0xc0, !PT ;  /* 0x00000003eb4d7812 */ /* 0x040fe400078ec0ff */
[----:B-1----:R-:W-:Y:S02]  /*a8a0*/  SHF.L.U64.HI R0, R6, 0x2, R4 ;  /* 0x0000000206007819 */ /* 0x002fe40000010204 */
[C---:B------:R-:W-:Y:S02]  /*a8b0*/  LOP3.LUT R6, R235.reuse, 0x1c, RZ, 0xc0, !PT ;  /* 0x0000001ceb067812 */ /* 0x040fe400078ec0ff */
[----:B------:R-:W-:-:S03]  /*a8c0*/  LOP3.LUT R78, R235, 0x7, RZ, 0xc0, !PT ;  /* 0x00000007eb4e7812 */ /* 0x000fc600078ec0ff */
[----:B------:R-:W-:Y:S01]  /*a8d0*/  IMAD R6, R77, 0x120, R6 ;  /* 0x000001204d067824 */ /* 0x000fe200078e0206 */
[----:B------:R-:W-:Y:S01]  /*a8e0*/  SHF.R.S32.HI R4, RZ, 0x1f, R227 ;  /* 0x0000001fff047819 */ /* 0x000fe200000114e3 */
[----:B------:R-:W-:Y:S01]  /*a8f0*/  IMAD.SHL.U32 R77, R235, 0x2, RZ ;  /* 0x00000002eb4d7824 */ /* 0x000fe200078e00ff */
[----:B------:R-:W-:Y:S02]  /*a900*/  SHF.R.S32.HI R209, RZ, 0x1f, R251 ;  /* 0x0000001fffd17819 */ /* 0x000fe400000114fb */
[----:B------:R-:W-:Y:S02]  /*a910*/  SHF.L.U64.HI R4, R227, 0x2, R4 ;  /* 0x00000002e3047819 */ /* 0x000fe40000010204 */
[----:B------:R-:W-:Y:S01]  /*a920*/  LEA.HI R209, R209, R251, RZ, 0x6 ;  /* 0x000000fbd1d17211 */ /* 0x000fe200078f30ff */
[----:B------:R-:W-:Y:S04]  /*a930*/  STL [R1+0x60], R0 ;  /* 0x0000600001007387 */ /* 0x000fe80000100800 */
[----:B------:R-:W-:Y:S04]  /*a940*/  STL [R1+0x33c], R4 ;  /* 0x00033c0401007387 */ /* 0x000fe80000100800 */
[----:B------:R-:W-:Y:S04]  /*a950*/  STL [R1+0x340], R209 ;  /* 0x000340d101007387 */ /* 0x000fe80000100800 */
[----:B------:R1:W-:Y:S01]  /*a960*/  STL [R1+0x344], R6 ;  /* 0x0003440601007387 */ /* 0x0003e20000100800 */
[----:B--2---:R-:W-:-:S02]  /*a970*/  SHF.R.S32.HI R72, RZ, 0x1f, R234 ;  /* 0x0000001fff487819 */ /* 0x004fc400000114ea */
[CC--:B------:R-:W-:Y:S02]  /*a980*/  LEA R68, P6, R234.reuse, R204.reuse, 0x2 ;  /* 0x000000ccea447211 */ /* 0x0c0fe400078c10ff */
[----:B------:R-:W-:Y:S02]  /*a990*/  SHF.R.S32.HI R73, RZ, 0x1f, R223 ;  /* 0x0000001fff497819 */ /* 0x000fe400000114df */
[----:B------:R-:W-:Y:S02]  /*a9a0*/  LEA.HI.X R72, R234, R203, R72, 0x2, P6 ;  /* 0x000000cbea487211 */ /* 0x000fe400030f1448 */
        /* <DEDUP_REMOVED lines=8> */
[----:B------:R-:W-:-:S04]  /*aa30*/  IADD3 R28, P6, R28, UR32, RZ ;  /* 0x000000201c1c7c10 */ /* 0x000fc8000ffde0ff */
[----:B------:R-:W-:Y:S02]  /*aa40*/  IADD3.X R29, R29, UR33, RZ, P6, !PT ;  /* 0x000000211d1d7c10 */ /* 0x000fe4000b7fe4ff */
        /* <DEDUP_REMOVED lines=14> */
[----:B------:R-:W-:Y:S01]  /*ab30*/  IADD3 R75, P6, R75, UR32, RZ ;  /* 0x000000204b4b7c10 */ /* 0x000fe2000ffde0ff */
[----:B------:R-:W-:Y:S01]  /*ab40*/  IMAD R76, R78, 0x110, RZ ;  /* 0x000001104e4c7824 */ /* 0x000fe200078e02ff */
[----:B------:R-:W-:Y:S02]  /*ab50*/  IADD3 R7, P3, R7, UR32, RZ ;  /* 0x0000002007077c10 */ /* 0x000fe4000ff7e0ff */
[----:B------:R-:W-:Y:S02]  /*ab60*/  R2UR UR4, R75 ;  /* 0x000000004b0472ca */ /* 0x000fe400000e0000 */
[----:B------:R-:W-:Y:S01]  /*ab70*/  R2UR UR51, R7 ;  /* 0x00000000073372ca */ /* 0x000fe200000e0000 */
[----:B------:R-:W-:Y:S01]  /*ab80*/  IMAD.SHL.U32 R7, R235, 0x40, RZ ;  /* 0x00000040eb077824 */ /* 0x000fe200078e00ff */
[----:B------:R-:W-:Y:S01]  /*ab90*/  LOP3.LUT R76, R76, 0x30, R77, 0x78, !PT ;  /* 0x000000304c4c7812 */ /* 0x000fe200078e784d */
[----:B------:R-:W2:Y:S03]  /*aba0*/  LDL.LU R235, [R1+0x238] ;  /* 0x0002380001eb7983 */ /* 0x000ea60000300800 */
[----:B------:R-:W-:-:S05]  /*abb0*/  LOP3.LUT R7, R76, 0x800, R7, 0xf8, !PT ;  /* 0x000008004c077812 */ /* 0x000fca00078ef807 */
[----:B------:R-:W-:Y:S01]  /*abc0*/  IMAD.U32 R205, RZ, RZ, UR4 ;  /* 0x00000004ffcd7e24 */ /* 0x000fe2000f8e00ff */
[----:B------:R3:W-:Y:S04]  /*abd0*/  STL [R1+0x348], R7 ;  /* 0x0003480701007387 */ /* 0x0007e80000100800 */
[----:B------:R4:W-:Y:S04]  /*abe0*/  STL [R1+0x34c], R205 ;  /* 0x00034ccd01007387 */ /* 0x0009e80000100800 */
[----:B-1----:R-:W2:Y:S04]  /*abf0*/  LDL R6, [R1+0xd8] ;  /* 0x0000d80001067983 */ /* 0x002ea80000100800 */
[----:B---3--:R-:W3:Y:S04]  /*ac00*/  LDL R7, [R1+0xd4] ;  /* 0x0000d40001077983 */ /* 0x008ee80000100800 */
[----:B----4-:R-:W4:Y:S04]  /*ac10*/  LDL R205, [R1+0xd0] ;  /* 0x0000d00001cd7983 */ /* 0x010f280000100800 */
[----:B------:R-:W4:Y:S01]  /*ac20*/  LDL R209, [R1+0x64] ;  /* 0x0000640001d17983 */ /* 0x000f220000100800 */
[----:B------:R-:W-:-:S02]  /*ac30*/  IADD3.X R23, R23, UR33, RZ, P3, !PT ;  /* 0x0000002117177c10 */ /* 0x000fc40009ffe4ff */
[----:B------:R-:W-:Y:S01]  /*ac40*/  IADD3 R22, P3, R22, UR32, RZ ;  /* 0x0000002016167c10 */ /* 0x000fe2000ff7e0ff */
[----:B------:R-:W4:Y:S01]  /*ac50*/  LDL R4, [R1+0xdc] ;  /* 0x0000dc0001047983 */ /* 0x000f220000100800 */
[----:B------:R-:W-:Y:S02]  /*ac60*/  IADD3 R24, P4, R24, UR32, RZ ;  /* 0x0000002018187c10 */ /* 0x000fe4000ff9e0ff */
[----:B------:R-:W-:Y:S01]  /*ac70*/  IADD3.X R31, R31, UR33, RZ, P3, !PT ;  /* 0x000000211f1f7c10 */ /* 0x000fe20009ffe4ff */
[----:B------:R-:W4:Y:S01]  /*ac80*/  LDL R252, [R1+0xe0] ;  /* 0x0000e00001fc7983 */ /* 0x000f220000100800 */
[----:B------:R-:W-:Y:S02]  /*ac90*/  IADD3 R33, P3, R33, UR32, RZ ;  /* 0x0000002021217c10 */ /* 0x000fe4000ff7e0ff */
[----:B------:R-:W-:Y:S01]  /*aca0*/  IADD3.X R30, R30, UR33, RZ, P4, !PT ;  /* 0x000000211e1e7c10 */ /* 0x000fe2000a7fe4ff */
[----:B------:R-:W4:Y:S01]  /*acb0*/  LDL R118, [R1+0x148] ;  /* 0x0001480001767983 */ /* 0x000f220000100800 */
[----:B------:R-:W-:-:S02]  /*acc0*/  IADD3.X R37, R37, UR33, RZ, P3, !PT ;  /* 0x0000002125257c10 */ /* 0x000fc40009ffe4ff */
[----:B------:R-:W-:Y:S01]  /*acd0*/  IADD3 R34, P4, R34, UR32, RZ ;  /* 0x0000002022227c10 */ /* 0x000fe2000ff9e0ff */
[----:B------:R-:W4:Y:S01]  /*ace0*/  LDL R5, [R1+0xe4] ;  /* 0x0000e40001057983 */ /* 0x000f220000100800 */
[----:B------:R-:W-:Y:S02]  /*acf0*/  IADD3 R38, P3, R38, UR32, RZ ;  /* 0x0000002026267c10 */ /* 0x000fe4000ff7e0ff */
[----:B------:R-:W-:Y:S01]  /*ad00*/  IADD3.X R36, R36, UR33, RZ, P4, !PT ;  /* 0x0000002124247c10 */ /* 0x000fe2000a7fe4ff */
[----:B------:R-:W4:Y:S01]  /*ad10*/  LDL R119, [R1+0x98] ;  /* 0x0000980001777983 */ /* 0x000f220000100800 */
[----:B------:R-:W-:Y:S02]  /*ad20*/  IADD3.X R46, R46, UR33, RZ, P3, !PT ;  /* 0x000000212e2e7c10 */ /* 0x000fe40009ffe4ff */
[----:B------:R-:W-:Y:S01]  /*ad30*/  IADD3 R39, P4, R39, UR32, RZ ;  /* 0x0000002027277c10 */ /* 0x000fe2000ff9e0ff */
[----:B------:R-:W4:Y:S01]  /*ad40*/  LDL R2, [R1+0x84] ;  /* 0x0000840001027983 */ /* 0x000f220000100800 */
[----:B------:R-:W-:-:S02]  /*ad50*/  IADD3 R43, P3, R43, UR32, RZ ;  /* 0x000000202b2b7c10 */ /* 0x000fc4000ff7e0ff */
[----:B------:R-:W-:Y:S01]  /*ad60*/  IADD3.X R42, R42, UR33, RZ, P4, !PT ;  /* 0x000000212a2a7c10 */ /* 0x000fe2000a7fe4ff */
[----:B------:R-:W4:Y:S01]  /*ad70*/  LDL R112, [R1+0x14c] ;  /* 0x00014c0001707983 */ /* 0x000f220000100800 */
[----:B------:R-:W-:Y:S02]  /*ad80*/  IADD3.X R52, R52, UR33, RZ, P3, !PT ;  /* 0x0000002134347c10 */ /* 0x000fe40009ffe4ff */
[----:B------:R-:W-:Y:S01]  /*ad90*/  IADD3 R44, P4, R44, UR32, RZ ;  /* 0x000000202c2c7c10 */ /* 0x000fe2000ff9e0ff */
        /* <DEDUP_REMOVED lines=20> */
[----:B------:R-:W-:Y:S01]  /*aee0*/  R2UR UR44, R23 ;  /* 0x00000000172c72ca */ /* 0x000fe200000e0000 */
[----:B------:R-:W4:Y:S01]  /*aef0*/  LDL R135, [R1+0xa8] ;  /* 0x0000a80001877983 */ /* 0x000f220000100800 */
[----:B------:R-:W-:-:S02]  /*af00*/  IADD3.X R66, R66, UR33, RZ, P4, !PT ;  /* 0x0000002142427c10 */ /* 0x000fc4000a7fe4ff */
[----:B------:R-:W-:Y:S01]  /*af10*/  IADD3.X R23, R72, UR33, RZ, P3, !PT ;  /* 0x0000002148177c10 */ /* 0x000fe20009ffe4ff */
[----:B------:R-:W4:Y:S01]  /*af20*/  LDL R136, [R1+0x74] ;  /* 0x0000740001887983 */ /* 0x000f220000100800 */
[----:B------:R-:W-:Y:S02]  /*af30*/  IADD3 R67, P4, R67, UR32, RZ ;  /* 0x0000002043437c10 */ /* 0x000fe4000ff9e0ff */
[----:B------:R-:W-:Y:S01]  /*af40*/  IADD3 R27, P3, R27, UR32, RZ ;  /* 0x000000201b1b7c10 */ /* 0x000fe2000ff7e0ff */
[----:B------:R-:W4:Y:S01]  /*af50*/  LDL R137, [R1+0xac] ;  /* 0x0000ac0001897983 */ /* 0x000f220000100800 */
[----:B------:R-:W-:Y:S02]  /*af60*/  IADD3.X R71, R71, UR33, RZ, P4, !PT ;  /* 0x0000002147477c10 */ /* 0x000fe4000a7fe4ff */
[----:B------:R-:W-:Y:S01]  /*af70*/  IADD3.X R12, R12, UR33, RZ, P3, !PT ;  /* 0x000000210c0c7c10 */ /* 0x000fe20009ffe4ff */
[----:B------:R-:W4:Y:S01]  /*af80*/  LDL R132, [R1+0xb0] ;  /* 0x0000b00001847983 */ /* 0x000f220000100800 */
[----:B------:R-:W-:-:S02]  /*af90*/  IADD3 R3, P4, R3, UR32, RZ ;  /* 0x0000002003037c10 */ /* 0x000fc4000ff9e0ff */
[----:B------:R-:W-:Y:S01]  /*afa0*/  IADD3 R13, P3, R13, UR32, RZ ;  /* 0x000000200d0d7c10 */ /* 0x000fe2000ff7e0ff */
[----:B------:R-:W4:Y:S01]  /*afb0*/  LDL R133, [R1+0x80] ;  /* 0x0000800001857983 */ /* 0x000f220000100800 */
[----:B------:R-:W-:Y:S02]  /*afc0*/  IADD3.X R10, R10, UR33, RZ, P4, !PT ;  /* 0x000000210a0a7c10 */ /* 0x000fe4000a7fe4ff */
[----:B------:R-:W-:Y:S01]  /*afd0*/  IADD3.X R18, R18, UR33, RZ, P3, !PT ;  /* 0x0000002112127c10 */ /* 0x000fe20009ffe4ff */
[----:B------:R-:W4:Y:S01]  /*afe0*/  LDL R138, [R1+0x78] ;  /* 0x00007800018a7983 */ /* 0x000f220000100800 */
[----:B------:R-:W-:Y:S02]  /*aff0*/  IADD3 R11, P4, R11, UR32, RZ ;  /* 0x000000200b0b7c10 */ /* 0x000fe4000ff9e0ff */
[----:B------:R-:W-:Y:S01]  /*b000*/  IADD3 R140, P3, R140, UR32, RZ ;  /* 0x000000208c8c7c10 */ /* 0x000fe2000ff7e0ff */
[----:B------:R-:W4:Y:S01]  /*b010*/  LDL R139, [R1+0xb4] ;  /* 0x0000b400018b7983 */ /* 0x000f220000100800 */
[----:B------:R-:W-:-:S02]  /*b020*/  R2UR UR49, R24 ;  /* 0x00000000183172ca */ /* 0x000fc400000e0000 */
[----:B------:R-:W-:Y:S01]  /*b030*/  IADD3.X R24, R73, UR33, RZ, P6, !PT ;  /* 0x0000002149187c10 */ /* 0x000fe2000b7fe4ff */
[----:B------:R-:W4:Y:S01]  /*b040*/  LDL R144, [R1+0xb8] ;  /* 0x0000b80001907983 */ /* 0x000f220000100800 */
[----:B------:R-:W-:Y:S02]  /*b050*/  IADD3.X R16, R16, UR33, RZ, P4, !PT ;  /* 0x0000002110107c10 */ /* 0x000fe4000a7fe4ff */
[----:B------:R-:W-:Y:S01]  /*b060*/  IADD3.X R21, R21, UR33, RZ, P3, !PT ;  /* 0x0000002115157c10 */ /* 0x000fe20009ffe4ff */
[----:B------:R-:W4:Y:S01]  /*b070*/  LDL R145, [R1+0xbc] ;  /* 0x0000bc0001917983 */ /* 0x000f220000100800 */
[----:B------:R-:W-:Y:S02]  /*b080*/  IADD3 R9, P6, R9, UR32, RZ ;  /* 0x0000002009097c10 */ /* 0x000fe4000ffde0ff */
[----:B------:R-:W-:Y:S01]  /*b090*/  IADD3 R17, P4, R17, UR32, RZ ;  /* 0x0000002011117c10 */ /* 0x000fe2000ff9e0ff */
[----:B------:R-:W4:Y:S01]  /*b0a0*/  LDL R146, [R1+0x7c] ;  /* 0x00007c0001927983 */ /* 0x000f220000100800 */
[----:B------:R-:W-:-:S02]  /*b0b0*/  IADD3 R150, P3, R150, UR32, RZ ;  /* 0x0000002096967c10 */ /* 0x000fc4000ff7e0ff */
        /* <DEDUP_REMOVED lines=78> */
[----:B------:R-:W-:Y:S02]  /*b5a0*/  IADD3 R196, P4, R196, UR32, RZ ;  /* 0x00000020c4c47c10 */ /* 0x000fe4000ff9e0ff */
[----:B------:R-:W-:-:S02]  /*b5b0*/  IADD3 R202, P3, R202, UR32, RZ ;  /* 0x00000020caca7c10 */ /* 0x000fc4000ff7e0ff */
[----:B------:R-:W-:Y:S02]  /*b5c0*/  IADD3.X R187, R187, UR33, RZ, P6, !PT ;  /* 0x00000021bbbb7c10 */ /* 0x000fe4000b7fe4ff */
[----:B------:R-:W-:Y:S02]  /*b5d0*/  IADD3.X R195, R195, UR33, RZ, P4, !PT ;  /* 0x00000021c3c37c10 */ /* 0x000fe4000a7fe4ff */
[----:B------:R-:W-:Y:S02]  /*b5e0*/  IADD3.X R201, R201, UR33, RZ, P3, !PT ;  /* 0x00000021c9c97c10 */ /* 0x000fe40009ffe4ff */
[----:B------:R-:W-:Y:S02]  /*b5f0*/  IADD3 R194, P6, R194, UR32, RZ ;  /* 0x00000020c2c27c10 */ /* 0x000fe4000ffde0ff */
[----:B------:R-:W-:Y:S02]  /*b600*/  IADD3 R200, P4, R200, UR32, RZ ;  /* 0x00000020c8c87c10 */ /* 0x000fe4000ff9e0ff */
[----:B------:R-:W-:-:S02]  /*b610*/  IADD3 R204, P3, R204, UR32, RZ ;  /* 0x00000020cccc7c10 */ /* 0x000fc4000ff7e0ff */
[----:B------:R-:W-:Y:S01]  /*b620*/  R2UR UR32, R23 ;  /* 0x00000000172072ca */ /* 0x000fe200000e0000 */
[----:B------:R-:W-:Y:S01]  /*b630*/  IMAD.MOV.U32 R23, RZ, RZ, R208 ;  /* 0x000000ffff177224 */ /* 0x000fe200078e00d0 */
[----:B------:R-:W-:Y:S01]  /*b640*/  R2UR UR17, R55 ;  /* 0x00000000371172ca */ /* 0x000fe200000e0000 */
[----:B------:R-:W4:Y:S01]  /*b650*/  LDL R208, [R1+0xec] ;  /* 0x0000ec0001d07983 */ /* 0x000f220000100800 */
[----:B------:R-:W-:Y:S02]  /*b660*/  R2UR UR16, R52 ;  /* 0x00000000341072ca */ /* 0x000fe400000e0000 */
[----:B------:R-:W-:Y:S01]  /*b670*/  R2UR UR14, R53 ;  /* 0x00000000350e72ca */ /* 0x000fe200000e0000 */
[----:B------:R-:W4:Y:S01]  /*b680*/  LDL R52, [R1+0x8c] ;  /* 0x00008c0001347983 */ /* 0x000f220000100800 */
[----:B------:R-:W-:Y:S02]  /*b690*/  R2UR UR12, R54 ;  /* 0x00000000360c72ca */ /* 0x000fe400000e0000 */
[----:B------:R-:W-:Y:S01]  /*b6a0*/  R2UR UR54, R74 ;  /* 0x000000004a3672ca */ /* 0x000fe200000e0000 */
[----:B------:R-:W4:Y:S04]  /*b6b0*/  LDL R54, [R1+0xf8] ;  /* 0x0000f80001367983 */ /* 0x000f280000100800 */
[----:B------:R-:W4:Y:S04]  /*b6c0*/  LDL R74, [R1+0xf4] ;  /* 0x0000f400014a7983 */ /* 0x000f280000100800 */
[----:B------:R-:W4:Y:S04]  /*b6d0*/  LDL R53, [R1+0xfc] ;  /* 0x0000fc0001357983 */ /* 0x000f280000100800 */
[----:B------:R-:W4:Y:S01]  /*b6e0*/  LDL R55, [R1+0x104] ;  /* 0x0001040001377983 */ /* 0x000f220000100800 */
[----:B--2---:R-:W-:-:S02]  /*b6f0*/  SHF.R.S32.HI R216, RZ, 0x1f, R6 ;  /* 0x0000001fffd87819 */ /* 0x004fc40000011406 */
[----:B---3--:R-:W-:Y:S02]  /*b700*/  SHF.R.S32.HI R215, RZ, 0x1f, R7 ;  /* 0x0000001fffd77819 */ /* 0x008fe40000011407 */
[----:B----4-:R-:W-:Y:S02]  /*b710*/  SHF.R.S32.HI R213, RZ, 0x1f, R205 ;  /* 0x0000001fffd57819 */ /* 0x010fe400000114cd */
[----:B------:R-:W-:Y:S02]  /*b720*/  SHF.L.U64.HI R215, R7, 0x2, R215 ;  /* 0x0000000207d77819 */ /* 0x000fe400000102d7 */
[----:B------:R-:W-:Y:S02]  /*b730*/  SHF.R.S32.HI R217, RZ, 0x1f, R209 ;  /* 0x0000001fffd97819 */ /* 0x000fe400000114d1 */
[----:B------:R-:W-:Y:S02]  /*b740*/  SHF.L.U64.HI R213, R205, 0x2, R213 ;  /* 0x00000002cdd57819 */ /* 0x000fe400000102d5 */
[----:B------:R1:W5:Y:S01]  /*b750*/  LDL.LU R205, [R1+0x34c] ;  /* 0x00034c0001cd7983 */ /* 0x0003620000300800 */
[----:B------:R-:W-:-:S02]  /*b760*/  SHF.L.U64.HI R216, R6, 0x2, R216 ;  /* 0x0000000206d87819 */ /* 0x000fc400000102d8 */
[----:B------:R-:W-:Y:S01]  /*b770*/  SHF.L.U64.HI R217, R209, 0x2, R217 ;  /* 0x00000002d1d97819 */ /* 0x000fe200000102d9 */
[----:B------:R-:W2:Y:S04]  /*b780*/  LDL.LU R7, [R1+0x348] ;  /* 0x0003480001077983 */ /* 0x000ea80000300800 */
[----:B------:R-:W3:Y:S04]  /*b790*/  LDL.LU R6, [R1+0x344] ;  /* 0x0003440001067983 */ /* 0x000ee80000300800 */
[----:B------:R-:W4:Y:S01]  /*b7a0*/  LDL.LU R209, [R1+0x340] ;  /* 0x0003400001d17983 */ /* 0x000f220000300800 */
[----:B------:R-:W-:-:S02]  /*b7b0*/  R2UR UR41, R39 ;  /* 0x00000000272972ca */ /* 0x000fc400000e0000 */
[----:B------:R-:W-:Y:S02]  /*b7c0*/  SHF.R.S32.HI R218, RZ, 0x1f, R4 ;  /* 0x0000001fffda7819 */ /* 0x000fe40000011404 */
[----:B------:R-:W-:Y:S02]  /*b7d0*/  R2UR UR39, R38 ;  /* 0x00000000262772ca */ /* 0x000fe400000e0000 */
[----:B------:R-:W-:Y:S02]  /*b7e0*/  SHF.R.S32.HI R219, RZ, 0x1f, R252 ;  /* 0x0000001fffdb7819 */ /* 0x000fe400000114fc */
[----:B------:R-:W-:Y:S02]  /*b7f0*/  SHF.R.S32.HI R39, RZ, 0x1f, R118 ;  /* 0x0000001fff277819 */ /* 0x000fe40000011476 */
[----:B------:R-:W-:Y:S02]  /*b800*/  R2UR UR28, R37 ;  /* 0x00000000251c72ca */ /* 0x000fe400000e0000 */
[----:B------:R-:W-:-:S02]  /*b810*/  SHF.R.S32.HI R220, RZ, 0x1f, R5 ;  /* 0x0000001fffdc7819 */ /* 0x000fc40000011405 */
[----:B------:R-:W-:Y:S02]  /*b820*/  SHF.R.S32.HI R38, RZ, 0x1f, R119 ;  /* 0x0000001fff267819 */ /* 0x000fe40000011477 */
[----:B------:R-:W-:Y:S02]  /*b830*/  R2UR UR30, R36 ;  /* 0x00000000241e72ca */ /* 0x000fe400000e0000 */
[----:B------:R-:W-:Y:S02]  /*b840*/  SHF.R.S32.HI R221, RZ, 0x1f, R2 ;  /* 0x0000001fffdd7819 */ /* 0x000fe40000011402 */
[----:B------:R-:W-:Y:S02]  /*b850*/  SHF.R.S32.HI R37, RZ, 0x1f, R112 ;  /* 0x0000001fff257819 */ /* 0x000fe40000011470 */
[----:B------:R-:W-:Y:S02]  /*b860*/  R2UR UR36, R35 ;  /* 0x00000000232472ca */ /* 0x000fe400000e0000 */
[----:B------:R-:W-:-:S02]  /*b870*/  SHF.R.S32.HI R222, RZ, 0x1f, R0 ;  /* 0x0000001fffde7819 */ /* 0x000fc40000011400 */
[----:B------:R-:W-:Y:S02]  /*b880*/  SHF.R.S32.HI R36, RZ, 0x1f, R113 ;  /* 0x0000001fff247819 */ /* 0x000fe40000011471 */
[----:B------:R-:W-:Y:S02]  /*b890*/  SHF.L.U64.HI R218, R4, 0x2, R218 ;  /* 0x0000000204da7819 */ /* 0x000fe400000102da */
[----:B------:R-:W-:Y:S01]  /*b8a0*/  R2UR UR46, R34 ;  /* 0x00000000222e72ca */ /* 0x000fe200000e0000 */
[----:B------:R1:W5:Y:S01]  /*b8b0*/  LDL.LU R4, [R1+0x33c] ;  /* 0x00033c0001047983 */ /* 0x0003620000300800 */
[----:B------:R-:W-:Y:S02]  /*b8c0*/  SHF.R.S32.HI R35, RZ, 0x1f, R128 ;  /* 0x0000001fff237819 */ /* 0x000fe40000011480 */
[----:B------:R-:W-:Y:S02]  /*b8d0*/  SHF.L.U64.HI R219, R252, 0x2, R219 ;  /* 0x00000002fcdb7819 */ /* 0x000fe400000102db */
[----:B------:R-:W-:Y:S01]  /*b8e0*/  SHF.L.U64.HI R39, R118, 0x2, R39 ;  /* 0x0000000276277819 */ /* 0x000fe20000010227 */
[----:B------:R1:W5:Y:S01]  /*b8f0*/  LDL.LU R252, [R1+0x338] ;  /* 0x0003380001fc7983 */ /* 0x0003620000300800 */
[----:B------:R-:W-:-:S02]  /*b900*/  R2UR UR45, R33 ;  /* 0x00000000212d72ca */ /* 0x000fc400000e0000 */
[----:B------:R-:W-:Y:S02]  /*b910*/  SHF.R.S32.HI R34, RZ, 0x1f, R129 ;  /* 0x0000001fff227819 */ /* 0x000fe40000011481 */
[----:B------:R-:W-:Y:S02]  /*b920*/  SHF.L.U64.HI R220, R5, 0x2, R220 ;  /* 0x0000000205dc7819 */ /* 0x000fe400000102dc */
[----:B------:R-:W-:Y:S01]  /*b930*/  SHF.L.U64.HI R38, R119, 0x2, R38 ;  /* 0x0000000277267819 */ /* 0x000fe20000010226 */
[----:B------:R1:W5:Y:S01]  /*b940*/  LDL.LU R5, [R1+0x334] ;  /* 0x0003340001057983 */ /* 0x0003620000300800 */
[----:B------:R-:W-:Y:S02]  /*b950*/  R2UR UR47, R32 ;  /* 0x00000000202f72ca */ /* 0x000fe400000e0000 */
[----:B------:R-:W-:Y:S02]  /*b960*/  SHF.R.S32.HI R33, RZ, 0x1f, R130 ;  /* 0x0000001fff217819 */ /* 0x000fe40000011482 */
[----:B------:R-:W-:-:S02]  /*b970*/  SHF.L.U64.HI R221, R2, 0x2, R221 ;  /* 0x0000000202dd7819 */ /* 0x000fc400000102dd */
[----:B------:R-:W-:Y:S01]  /*b980*/  SHF.L.U64.HI R37, R112, 0x2, R37 ;  /* 0x0000000270257819 */ /* 0x000fe20000010225 */
[----:B------:R1:W5:Y:S01]  /*b990*/  LDL.LU R2, [R1+0x330] ;  /* 0x0003300001027983 */ /* 0x0003620000300800 */
[----:B------:R-:W-:Y:S02]  /*b9a0*/  R2UR UR38, R31 ;  /* 0x000000001f2672ca */ /* 0x000fe400000e0000 */
[----:B------:R-:W-:Y:S02]  /*b9b0*/  SHF.R.S32.HI R32, RZ, 0x1f, R131 ;  /* 0x0000001fff207819 */ /* 0x000fe40000011483 */
[----:B------:R-:W-:Y:S02]  /*b9c0*/  SHF.L.U64.HI R222, R0, 0x2, R222 ;  /* 0x0000000200de7819 */ /* 0x000fe400000102de */
[----:B------:R-:W-:Y:S01]  /*b9d0*/  SHF.L.U64.HI R36, R113, 0x2, R36 ;  /* 0x0000000271247819 */ /* 0x000fe20000010224 */
[----:B------:R1:W5:Y:S01]  /*b9e0*/  LDL.LU R0, [R1+0x32c] ;  /* 0x00032c0001007983 */ /* 0x0003620000300800 */
[----:B------:R-:W-:-:S02]  /*b9f0*/  R2UR UR40, R30 ;  /* 0x000000001e2872ca */ /* 0x000fc400000e0000 */
[----:B------:R-:W-:Y:S01]  /*ba00*/  SHF.R.S32.HI R31, RZ, 0x1f, R134 ;  /* 0x0000001fff1f7819 */ /* 0x000fe20000011486 */
[----:B------:R-:W-:Y:S01]  /*ba10*/  STL [R1], R39 ;  /* 0x0000002701007387 */ /* 0x000fe20000100800 */
[----:B------:R-:W-:Y:S02]  /*ba20*/  SHF.L.U64.HI R35, R128, 0x2, R35 ;  /* 0x0000000280237819 */ /* 0x000fe40000010223 */
[----:B------:R-:W-:Y:S01]  /*ba30*/  R2UR UR42, R29 ;  /* 0x000000001d2a72ca */ /* 0x000fe200000e0000 */
[----:B------:R-:W-:Y:S01]  /*ba40*/  STL [R1+0x4], R38 ;  /* 0x0000042601007387 */ /* 0x000fe20000100800 */
[----:B------:R-:W-:Y:S02]  /*ba50*/  SHF.R.S32.HI R30, RZ, 0x1f, R135 ;  /* 0x0000001fff1e7819 */ /* 0x000fe40000011487 */
[----:B------:R-:W-:Y:S01]  /*ba60*/  SHF.L.U64.HI R34, R129, 0x2, R34 ;  /* 0x0000000281227819 */ /* 0x000fe20000010222 */
[----:B------:R-:W-:Y:S01]  /*ba70*/  STL [R1+0x8], R37 ;  /* 0x0000082501007387 */ /* 0x000fe20000100800 */
[----:B------:R-:W-:-:S02]  /*ba80*/  R2UR UR50, R28 ;  /* 0x000000001c3272ca */ /* 0x000fc400000e0000 */
[----:B------:R-:W-:Y:S02]  /*ba90*/  SHF.R.S32.HI R29, RZ, 0x1f, R136 ;  /* 0x0000001fff1d7819 */ /* 0x000fe40000011488 */
[----:B------:R-:W-:Y:S01]  /*baa0*/  SHF.L.U64.HI R33, R130, 0x2, R33 ;  /* 0x0000000282217819 */ /* 0x000fe20000010221 */
[----:B------:R-:W-:Y:S01]  /*bab0*/  STL [R1+0xc], R36 ;  /* 0x00000c2401007387 */ /* 0x000fe20000100800 */
[----:B------:R-:W-:Y:S02]  /*bac0*/  SHF.R.S32.HI R28, RZ, 0x1f, R137 ;  /* 0x0000001fff1c7819 */ /* 0x000fe40000011489 */
[----:B------:R-:W-:Y:S01]  /*bad0*/  SHF.L.U64.HI R32, R131, 0x2, R32 ;  /* 0x0000000283207819 */ /* 0x000fe20000010220 */
[----:B------:R-:W-:Y:S01]  /*bae0*/  STL [R1+0x10], R35 ;  /* 0x0000102301007387 */ /* 0x000fe20000100800 */
[----:B------:R-:W-:Y:S02]  /*baf0*/  SHF.L.U64.HI R31, R134, 0x2, R31 ;  /* 0x00000002861f7819 */ /* 0x000fe4000001021f */
[----:B------:R-:W-:Y:S01]  /*bb00*/  SHF.L.U64.HI R30, R135, 0x2, R30 ;  /* 0x00000002871e7819 */ /* 0x000fe2000001021e */
[----:B------:R-:W-:Y:S01]  /*bb10*/  STL [R1+0x14], R34 ;  /* 0x0000142201007387 */ /* 0x000fe20000100800 */
[----:B------:R-:W-:-:S02]  /*bb20*/  R2UR UR43, R40 ;  /* 0x00000000282b72ca */ /* 0x000fc400000e0000 */
[----:B------:R-:W-:Y:S01]  /*bb30*/  SHF.L.U64.HI R29, R136, 0x2, R29 ;  /* 0x00000002881d7819 */ /* 0x000fe2000001021d */
[----:B------:R-:W-:Y:S01]  /*bb40*/  STL [R1+0x18], R33 ;  /* 0x0000182101007387 */ /* 0x000fe20000100800 */
[----:B------:R-:W-:Y:S02]  /*bb50*/  R2UR UR26, R41 ;  /* 0x00000000291a72ca */ /* 0x000fe400000e0000 */
[----:B------:R-:W-:Y:S01]  /*bb60*/  SHF.R.S32.HI R40, RZ, 0x1f, R132 ;  /* 0x0000001fff287819 */ /* 0x000fe20000011484 */
[----:B------:R-:W-:Y:S01]  /*bb70*/  STL [R1+0x1c], R32 ;  /* 0x00001c2001007387 */ /* 0x000fe20000100800 */
[----:B------:R-:W-:Y:S02]  /*bb80*/  SHF.L.U64.HI R28, R137, 0x2, R28 ;  /* 0x00000002891c7819 */ /* 0x000fe4000001021c */
[----:B------:R-:W-:Y:S01]  /*bb90*/  R2UR UR24, R42 ;  /* 0x000000002a1872ca */ /* 0x000fe200000e0000 */
[----:B------:R-:W-:Y:S01]  /*bba0*/  STL [R1+0x20], R31 ;  /* 0x0000201f01007387 */ /* 0x000fe20000100800 */
[----:B------:R-:W-:-:S02]  /*bbb0*/  SHF.R.S32.HI R41, RZ, 0x1f, R133 ;  /* 0x0000001fff297819 */ /* 0x000fc40000011485 */
[----:B------:R-:W-:Y:S01]  /*bbc0*/  SHF.R.S32.HI R42, RZ, 0x1f, R138 ;  /* 0x0000001fff2a7819 */ /* 0x000fe2000001148a */
[----:B------:R1:W-:Y:S01]  /*bbd0*/  STL [R1+0x24], R30 ;  /* 0x0000241e01007387 */ /* 0x0003e20000100800 */
[----:B------:R-:W-:-:S03]  /*bbe0*/  R2UR UR29, R43 ;  /* 0x000000002b1d72ca */ /* 0x000fc600000e0000 */
[----:B------:R1:W-:Y:S01]  /*bbf0*/  STL [R1+0x28], R29 ;  /* 0x0000281d01007387 */ /* 0x0003e20000100800 */
[----:B------:R-:W-:Y:S02]  /*bc00*/  R2UR UR31, R44 ;  /* 0x000000002c1f72ca */ /* 0x000fe400000e0000 */
[----:B------:R-:W-:Y:S01]  /*bc10*/  SHF.R.S32.HI R43, RZ, 0x1f, R139 ;  /* 0x0000001fff2b7819 */ /* 0x000fe2000001148b */
[----:B------:R1:W-:Y:S02]  /*bc20*/  STL [R1+0x2c], R28 ;  /* 0x00002c1c01007387 */ /* 0x0003e40000100800 */
[----:B-1----:R-:W-:Y:S02]  /*bc30*/  SHF.L.U64.HI R30, R132, 0x2, R40 ;  /* 0x00000002841e7819 */ /* 0x002fe40000010228 */
[----:B------:R-:W-:Y:S02]  /*bc40*/  R2UR UR37, R45 ;  /* 0x000000002d2572ca */ /* 0x000fe400000e0000 */
[----:B------:R-:W-:-:S02]  /*bc50*/  SHF.L.U64.HI R29, R133, 0x2, R41 ;  /* 0x00000002851d7819 */ /* 0x000fc40000010229 */
[----:B------:R-:W-:Y:S02]  /*bc60*/  SHF.R.S32.HI R44, RZ, 0x1f, R144 ;  /* 0x0000001fff2c7819 */ /* 0x000fe40000011490 */
[----:B------:R-:W-:Y:S01]  /*bc70*/  SHF.L.U64.HI R28, R138, 0x2, R42 ;  /* 0x000000028a1c7819 */ /* 0x000fe2000001022a */
[----:B------:R1:W-:Y:S01]  /*bc80*/  STL [R1+0x30], R30 ;  /* 0x0000301e01007387 */ /* 0x0003e20000100800 */
[----:B------:R-:W-:Y:S02]  /*bc90*/  SHF.R.S32.HI R45, RZ, 0x1f, R145 ;  /* 0x0000001fff2d7819 */ /* 0x000fe40000011491 */
[----:B------:R-:W-:Y:S01]  /*bca0*/  R2UR UR22, R46 ;  /* 0x000000002e1672ca */ /* 0x000fe200000e0000 */
[----:B------:R1:W-:Y:S01]  /*bcb0*/  STL [R1+0x34], R29 ;  /* 0x0000341d01007387 */ /* 0x0003e20000100800 */
[----:B------:R-:W-:Y:S02]  /*bcc0*/  R2UR UR20, R47 ;  /* 0x000000002f1472ca */ /* 0x000fe400000e0000 */
[----:B------:R-:W-:Y:S01]  /*bcd0*/  SHF.R.S32.HI R46, RZ, 0x1f, R146 ;  /* 0x0000001fff2e7819 */ /* 0x000fe20000011492 */
[----:B------:R1:W-:Y:S02]  /*bce0*/  STL [R1+0x38], R28 ;  /* 0x0000381c01007387 */ /* 0x0003e40000100800 */
[----:B-1----:R-:W-:-:S02]  /*bcf0*/  SHF.L.U64.HI R30, R139, 0x2, R43 ;  /* 0x000000028b1e7819 */ /* 0x002fc4000001022b */
[----:B------:R-:W-:Y:S02]  /*bd00*/  R2UR UR18, R48 ;  /* 0x00000000301272ca */ /* 0x000fe400000e0000 */
[----:B------:R-:W-:Y:S02]  /*bd10*/  SHF.L.U64.HI R29, R144, 0x2, R44 ;  /* 0x00000002901d7819 */ /* 0x000fe4000001022c */
[----:B------:R-:W-:Y:S02]  /*bd20*/  SHF.R.S32.HI R47, RZ, 0x1f, R147 ;  /* 0x0000001fff2f7819 */ /* 0x000fe40000011493 */
[----:B------:R-:W-:Y:S01]  /*bd30*/  SHF.L.U64.HI R28, R145, 0x2, R45 ;  /* 0x00000002911c7819 */ /* 0x000fe2000001022d */
[----:B------:R1:W-:Y:S01]  /*bd40*/  STL [R1+0x3c], R30 ;  /* 0x00003c1e01007387 */ /* 0x0003e20000100800 */
[----:B------:R-:W-:-:S03]  /*bd50*/  SHF.R.S32.HI R48, RZ, 0x1f, R210 ;  /* 0x0000001fff307819 */ /* 0x000fc600000114d2 */
[----:B------:R1:W-:Y:S01]  /*bd60*/  STL [R1+0x40], R29 ;  /* 0x0000401d01007387 */ /* 0x0003e20000100800 */
[----:B------:R-:W-:-:S03]  /*bd70*/  R2UR UR25, R50 ;  /* 0x00000000321972ca */ /* 0x000fc600000e0000 */
[----:B------:R1:W-:Y:S02]  /*bd80*/  STL [R1+0x44], R28 ;  /* 0x0000441c01007387 */ /* 0x0003e40000100800 */
[----:B-1----:R-:W-:Y:S02]  /*bd90*/  SHF.L.U64.HI R30, R146, 0x2, R46 ;  /* 0x00000002921e7819 */ /* 0x002fe4000001022e */
[----:B------:R-:W-:Y:S02]  /*bda0*/  R2UR UR27, R51 ;  /* 0x00000000331b72ca */ /* 0x000fe400000e0000 */
[----:B------:R-:W-:Y:S02]  /*bdb0*/  SHF.L.U64.HI R29, R147, 0x2, R47 ;  /* 0x00000002931d7819 */ /* 0x000fe4000001022f */
[----:B------:R-:W-:Y:S02]  /*bdc0*/  SHF.R.S32.HI R50, RZ, 0x1f, R211 ;  /* 0x0000001fff327819 */ /* 0x000fe400000114d3 */
[----:B------:R-:W-:Y:S01]  /*bdd0*/  SHF.L.U64.HI R28, R210, 0x2, R48 ;  /* 0x00000002d21c7819 */ /* 0x000fe20000010230 */
[----:B------:R-:W-:Y:S01]  /*bde0*/  STL [R1+0x48], R30 ;  /* 0x0000481e01007387 */ /* 0x000fe20000100800 */
[----:B------:R-:W-:-:S02]  /*bdf0*/  R2UR UR48, R22 ;  /* 0x00000000163072ca */ /* 0x000fc400000e0000 */
[----:B------:R-:W-:Y:S02]  /*be00*/  IADD3.X R193, R193, UR33, RZ, P6, !PT ;  /* 0x00000021c1c17c10 */ /* 0x000fe4000b7fe4ff */
[----:B------:R-:W-:Y:S01]  /*be10*/  SHF.R.S32.HI R51, RZ, 0x1f, R212 ;  /* 0x0000001fff337819 */ /* 0x000fe200000114d4 */
[----:B------:R1:W-:Y:S01]  /*be20*/  STL [R1+0x4c], R29 ;  /* 0x00004c1d01007387 */ /* 0x0003e20000100800 */
[----:B------:R-:W-:Y:S02]  /*be30*/  LEA R22, P6, R206, R235, 0x3 ;  /* 0x000000ebce167211 */ /* 0x000fe400078c18ff */
[----:B------:R-:W-:Y:S01]  /*be40*/  SHF.R.S32.HI R214, RZ, 0x1f, R206 ;  /* 0x0000001fffd67819 */ /* 0x000fe200000114ce */
[----:B------:R1:W-:Y:S01]  /*be50*/  STL [R1+0x50], R28 ;  /* 0x0000501c01007387 */ /* 0x0003e20000100800 */
[----:B------:R-:W-:Y:S02]  /*be60*/  R2UR UR23, R49 ;  /* 0x00000000311772ca */ /* 0x000fe400000e0000 */
[----:B------:R-:W-:-:S02]  /*be70*/  IADD3.X R199, R199, UR33, RZ, P4, !PT ;  /* 0x00000021c7c77c10 */ /* 0x000fc4000a7fe4ff */
[----:B-1----:R-:W-:Y:S02]  /*be80*/  SHF.L.U64.HI R29, R211, 0x2, R50 ;  /* 0x00000002d31d7819 */ /* 0x002fe40000010232 */
[----:B------:R-:W-:Y:S02]  /*be90*/  IADD3 R22, P4, R22, UR58, RZ ;  /* 0x0000003a16167c10 */ /* 0x000fe4000ff9e0ff */
[----:B------:R-:W-:Y:S02]  /*bea0*/  SHF.L.U64.HI R28, R212, 0x2, R51 ;  /* 0x00000002d41c7819 */ /* 0x000fe40000010233 */
[----:B------:R-:W-:Y:S02]  /*beb0*/  LEA.HI.X R8, R206, R8, R214, 0x3, P6 ;  /* 0x00000008ce087211 */ /* 0x000fe400030f1cd6 */
[----:B------:R-:W-:Y:S02]  /*bec0*/  SHF.R.S32.HI R232, RZ, 0x1f, R104 ;  /* 0x0000001fffe87819 */ /* 0x000fe40000011468 */
[----:B------:R-:W-:-:S02]  /*bed0*/  SHF.R.S32.HI R233, RZ, 0x1f, R105 ;  /* 0x0000001fffe97819 */ /* 0x000fc40000011469 */
[----:B------:R-:W-:Y:S02]  /*bee0*/  SHF.R.S32.HI R234, RZ, 0x1f, R106 ;  /* 0x0000001fffea7819 */ /* 0x000fe4000001146a */
[----:B------:R-:W-:Y:S02]  /*bef0*/  SHF.R.S32.HI R235, RZ, 0x1f, R107 ;  /* 0x0000001fffeb7819 */ /* 0x000fe4000001146b */
[----:B------:R-:W-:Y:S02]  /*bf00*/  SHF.R.S32.HI R236, RZ, 0x1f, R124 ;  /* 0x0000001fffec7819 */ /* 0x000fe4000001147c */
[----:B------:R-:W-:Y:S02]  /*bf10*/  SHF.R.S32.HI R237, RZ, 0x1f, R125 ;  /* 0x0000001fffed7819 */ /* 0x000fe4000001147d */
        /* <DEDUP_REMOVED lines=23> */
[----:B------:R-:W-:Y:S01]  /*c090*/  SHF.R.S32.HI R251, RZ, 0x1f, R117 ;  /* 0x0000001ffffb7819 */ /* 0x000fe20000011475 */
[----:B------:R1:W-:Y:S01]  /*c0a0*/  STL [R1+0x58], R29 ;  /* 0x0000581d01007387 */ /* 0x0003e20000100800 */
[----:B------:R-:W-:Y:S02]  /*c0b0*/  R2UR UR57, R24 ;  /* 0x00000000183972ca */ /* 0x000fe400000e0000 */
[----:B------:R-:W-:-:S02]  /*c0c0*/  CS2R R88, SRZ ;  /* 0x0000000000587805 */ /* 0x000fc4000001ff00 */
[----:B------:R-:W-:Y:S01]  /*c0d0*/  R2UR UR21, R57 ;  /* 0x00000000391572ca */ /* 0x000fe200000e0000 */
[----:B------:R2:W-:Y:S01]  /*c0e0*/  STL [R1+0x5c], R28 ;  /* 0x00005c1c01007387 */ /* 0x0005e20000100800 */
[----:B------:R-:W-:Y:S02]  /*c0f0*/  R2UR UR19, R56 ;  /* 0x00000000381372ca */ /* 0x000fe400000e0000 */
[----:B------:R-:W-:Y:S02]  /*c100*/  CS2R R56, SRZ ;  /* 0x0000000000387805 */ /* 0x000fe4000001ff00 */
[----:B------:R-:W-:Y:S02]  /*c110*/  R2UR UR15, R63 ;  /* 0x000000003f0f72ca */ /* 0x000fe400000e0000 */
[----:B------:R-:W-:Y:S02]  /*c120*/  CS2R R90, SRZ ;  /* 0x00000000005a7805 */ /* 0x000fe4000001ff00 */
[----:B------:R-:W-:-:S02]  /*c130*/  R2UR UR13, R62 ;  /* 0x000000003e0d72ca */ /* 0x000fc400000e0000 */
[----:B------:R-:W-:Y:S02]  /*c140*/  CS2R R62, SRZ ;  /* 0x00000000003e7805 */ /* 0x000fe4000001ff00 */
        /* <DEDUP_REMOVED lines=24> */
[----:B------:R-:W-:Y:S01]  /*c2d0*/  IADD3.X R24, R8, UR59, RZ, P4, !PT ;  /* 0x0000003b08187c10 */ /* 0x000fe2000a7fe4ff */
[----:B------:R-:W-:Y:S01]  /*c2e0*/  IMAD.MOV.U32 R8, RZ, RZ, RZ ;  /* 0x000000ffff087224 */ /* 0x000fe200078e00ff */
[C---:B------:R-:W-:Y:S01]  /*c2f0*/  SHF.L.U64.HI R25, R26.reuse, 0x2, R25 ;  /* 0x000000021a197819 */ /* 0x040fe20000010219 */
[----:B------:R-:W-:Y:S01]  /*c300*/  IMAD.SHL.U32 R26, R26, 0x4, RZ ;  /* 0x000000041a1a7824 */ /* 0x000fe200078e00ff */
[----:B------:R-:W-:Y:S02]  /*c310*/  SHF.L.U64.HI R232, R104, 0x2, R232 ;  /* 0x0000000268e87819 */ /* 0x000fe400000102e8 */
[----:B------:R-:W-:Y:S02]  /*c320*/  CS2R R92, SRZ ;  /* 0x00000000005c7805 */ /* 0x000fe4000001ff00 */
[----:B------:R-:W-:-:S02]  /*c330*/  SHF.L.U64.HI R233, R105, 0x2, R233 ;  /* 0x0000000269e97819 */ /* 0x000fc400000102e9 */
[----:B------:R-:W-:Y:S02]  /*c340*/  CS2R R94, SRZ ;  /* 0x00000000005e7805 */ /* 0x000fe4000001ff00 */
[----:B------:R-:W-:Y:S02]  /*c350*/  SHF.L.U64.HI R234, R106, 0x2, R234 ;  /* 0x000000026aea7819 */ /* 0x000fe400000102ea */
[----:B------:R-:W-:Y:S02]  /*c360*/  CS2R R96, SRZ ;  /* 0x0000000000607805 */ /* 0x000fe4000001ff00 */
[----:B------:R-:W-:Y:S02]  /*c370*/  SHF.L.U64.HI R235, R107, 0x2, R235 ;  /* 0x000000026beb7819 */ /* 0x000fe400000102eb */
[----:B------:R-:W-:Y:S02]  /*c380*/  CS2R R98, SRZ ;  /* 0x0000000000627805 */ /* 0x000fe4000001ff00 */
[----:B------:R-:W-:-:S02]  /*c390*/  SHF.L.U64.HI R236, R124, 0x2, R236 ;  /* 0x000000027cec7819 */ /* 0x000fc400000102ec */
[----:B------:R-:W-:Y:S02]  /*c3a0*/  CS2R R100, SRZ ;  /* 0x0000000000647805 */ /* 0x000fe4000001ff00 */
[----:B------:R-:W-:Y:S02]  /*c3b0*/  SHF.L.U64.HI R237, R125, 0x2, R237 ;  /* 0x000000027ded7819 */ /* 0x000fe400000102ed */
[----:B------:R-:W-:Y:S02]  /*c3c0*/  CS2R R102, SRZ ;  /* 0x0000000000667805 */ /* 0x000fe4000001ff00 */
[----:B------:R-:W-:Y:S02]  /*c3d0*/  SHF.L.U64.HI R238, R126, 0x2, R238 ;  /* 0x000000027eee7819 */ /* 0x000fe400000102ee */
[----:B----4-:R-:W-:Y:S02]  /*c3e0*/  SHF.R.S32.HI R209, RZ, 0x6, R209 ;  /* 0x00000006ffd17819 */ /* 0x010fe400000114d1 */
[----:B------:R-:W-:-:S02]  /*c3f0*/  CS2R R104, SRZ ;  /* 0x0000000000687805 */ /* 0x000fc4000001ff00 */
[----:B------:R-:W-:Y:S02]  /*c400*/  SHF.L.U64.HI R239, R127, 0x2, R239 ;  /* 0x000000027fef7819 */ /* 0x000fe400000102ef */
[----:B------:R-:W-:Y:S02]  /*c410*/  CS2R R106, SRZ ;  /* 0x00000000006a7805 */ /* 0x000fe4000001ff00 */
[----:B------:R-:W-:Y:S02]  /*c420*/  SHF.L.U64.HI R240, R120, 0x2, R240 ;  /* 0x0000000278f07819 */ /* 0x000fe400000102f0 */
[----:B------:R-:W-:Y:S02]  /*c430*/  CS2R R44, SRZ ;  /* 0x00000000002c7805 */ /* 0x000fe4000001ff00 */
[----:B------:R-:W-:Y:S02]  /*c440*/  SHF.L.U64.HI R241, R121, 0x2, R241 ;  /* 0x0000000279f17819 */ /* 0x000fe400000102f1 */
        /* <DEDUP_REMOVED lines=13> */
[----:B------:R-:W-:Y:S01]  /*c520*/  SHF.L.U64.HI R225, R72, 0x2, R225 ;  /* 0x0000000248e17819 */ /* 0x000fe200000102e1 */
[----:B-1----:R-:W-:Y:S01]  /*c530*/  VIADD R29, R209, 0xfffffffe ;  /* 0xfffffffed11d7836 */ /* 0x002fe20000000000 */
[----:B------:R-:W-:Y:S02]  /*c540*/  SHF.L.U64.HI R226, R74, 0x2, R226 ;  /* 0x000000024ae27819 */ /* 0x000fe400000102e2 */
[----:B------:R-:W-:Y:S02]  /*c550*/  SHF.L.U64.HI R227, R54, 0x2, R227 ;  /* 0x0000000236e37819 */ /* 0x000fe400000102e3 */
[----:B------:R-:W-:Y:S02]  /*c560*/  SHF.L.U64.HI R228, R53, 0x2, R228 ;  /* 0x0000000235e47819 */ /* 0x000fe400000102e4 */
[----:B------:R-:W-:Y:S02]  /*c570*/  SHF.L.U64.HI R229, R52, 0x2, R229 ;  /* 0x0000000234e57819 */ /* 0x000fe400000102e5 */
[----:B------:R-:W-:-:S02]  /*c580*/  SHF.L.U64.HI R230, R75, 0x2, R230 ;  /* 0x000000024be67819 */ /* 0x000fc400000102e6 */
[----:B------:R-:W-:Y:S02]  /*c590*/  SHF.L.U64.HI R231, R55, 0x2, R231 ;  /* 0x0000000237e77819 */ /* 0x000fe400000102e7 */
        /* <DEDUP_REMOVED lines=8> */
[C---:B---3--:R-:W-:Y:S02]  /*c620*/  LOP3.LUT R212, R6.reuse, 0x20, RZ, 0x3c, !PT ;  /* 0x0000002006d47812 */ /* 0x048fe400078e3cff */
[C---:B------:R-:W-:Y:S02]  /*c630*/  LOP3.LUT R211, R6.reuse, 0x40, RZ, 0x3c, !PT ;  /* 0x0000004006d37812 */ /* 0x040fe400078e3cff */
[----:B------:R-:W-:-:S02]  /*c640*/  LOP3.LUT R210, R6, 0x60, RZ, 0x3c, !PT ;  /* 0x0000006006d27812 */ /* 0x000fc400078e3cff */
[----:B--2---:R-:W-:Y:S01]  /*c650*/  LOP3.LUT R28, R7, 0x40, RZ, 0x3c, !PT ;  /* 0x00000040071c7812 */ /* 0x004fe200078e3cff */
[----:B------:R-:W-:Y:S01]  /*c660*/  UMOV UR58, 0xffffffff ;  /* 0xffffffff003a7882 */ /* 0x000fe20000000000 */
[----:B------:R-:W-:Y:S01]  /*c670*/  IADD3.X R203, R203, UR33, RZ, P3, !PT ;  /* 0x00000021cbcb7c10 */ /* 0x000fe20009ffe4ff */
[----:B------:R-:W-:-:S06]  /*c680*/  UMOV UR33, 0x1 ;  /* 0x0000000100217882 */ /* 0x000fcc0000000000 */
.L_x_1:
[----:B------:R-:W-:-:S04]  /*c690*/  DEPBAR.LE SB0, 0x2 ;  /* 0x000080800000791a */ /* 0x000fc80000000000 */
[----:B-----5:R-:W-:Y:S01]  /*c6a0*/  R2UR UR60, R252 ;  /* 0x00000000fc3c72ca */ /* 0x020fe200000e0000 */
[----:B------:R-:W-:Y:S01]  /*c6b0*/  UIADD3 UR58, UR58, 0x1, URZ ;  /* 0x000000013a3a7890 */ /* 0x000fe2000fffe03f */
[----:B------:R-:W-:-:S03]  /*c6c0*/  MOV R208, UR52 ;  /* 0x0000003400d07c02 */ /* 0x000fc60008000f00 */
[----:B------:R-:W-:-:S04]  /*c6d0*/  UISETP.GT.AND UP0, UPT, UR58, 0x1, UPT ;  /* 0x000000013a00788c */ /* 0x000fc8000bf04270 */
[----:B------:R-:W-:-:S04]  /*c6e0*/  USEL UR58, UR58, URZ, !UP0 ;  /* 0x0000003f3a3a7287 */ /* 0x000fc8000c000000 */
[----:B------:R-:W-:Y:S01]  /*c6f0*/  ULEA UR59, UR58, UR60, 0xe ;  /* 0x0000003c3a3b7291 */ /* 0x000fe2000f8e703f */
[----:B------:R-:W-:Y:S08]  /*c700*/  BAR.SYNC.DEFER_BLOCKING 0x0 ;  /* 0x0000000000007b1d */ /* 0x000ff00000010000 */
[----:B------:R-:W-:Y:S04]  /*c710*/  LDS R128, [R6+UR59] ;  /* 0x0000003b06807984 */ /* 0x000fe80008000800 */
[----:B------:R-:W-:Y:S04]  /*c720*/  LDS R130, [R6+UR59+0x400] ;  /* 0x0004003b06827984 */ /* 0x000fe80008000800 */
[----:B------:R-:W-:Y:S04]  /*c730*/  LDS R129, [R212+UR59] ;  /* 0x0000003bd4817984 */ /* 0x000fe80008000800 */
[----:B------:R-:W-:Y:S04]  /*c740*/  LDS R131, [R212+UR59+0x400] ;  /* 0x0004003bd4837984 */ /* 0x000fe80008000800 */
[----:B------:R-:W1:Y:S04]  /*c750*/  LDSM.16.M88.4 R72, [R7+UR59+0x8000] ;  /* 0x0080003b0748783b */ /* 0x000e680008000200 */
[----:B------:R-:W2:Y:S04]  /*c760*/  LDSM.16.M88.4 R40, [R7+UR59+0x9000] ;  /* 0x0090003b0728783b */ /* 0x000ea80008000200 */
[----:B------:R-:W3:Y:S04]  /*c770*/  LDSM.16.M88.4 R36, [R7+UR59+0xa000] ;  /* 0x00a0003b0724783b */ /* 0x000ee80008000200 */
[----:B------:R-:W4:Y:S04]  /*c780*/  LDSM.16.M88.4 R32, [R7+UR59+0xb000] ;  /* 0x00b0003b0720783b */ /* 0x000f280008000200 */
[----:B------:R-:W-:Y:S04]  /*c790*/  LDS R116, [R6+UR59+0x80] ;  /* 0x0000803b06747984 */ /* 0x000fe80008000800 */
[----:B------:R-:W-:Y:S04]  /*c7a0*/  LDS R118, [R6+UR59+0x480] ;  /* 0x0004803b06767984 */ /* 0x000fe80008000800 */
[----:B------:R-:W-:Y:S04]  /*c7b0*/  LDS R117, [R212+UR59+0x80] ;  /* 0x0000803bd4757984 */ /* 0x000fe80008000800 */
[----:B------:R-:W4:Y:S04]  /*c7c0*/  LDS R119, [R212+UR59+0x480] ;  /* 0x0004803bd4777984 */ /* 0x000f280008000800 */
[----:B------:R-:W-:Y:S04]  /*c7d0*/  LDS R28, [R211+UR59] ;  /* 0x0000003bd31c7984 */ /* 0x000fe80008000800 */
[----:B------:R-:W-:Y:S04]  /*c7e0*/  LDS R30, [R211+UR59+0x400] ;  /* 0x0004003bd31e7984 */ /* 0x000fe80008000800 */
[----:B------:R-:W-:Y:S01]  /*c7f0*/  LDS R29, [R210+UR59] ;  /* 0x0000003bd21d7984 */ /* 0x000fe20008000800 */
[C---:B-1----:R-:W-:Y:S03]  /*c800*/  HMMA.1688.F32.TF32 R60, R128.reuse, R72, R60 ;  /* 0x00000048803c723c */ /* 0x042fe6000008103c */
[----:B------:R-:W1:Y:S03]  /*c810*/  LDS R31, [R210+UR59+0x400] ;  /* 0x0004003bd21f7984 */ /* 0x000e660008000800 */
[C---:B--2---:R-:W-:Y:S01]  /*c820*/  HMMA.1688.F32.TF32 R64, R128.reuse, R40, R64 ;  /* 0x000000288040723c */ /* 0x044fe20000081040 */
[----:B------:R-:W-:Y:S04]  /*c830*/  LDS R112, [R6+UR59+0x800] ;  /* 0x0008003b06707984 */ /* 0x000fe80008000800 */
[----:B------:R-:W-:Y:S01]  /*c840*/  LDS R114, [R6+UR59+0xc00] ;  /* 0x000c003b06727984 */ /* 0x000fe20008000800 */
[C---:B---3--:R-:W-:Y:S03]  /*c850*/  HMMA.1688.F32.TF32 R68, R128.reuse, R36, R68 ;  /* 0x000000248044723c */ /* 0x048fe60000081044 */
[----:B------:R-:W-:Y:S03]  /*c860*/  LDS R113, [R212+UR59+0x800] ;  /* 0x0008003bd4717984 */ /* 0x000fe60008000800 */
[----:B----4-:R-:W-:Y:S01]  /*c870*/  HMMA.1688.F32.TF32 R56, R128, R32, R56 ;  /* 0x000000208038723c */ /* 0x010fe20000081038 */
[----:B------:R-:W2:Y:S04]  /*c880*/  LDS R115, [R212+UR59+0xc00] ;  /* 0x000c003bd4737984 */ /* 0x000ea80008000800 */
[----:B------:R-:W-:Y:S04]  /*c890*/  LDS R52, [R211+UR59+0x80] ;  /* 0x0000803bd3347984 */ /* 0x000fe80008000800 */
[----:B------:R-:W-:Y:S01]  /*c8a0*/  LDS R54, [R211+UR59+0x480] ;  /* 0x0004803bd3367984 */ /* 0x000fe20008000800 */
[C---:B------:R-:W-:Y:S03]  /*c8b0*/  HMMA.1688.F32.TF32 R92, R116.reuse, R72, R92 ;  /* 0x00000048745c723c */ /* 0x040fe6000008105c */
[----:B------:R-:W-:Y:S03]  /*c8c0*/  LDS R53, [R210+UR59+0x80] ;  /* 0x0000803bd2357984 */ /* 0x000fe60008000800 */
[C---:B------:R-:W-:Y:S01]  /*c8d0*/  HMMA.1688.F32.TF32 R96, R116.reuse, R40, R96 ;  /* 0x000000287460723c */ /* 0x040fe20000081060 */
[----:B------:R-:W3:Y:S04]  /*c8e0*/  LDS R55, [R210+UR59+0x480] ;  /* 0x0004803bd2377984 */ /* 0x000ee80008000800 */
[----:B------:R-:W-:Y:S01]  /*c8f0*/  LDS R108, [R6+UR59+0x880] ;  /* 0x0008803b066c7984 */ /* 0x000fe20008000800 */
[C---:B------:R-:W-:Y:S03]  /*c900*/  HMMA.1688.F32.TF32 R100, R116.reuse, R36, R100 ;  /* 0x000000247464723c */ /* 0x040fe60000081064 */
[----:B------:R-:W-:Y:S03]  /*c910*/  LDS R110, [R6+UR59+0xc80] ;  /* 0x000c803b066e7984 */ /* 0x000fe60008000800 */
[----:B------:R-:W-:Y:S01]  /*c920*/  HMMA.1688.F32.TF32 R104, R116, R32, R104 ;  /* 0x000000207468723c */ /* 0x000fe20000081068 */
[----:B------:R-:W-:Y:S04]  /*c930*/  LDS R109, [R212+UR59+0x880] ;  /* 0x0008803bd46d7984 */ /* 0x000fe80008000800 */
[----:B------:R-:W4:Y:S01]  /*c940*/  LDS R111, [R212+UR59+0xc80] ;  /* 0x000c803bd46f7984 */ /* 0x000f220008000800 */
[C---:B-1----:R-:W-:Y:S03]  /*c950*/  HMMA.1688.F32.TF32 R88, R28.reuse, R72, R88 ;  /* 0x000000481c58723c */ /* 0x042fe60000081058 */
[----:B------:R-:W-:Y:S03]  /*c960*/  LDS R144, [R211+UR59+0x800] ;  /* 0x0008003bd3907984 */ /* 0x000fe60008000800 */
[C---:B------:R-:W-:Y:S01]  /*c970*/  HMMA.1688.F32.TF32 R84, R28.reuse, R40, R84 ;  /* 0x000000281c54723c */ /* 0x040fe20000081054 */
[----:B------:R-:W-:Y:S04]  /*c980*/  LDS R146, [R211+UR59+0xc00] ;  /* 0x000c003bd3927984 */ /* 0x000fe80008000800 */
[----:B------:R-:W-:Y:S01]  /*c990*/  LDS R145, [R210+UR59+0x800] ;  /* 0x0008003bd2917984 */ /* 0x000fe20008000800 */
[C---:B------:R-:W-:Y:S03]  /*c9a0*/  HMMA.1688.F32.TF32 R80, R28.reuse, R36, R80 ;  /* 0x000000241c50723c */ /* 0x040fe60000081050 */
[----:B------:R-:W1:Y:S03]  /*c9b0*/  LDS R147, [R210+UR59+0xc00] ;  /* 0x000c003bd2937984 */ /* 0x000e660008000800 */
[----:B------:R-:W-:Y:S01]  /*c9c0*/  HMMA.1688.F32.TF32 R28, R28, R32, R76 ;  /* 0x000000201c1c723c */ /* 0x000fe2000008104c */
[----:B------:R-:W-:Y:S04]  /*c9d0*/  LDS R136, [R211+UR59+0x880] ;  /* 0x0008803bd3887984 */ /* 0x000fe80008000800 */
[----:B------:R-:W-:Y:S01]  /*c9e0*/  LDS R138, [R211+UR59+0xc80] ;  /* 0x000c803bd38a7984 */ /* 0x000fe20008000800 */
[C---:B--2---:R-:W-:Y:S03]  /*c9f0*/  HMMA.1688.F32.TF32 R60, R112.reuse, R74, R60 ;  /* 0x0000004a703c723c */ /* 0x044fe6000008103c */
[----:B------:R-:W-:Y:S03]  /*ca00*/  LDS R137, [R210+UR59+0x880] ;  /* 0x0008803bd2897984 */ /* 0x000fe60008000800 */
[C---:B------:R-:W-:Y:S01]  /*ca10*/  HMMA.1688.F32.TF32 R64, R112.reuse, R42, R64 ;  /* 0x0000002a7040723c */ /* 0x040fe20000081040 */
[----:B------:R-:W2:Y:S04]  /*ca20*/  LDS R139, [R210+UR59+0xc80] ;  /* 0x000c803bd28b7984 */ /* 0x000ea80008000800 */
[----:B------:R-:W-:Y:S01]  /*ca30*/  LDS R116, [R6+UR59+0x1000] ;  /* 0x0010003b06747984 */ /* 0x000fe20008000800 */
[C---:B------:R-:W-:Y:S03]  /*ca40*/  HMMA.1688.F32.TF32 R68, R112.reuse, R38, R68 ;  /* 0x000000267044723c */ /* 0x040fe60000081044 */
[----:B------:R-:W-:Y:S03]  /*ca50*/  LDS R118, [R6+UR59+0x1400] ;  /* 0x0014003b06767984 */ /* 0x000fe60008000800 */
[----:B------:R-:W-:Y:S01]  /*ca60*/  HMMA.1688.F32.TF32 R112, R112, R34, R56 ;  /* 0x000000227070723c */ /* 0x000fe20000081038 */
[----:B------:R-:W-:Y:S04]  /*ca70*/  LDS R117, [R212+UR59+0x1000] ;  /* 0x0010003bd4757984 */ /* 0x000fe80008000800 */
[----:B------:R-:W-:Y:S01]  /*ca80*/  LDS R119, [R212+UR59+0x1400] ;  /* 0x0014003bd4777984 */ /* 0x000fe20008000800 */
[----:B---3--:R-:W-:Y:S01]  /*ca90*/  HMMA.1688.F32.TF32 R120, R52, R32, R120 ;  /* 0x000000203478723c */ /* 0x008fe20000081078 */
[----:B------:R-:W-:-:S02]  /*caa0*/  LOP3.LUT R59, R7, 0x40, RZ, 0x3c, !PT ;  /* 0x00000040073b7812 */ /* 0x000fc400078e3cff */
[----:B------:R-:W-:Y:S03]  /*cab0*/  LDS R76, [R211+UR59+0x1000] ;  /* 0x0010003bd34c7984 */ /* 0x000fe60008000800 */
[C---:B------:R-:W-:Y:S01]  /*cac0*/  HMMA.1688.F32.TF32 R132, R52.reuse, R72, R44 ;  /* 0x000000483484723c */ /* 0x040fe2000008102c */
[----:B------:R-:W3:Y:S04]  /*cad0*/  LDSM.16.M88.4 R44, [R59+UR59+0x8000] ;  /* 0x0080003b3b2c783b */ /* 0x000ee80008000200 */
[----:B------:R-:W-:Y:S01]  /*cae0*/  LDS R78, [R211+UR59+0x1400] ;  /* 0x0014003bd34e7984 */ /* 0x000fe20008000800 */
[C---:B------:R-:W-:Y:S03]  /*caf0*/  HMMA.1688.F32.TF32 R128, R52.reuse, R40, R48 ;  /* 0x000000283480723c */ /* 0x040fe60000081030 */
[----:B------:R-:W3:Y:S03]  /*cb00*/  LDSM.16.M88.4 R48, [R59+UR59+0x9000] ;  /* 0x0090003b3b30783b */ /* 0x000ee60008000200 */
[----:B------:R-:W-:Y:S01]  /*cb10*/  HMMA.1688.F32.TF32 R124, R52, R36, R124 ;  /* 0x00000024347c723c */ /* 0x000fe2000008107c */
[----:B------:R-:W3:Y:S04]  /*cb20*/  LDSM.16.M88.4 R52, [R59+UR59+0xa000] ;  /* 0x00a0003b3b34783b */ /* 0x000ee80008000200 */
[----:B------:R-:W-:Y:S01]  /*cb30*/  LDS R77, [R210+UR59+0x1000] ;  /* 0x0010003bd24d7984 */ /* 0x000fe20008000800 */
[C---:B----4-:R-:W-:Y:S03]  /*cb40*/  HMMA.1688.F32.TF32 R92, R108.reuse, R74, R92 ;  /* 0x0000004a6c5c723c */ /* 0x050fe6000008105c */
[----:B------:R-:W-:Y:S03]  /*cb50*/  LDS R79, [R210+UR59+0x1400] ;  /* 0x0014003bd24f7984 */ /* 0x000fe60008000800 */
[C---:B------:R-:W-:Y:S01]  /*cb60*/  HMMA.1688.F32.TF32 R96, R108.reuse, R42, R96 ;  /* 0x0000002a6c60723c */ /* 0x040fe20000081060 */
[----:B------:R-:W4:Y:S05]  /*cb70*/  LDSM.16.M88.4 R56, [R59+UR59+0xb000] ;  /* 0x00b0003b3b38783b */ /* 0x000f2a0008000200 */
[C---:B------:R-:W-:Y:S06]  /*cb80*/  HMMA.1688.F32.TF32 R100, R108.reuse, R38, R100 ;  /* 0x000000266c64723c */ /* 0x040fec0000081064 */
[----:B------:R-:W-:Y:S01]  /*cb90*/  HMMA.1688.F32.TF32 R108, R108, R34, R104 ;  /* 0x000000226c6c723c */ /* 0x000fe20000081068 */
[----:B------:R-:W-:Y:S04]  /*cba0*/  LDS R104, [R6+UR59+0x1080] ;  /* 0x0010803b06687984 */ /* 0x000fe80008000800 */
[----:B------:R-:W-:Y:S01]  /*cbb0*/  LDS R106, [R6+UR59+0x1480] ;  /* 0x0014803b066a7984 */ /* 0x000fe20008000800 */
[C---:B-1----:R-:W-:Y:S03]  /*cbc0*/  HMMA.1688.F32.TF32 R88, R144.reuse, R74, R88 ;  /* 0x0000004a9058723c */ /* 0x042fe60000081058 */
[----:B------:R-:W-:Y:S03]  /*cbd0*/  LDS R105, [R212+UR59+0x1080] ;  /* 0x0010803bd4697984 */ /* 0x000fe60008000800 */
[C---:B------:R-:W-:Y:S01]  /*cbe0*/  HMMA.1688.F32.TF32 R84, R144.reuse, R42, R84 ;  /* 0x0000002a9054723c */ /* 0x040fe20000081054 */
[----:B------:R-:W1:Y:S05]  /*cbf0*/  LDS R107, [R212+UR59+0x1480] ;  /* 0x0014803bd46b7984 */ /* 0x000e6a0008000800 */
[C---:B------:R-:W-:Y:S06]  /*cc00*/  HMMA.1688.F32.TF32 R80, R144.reuse, R38, R80 ;  /* 0x000000269050723c */ /* 0x040fec0000081050 */
[-C--:B------:R-:W-:Y:S01]  /*cc10*/  HMMA.1688.F32.TF32 R28, R144, R34.reuse, R28 ;  /* 0x00000022901c723c */ /* 0x080fe2000008101c */
[----:B------:R-:W-:Y:S04]  /*cc20*/  LDS R144, [R211+UR59+0x2800] ;  /* 0x0028003bd3907984 */ /* 0x000fe80008000800 */
[----:B------:R-:W-:Y:S01]  /*cc30*/  LDS R146, [R211+UR59+0x2c00] ;  /* 0x002c003bd3927984 */ /* 0x000fe20008000800 */
[C---:B--2---:R-:W-:Y:S03]  /*cc40*/  HMMA.1688.F32.TF32 R32, R136.reuse, R34, R120 ;  /* 0x000000228820723c */ /* 0x044fe60000081078 */
[----:B------:R-:W-:Y:S03]  /*cc50*/  LDS R120, [R211+UR59+0x1080] ;  /* 0x0010803bd3787984 */ /* 0x000fe60008000800 */
[C---:B------:R-:W-:Y:S01]  /*cc60*/  HMMA.1688.F32.TF32 R40, R136.reuse, R42, R128 ;  /* 0x0000002a8828723c */ /* 0x040fe20000081080 */
[----:B------:R-:W-:Y:S04]  /*cc70*/  LDS R122, [R211+UR59+0x1480] ;  /* 0x0014803bd37a7984 */ /* 0x000fe80008000800 */
[----:B------:R-:W-:Y:S01]  /*cc80*/  LDS R121, [R210+UR59+0x1080] ;  /* 0x0010803bd2797984 */ /* 0x000fe20008000800 */
[C---:B------:R-:W-:Y:S03]  /*cc90*/  HMMA.1688.F32.TF32 R36, R136.reuse, R38, R124 ;  /* 0x000000268824723c */ /* 0x040fe6000008107c */
[----:B------:R-:W2:Y:S03]  /*cca0*/  LDS R123, [R210+UR59+0x1480] ;  /* 0x0014803bd27b7984 */ /* 0x000ea60008000800 */
[----:B------:R-:W-:Y:S01]  /*ccb0*/  HMMA.1688.F32.TF32 R72, R136, R74, R132 ;  /* 0x0000004a8848723c */ /* 0x000fe20000081084 */
[----:B------:R-:W-:Y:S04]  /*ccc0*/  LDS R124, [R6+UR59+0x1800] ;  /* 0x0018003b067c7984 */ /* 0x000fe80008000800 */
[----:B------:R-:W-:Y:S01]  /*ccd0*/  LDS R126, [R6+UR59+0x1c00] ;  /* 0x001c003b067e7984 */ /* 0x000fe20008000800 */
[C---:B---3--:R-:W-:Y:S03]  /*cce0*/  HMMA.1688.F32.TF32 R60, R116.reuse, R44, R60 ;  /* 0x0000002c743c723c */ /* 0x048fe6000008103c */
[----:B------:R-:W-:Y:S03]  /*ccf0*/  LDS R125, [R212+UR59+0x1800] ;  /* 0x0018003bd47d7984 */ /* 0x000fe60008000800 */
[C---:B------:R-:W-:Y:S01]  /*cd00*/  HMMA.1688.F32.TF32 R64, R116.reuse, R48, R64 ;  /* 0x000000307440723c */ /* 0x040fe20000081040 */
[----:B------:R-:W3:Y:S04]  /*cd10*/  LDS R127, [R212+UR59+0x1c00] ;  /* 0x001c003bd47f7984 */ /* 0x000ee80008000800 */
[----:B------:R-:W-:Y:S01]  /*cd20*/  LDS R128, [R6+UR59+0x2000] ;  /* 0x0020003b06807984 */ /* 0x000fe20008000800 */
[C---:B------:R-:W-:Y:S03]  /*cd30*/  HMMA.1688.F32.TF32 R68, R116.reuse, R52, R68 ;  /* 0x000000347444723c */ /* 0x040fe60000081044 */
[----:B------:R-:W-:Y:S03]  /*cd40*/  LDS R130, [R6+UR59+0x2400] ;  /* 0x0024003b06827984 */ /* 0x000fe60008000800 */
[----:B----4-:R-:W-:Y:S01]  /*cd50*/  HMMA.1688.F32.TF32 R112, R116, R56, R112 ;  /* 0x000000387470723c */ /* 0x010fe20000081070 */
[----:B------:R-:W-:Y:S04]  /*cd60*/  LDS R116, [R6+UR59+0x1880] ;  /* 0x0018803b06747984 */ /* 0x000fe80008000800 */
[----:B------:R-:W-:Y:S01]  /*cd70*/  LDS R118, [R6+UR59+0x1c80] ;  /* 0x001c803b06767984 */ /* 0x000fe20008000800 */
[C---:B-1----:R-:W-:Y:S03]  /*cd80*/  HMMA.1688.F32.TF32 R92, R104.reuse, R44, R92 ;  /* 0x0000002c685c723c */ /* 0x042fe6000008105c */
[----:B------:R-:W-:Y:S03]  /*cd90*/  LDS R117, [R212+UR59+0x1880] ;  /* 0x0018803bd4757984 */ /* 0x000fe60008000800 */
[C---:B------:R-:W-:Y:S01]  /*cda0*/  HMMA.1688.F32.TF32 R96, R104.reuse, R48, R96 ;  /* 0x000000306860723c */ /* 0x040fe20000081060 */
[----:B------:R-:W1:Y:S04]  /*cdb0*/  LDS R119, [R212+UR59+0x1c80] ;  /* 0x001c803bd4777984 */ /* 0x000e680008000800 */
[----:B------:R-:W-:Y:S01]  /*cdc0*/  LDS R129, [R212+UR59+0x2000] ;  /* 0x0020003bd4817984 */ /* 0x000fe20008000800 */
[C---:B------:R-:W-:Y:S03]  /*cdd0*/  HMMA.1688.F32.TF32 R100, R104.reuse, R52, R100 ;  /* 0x000000346864723c */ /* 0x040fe60000081064 */
[----:B------:R-:W-:Y:S03]  /*cde0*/  LDS R131, [R212+UR59+0x2400] ;  /* 0x0024003bd4837984 */ /* 0x000fe60008000800 */
[----:B------:R-:W-:Y:S01]  /*cdf0*/  HMMA.1688.F32.TF32 R108, R104, R56, R108 ;  /* 0x00000038686c723c */ /* 0x000fe2000008106c */
[----:B------:R-:W-:Y:S04]  /*ce00*/  LDS R104, [R211+UR59+0x1800] ;  /* 0x0018003bd3687984 */ /* 0x000fe80008000800 */
[----:B------:R-:W-:Y:S01]  /*ce10*/  LDS R106, [R211+UR59+0x1c00] ;  /* 0x001c003bd36a7984 */ /* 0x000fe20008000800 */
[C---:B------:R-:W-:Y:S03]  /*ce20*/  HMMA.1688.F32.TF32 R88, R76.reuse, R44, R88 ;  /* 0x0000002c4c58723c */ /* 0x040fe60000081058 */
[----:B------:R-:W-:Y:S03]  /*ce30*/  LDS R105, [R210+UR59+0x1800] ;  /* 0x0018003bd2697984 */ /* 0x000fe60008000800 */
[C---:B------:R-:W-:Y:S01]  /*ce40*/  HMMA.1688.F32.TF32 R84, R76.reuse, R48, R84 ;  /* 0x000000304c54723c */ /* 0x040fe20000081054 */
[----:B------:R-:W4:Y:S04]  /*ce50*/  LDS R107, [R210+UR59+0x1c00] ;  /* 0x001c003bd26b7984 */ /* 0x000f280008000800 */
[----:B------:R-:W-:Y:S01]  /*ce60*/  LDS R145, [R210+UR59+0x2800] ;  /* 0x0028003bd2917984 */ /* 0x000fe20008000800 */
[C---:B------:R-:W-:Y:S03]  /*ce70*/  HMMA.1688.F32.TF32 R80, R76.reuse, R52, R80 ;  /* 0x000000344c50723c */ /* 0x040fe60000081050 */
[----:B------:R-:W-:Y:S03]  /*ce80*/  LDS R147, [R210+UR59+0x2c00] ;  /* 0x002c003bd2937984 */ /* 0x000fe60008000800 */
        /* <DEDUP_REMOVED lines=13> */
[C---:B---3--:R-:W-:Y:S03]  /*cf60*/  HMMA.1688.F32.TF32 R64, R124.reuse, R50, R64 ;  /* 0x000000327c40723c */ /* 0x048fe60000081040 */
[----:B------:R-:W-:Y:S03]  /*cf70*/  LDS R121, [R210+UR59+0x2000] ;  /* 0x0020003bd2797984 */ /* 0x000fe60008000800 */
[C---:B------:R-:W-:Y:S01]  /*cf80*/  HMMA.1688.F32.TF32 R68, R124.reuse, R54, R68 ;  /* 0x000000367c44723c */ /* 0x040fe20000081044 */
[----:B------:R-:W-:Y:S04]  /*cf90*/  LDS R123, [R210+UR59+0x2400] ;  /* 0x0024003bd27b7984 */ /* 0x000fe80008000800 */
[----:B------:R-:W-:Y:S01]  /*cfa0*/  LDS R137, [R210+UR59+0x2880] ;  /* 0x0028803bd2897984 */ /* 0x000fe20008000800 */
[----:B------:R-:W-:Y:S03]  /*cfb0*/  HMMA.1688.F32.TF32 R112, R124, R58, R112 ;  /* 0x0000003a7c70723c */ /* 0x000fe60000081070 */
[----:B------:R-:W-:Y:S03]  /*cfc0*/  LDS R139, [R210+UR59+0x2c80] ;  /* 0x002c803bd28b7984 */ /* 0x000fe60008000800 */
[C---:B-1----:R-:W-:Y:S01]  /*cfd0*/  HMMA.1688.F32.TF32 R96, R116.reuse, R50, R96 ;  /* 0x000000327460723c */ /* 0x042fe20000081060 */
[----:B------:R-:W-:Y:S04]  /*cfe0*/  LDS R132, [R6+UR59+0x3000] ;  /* 0x0030003b06847984 */ /* 0x000fe80008000800 */
[----:B------:R-:W-:Y:S01]  /*cff0*/  LDS R134, [R6+UR59+0x3400] ;  /* 0x0034003b06867984 */ /* 0x000fe20008000800 */
[C---:B------:R-:W-:Y:S03]  /*d000*/  HMMA.1688.F32.TF32 R100, R116.reuse, R54, R100 ;  /* 0x000000367464723c */ /* 0x040fe60000081064 */
[----:B------:R-:W-:Y:S03]  /*d010*/  LDS R133, [R212+UR59+0x3000] ;  /* 0x0030003bd4857984 */ /* 0x000fe60008000800 */
[----:B------:R-:W-:Y:S01]  /*d020*/  HMMA.1688.F32.TF32 R108, R116, R58, R108 ;  /* 0x0000003a746c723c */ /* 0x000fe2000008106c */
[----:B------:R-:W-:Y:S05]  /*d030*/  LDS R135, [R212+UR59+0x3400] ;  /* 0x0034003bd4877984 */ /* 0x000fea0008000800 */
[C---:B----4-:R-:W-:Y:S06]  /*d040*/  HMMA.1688.F32.TF32 R84, R104.reuse, R50, R84 ;  /* 0x000000326854723c */ /* 0x050fec0000081054 */
[C---:B------:R-:W-:Y:S06]  /*d050*/  HMMA.1688.F32.TF32 R80, R104.reuse, R54, R80 ;  /* 0x000000366850723c */ /* 0x040fec0000081050 */
[----:B------:R-:W-:Y:S06]  /*d060*/  HMMA.1688.F32.TF32 R76, R104, R58, R76 ;  /* 0x0000003a684c723c */ /* 0x000fec000008104c */
[-C--:B------:R-:W-:Y:S01]  /*d070*/  HMMA.1688.F32.TF32 R60, R124, R46.reuse, R60 ;  /* 0x0000002e7c3c723c */ /* 0x080fe2000008103c */
[----:B------:R-:W-:Y:S04]  /*d080*/  LDS R124, [R6+UR59+0x2080] ;  /* 0x0020803b067c7984 */ /* 0x000fe80008000800 */
[----:B------:R-:W-:Y:S01]  /*d090*/  LDS R126, [R6+UR59+0x2480] ;  /* 0x0024803b067e7984 */ /* 0x000fe20008000800 */
[-C--:B------:R-:W-:Y:S03]  /*d0a0*/  HMMA.1688.F32.TF32 R92, R116, R46.reuse, R92 ;  /* 0x0000002e745c723c */ /* 0x080fe6000008105c */
[----:B------:R-:W-:Y:S03]  /*d0b0*/  LDS R125, [R212+UR59+0x2080] ;  /* 0x0020803bd47d7984 */ /* 0x000fe60008000800 */
[----:B------:R-:W-:Y:S01]  /*d0c0*/  HMMA.1688.F32.TF32 R88, R104, R46, R88 ;  /* 0x0000002e6858723c */ /* 0x000fe20000081058 */
[----:B------:R-:W-:Y:S04]  /*d0d0*/  LDS R127, [R212+UR59+0x2480] ;  /* 0x0024803bd47f7984 */ /* 0x000fe80008000800 */
[----:B------:R-:W-:Y:S01]  /*d0e0*/  LDS R116, [R211+UR59+0x2080] ;  /* 0x0020803bd3747984 */ /* 0x000fe20008000800 */
[C---:B--2---:R-:W-:Y:S03]  /*d0f0*/  HMMA.1688.F32.TF32 R48, R28.reuse, R50, R40 ;  /* 0x000000321c30723c */ /* 0x044fe60000081028 */
[----:B------:R-:W1:Y:S03]  /*d100*/  LDSM.16.M88.4 R40, [R7+UR59+0x8080] ;  /* 0x0080803b0728783b */ /* 0x000e660008000200 */
[C---:B------:R-:W-:Y:S01]  /*d110*/  HMMA.1688.F32.TF32 R52, R28.reuse, R54, R36 ;  /* 0x000000361c34723c */ /* 0x040fe20000081024 */
[----:B------:R-:W2:Y:S04]  /*d120*/  LDSM.16.M88.4 R36, [R7+UR59+0x9080] ;  /* 0x0090803b0724783b */ /* 0x000ea80008000200 */
[----:B------:R-:W-:Y:S01]  /*d130*/  LDS R118, [R211+UR59+0x2480] ;  /* 0x0024803bd3767984 */ /* 0x000fe20008000800 */
[C---:B------:R-:W-:Y:S03]  /*d140*/  HMMA.1688.F32.TF32 R56, R28.reuse, R58, R32 ;  /* 0x0000003a1c38723c */ /* 0x040fe60000081020 */
[----:B------:R-:W3:Y:S03]  /*d150*/  LDSM.16.M88.4 R32, [R7+UR59+0xa080] ;  /* 0x00a0803b0720783b */ /* 0x000ee60008000200 */
[----:B------:R-:W-:Y:S01]  /*d160*/  HMMA.1688.F32.TF32 R44, R28, R46, R72 ;  /* 0x0000002e1c2c723c */ /* 0x000fe20000081048 */
[----:B------:R-:W4:Y:S04]  /*d170*/  LDSM.16.M88.4 R28, [R7+UR59+0xb080] ;  /* 0x00b0803b071c783b */ /* 0x000f280008000200 */
[----:B------:R-:W-:Y:S04]  /*d180*/  LDS R72, [R6+UR59+0x2800] ;  /* 0x0028003b06487984 */ /* 0x000fe80008000800 */
[----:B------:R-:W-:Y:S04]  /*d190*/  LDS R74, [R6+UR59+0x2c00] ;  /* 0x002c003b064a7984 */ /* 0x000fe80008000800 */
[----:B------:R-:W-:Y:S04]  /*d1a0*/  LDS R73, [R212+UR59+0x2800] ;  /* 0x0028003bd4497984 */ /* 0x000fe80008000800 */
[----:B------:R-:W4:Y:S04]  /*d1b0*/  LDS R75, [R212+UR59+0x2c00] ;  /* 0x002c003bd44b7984 */ /* 0x000f280008000800 */
[----:B------:R-:W-:Y:S04]  /*d1c0*/  LDS R117, [R210+UR59+0x2080] ;  /* 0x0020803bd2757984 */ /* 0x000fe80008000800 */
[----:B------:R-:W4:Y:S01]  /*d1d0*/  LDS R119, [R210+UR59+0x2480] ;  /* 0x0024803bd2777984 */ /* 0x000f220008000800 */
[C---:B-1----:R-:W-:Y:S03]  /*d1e0*/  HMMA.1688.F32.TF32 R60, R128.reuse, R40, R60 ;  /* 0x00000028803c723c */ /* 0x042fe6000008103c */
[----:B------:R-:W-:Y:S03]  /*d1f0*/  LDS R104, [R6+UR59+0x2880] ;  /* 0x0028803b06687984 */ /* 0x000fe60008000800 */
[C---:B--2---:R-:W-:Y:S01]  /*d200*/  HMMA.1688.F32.TF32 R64, R128.reuse, R36, R64 ;  /* 0x000000248040723c */ /* 0x044fe20000081040 */
[----:B------:R-:W-:Y:S04]  /*d210*/  LDS R106, [R6+UR59+0x2c80] ;  /* 0x002c803b066a7984 */ /* 0x000fe80008000800 */
[----:B------:R-:W-:Y:S01]  /*d220*/  LDS R105, [R212+UR59+0x2880] ;  /* 0x0028803bd4697984 */ /* 0x000fe20008000800 */
[C---:B---3--:R-:W-:Y:S03]  /*d230*/  HMMA.1688.F32.TF32 R68, R128.reuse, R32, R68 ;  /* 0x000000208044723c */ /* 0x048fe60000081044 */
[----:B------:R-:W1:Y:S03]  /*d240*/  LDS R107, [R212+UR59+0x2c80] ;  /* 0x002c803bd46b7984 */ /* 0x000e660008000800 */
[----:B----4-:R-:W-:Y:S01]  /*d250*/  HMMA.1688.F32.TF32 R112, R128, R28, R112 ;  /* 0x0000001c8070723c */ /* 0x010fe20000081070 */
[----:B------:R-:W-:Y:S04]  /*d260*/  LDS R128, [R6+UR59+0x3080] ;  /* 0x0030803b06807984 */ /* 0x000fe80008000800 */
[----:B------:R-:W-:Y:S01]  /*d270*/  LDS R130, [R6+UR59+0x3480] ;  /* 0x0034803b06827984 */ /* 0x000fe20008000800 */
[C---:B------:R-:W-:Y:S03]  /*d280*/  HMMA.1688.F32.TF32 R92, R124.reuse, R40, R92 ;  /* 0x000000287c5c723c */ /* 0x040fe6000008105c */
[----:B------:R-:W-:Y:S03]  /*d290*/  LDS R129, [R212+UR59+0x3080] ;  /* 0x0030803bd4817984 */ /* 0x000fe60008000800 */
[C---:B------:R-:W-:Y:S01]  /*d2a0*/  HMMA.1688.F32.TF32 R96, R124.reuse, R36, R96 ;  /* 0x000000247c60723c */ /* 0x040fe20000081060 */
[----:B------:R-:W-:Y:S05]  /*d2b0*/  LDS R131, [R212+UR59+0x3480] ;  /* 0x0034803bd4837984 */ /* 0x000fea0008000800 */
[----:B------:R-:W-:Y:S06]  /*d2c0*/  HMMA.1688.F32.TF32 R100, R124, R32, R100 ;  /* 0x000000207c64723c */ /* 0x000fec0000081064 */
[C---:B------:R-:W-:Y:S06]  /*d2d0*/  HMMA.1688.F32.TF32 R88, R120.reuse, R40, R88 ;  /* 0x000000287858723c */ /* 0x040fec0000081058 */
[C---:B------:R-:W-:Y:S06]  /*d2e0*/  HMMA.1688.F32.TF32 R84, R120.reuse, R36, R84 ;  /* 0x000000247854723c */ /* 0x040fec0000081054 */
[C---:B------:R-:W-:Y:S06]  /*d2f0*/  HMMA.1688.F32.TF32 R80, R120.reuse, R32, R80 ;  /* 0x000000207850723c */ /* 0x040fec0000081050 */
[-C--:B------:R-:W-:Y:S06]  /*d300*/  HMMA.1688.F32.TF32 R76, R120, R28.reuse, R76 ;  /* 0x0000001c784c723c */ /* 0x080fec000008104c */
[----:B------:R-:W-:Y:S01]  /*d310*/  HMMA.1688.F32.TF32 R108, R124, R28, R108 ;  /* 0x0000001c7c6c723c */ /* 0x000fe2000008106c */
[----:B------:R-:W-:-:S05]  /*d320*/  LOP3.LUT R123, R7, 0x40, RZ, 0x3c, !PT ;  /* 0x00000040077b7812 */ /* 0x000fca00078e3cff */
[C---:B------:R-:W-:Y:S01]  /*d330*/  HMMA.1688.F32.TF32 R60, R72.reuse, R42, R60 ;  /* 0x0000002a483c723c */ /* 0x040fe2000008103c */
[----:B------:R-:W-:Y:S05]  /*d340*/  LDSM.16.M88.4 R124, [R123+UR59+0xa080] ;  /* 0x00a0803b7b7c783b */ /* 0x000fea0008000200 */
[C---:B------:R-:W-:Y:S06]  /*d350*/  HMMA.1688.F32.TF32 R64, R72.reuse, R38, R64 ;  /* 0x000000264840723c */ /* 0x040fec0000081040 */
[----:B------:R-:W-:Y:S06]  /*d360*/  HMMA.1688.F32.TF32 R68, R72, R34, R68 ;  /* 0x000000224844723c */ /* 0x000fec0000081044 */
[C---:B------:R-:W-:Y:S01]  /*d370*/  HMMA.1688.F32.TF32 R44, R116.reuse, R40, R44 ;  /* 0x00000028742c723c */ /* 0x040fe2000008102c */
[----:B------:R-:W-:Y:S04]  /*d380*/  LDS R40, [R6+UR59+0x3880] ;  /* 0x0038803b06287984 */ /* 0x000fe80008000800 */
[----:B------:R-:W-:Y:S01]  /*d390*/  LDS R41, [R212+UR59+0x3880] ;  /* 0x0038803bd4297984 */ /* 0x000fe20008000800 */
[C---:B------:R-:W-:Y:S03]  /*d3a0*/  HMMA.1688.F32.TF32 R48, R116.reuse, R36, R48 ;  /* 0x000000247430723c */ /* 0x040fe60000081030 */
[----:B------:R-:W-:Y:S03]  /*d3b0*/  LDS R36, [R211+UR59+0x3080] ;  /* 0x0030803bd3247984 */ /* 0x000fe60008000800 */
[C---:B------:R-:W-:Y:S01]  /*d3c0*/  HMMA.1688.F32.TF32 R52, R116.reuse, R32, R52 ;  /* 0x000000207434723c */ /* 0x040fe20000081034 */
[----:B------:R-:W-:Y:S04]  /*d3d0*/  LDS R37, [R210+UR59+0x3080] ;  /* 0x0030803bd2257984 */ /* 0x000fe80008000800 */
[----:B------:R-:W-:Y:S01]  /*d3e0*/  LDS R32, [R211+UR59+0x3800] ;  /* 0x0038003bd3207984 */ /* 0x000fe20008000800 */
[----:B------:R-:W-:Y:S03]  /*d3f0*/  HMMA.1688.F32.TF32 R56, R116, R28, R56 ;  /* 0x0000001c7438723c */ /* 0x000fe60000081038 */
[----:B------:R-:W2:Y:S03]  /*d400*/  LDSM.16.M88.4 R116, [R123+UR59+0x8080] ;  /* 0x0080803b7b74783b */ /* 0x000ea60008000200 */
[----:B------:R-:W-:Y:S01]  /*d410*/  HMMA.1688.F32.TF32 R72, R72, R30, R112 ;  /* 0x0000001e4848723c */ /* 0x000fe20000081070 */
[----:B------:R-:W3:Y:S04]  /*d420*/  LDSM.16.M88.4 R112, [R123+UR59+0x9080] ;  /* 0x0090803b7b70783b */ /* 0x000ee80008000200 */
[----:B------:R-:W4:Y:S01]  /*d430*/  LDSM.16.M88.4 R120, [R123+UR59+0xb080] ;  /* 0x00b0803b7b78783b */ /* 0x000f220008000200 */
[C---:B-1----:R-:W-:Y:S03]  /*d440*/  HMMA.1688.F32.TF32 R92, R104.reuse, R42, R92 ;  /* 0x0000002a685c723c */ /* 0x042fe6000008105c */
[----:B------:R-:W-:Y:S03]  /*d450*/  LDS R33, [R210+UR59+0x3800] ;  /* 0x0038003bd2217984 */ /* 0x000fe60008000800 */
[C---:B------:R-:W-:Y:S01]  /*d460*/  HMMA.1688.F32.TF32 R96, R104.reuse, R38, R96 ;  /* 0x000000266860723c */ /* 0x040fe20000081060 */
[----:B------:R-:W-:Y:S04]  /*d470*/  LDS R28, [R211+UR59+0x3880] ;  /* 0x0038803bd31c7984 */ /* 0x000fe80008000800 */
[----:B------:R-:W-:Y:S01]  /*d480*/  LDS R29, [R210+UR59+0x3880] ;  /* 0x0038803bd21d7984 */ /* 0x000fe20008000800 */
[C---:B------:R-:W-:Y:S06]  /*d490*/  HMMA.1688.F32.TF32 R100, R104.reuse, R34, R100 ;  /* 0x000000226864723c */ /* 0x040fec0000081064 */
[----:B------:R-:W-:Y:S01]  /*d4a0*/  HMMA.1688.F32.TF32 R104, R104, R30, R108 ;  /* 0x0000001e6868723c */ /* 0x000fe2000008106c */
[----:B------:R-:W-:Y:S04]  /*d4b0*/  LDS R108, [R211+UR59+0x3000] ;  /* 0x0030003bd36c7984 */ /* 0x000fe80008000800 */
[----:B------:R-:W-:Y:S01]  /*d4c0*/  LDS R110, [R211+UR59+0x3400] ;  /* 0x0034003bd36e7984 */ /* 0x000fe20008000800 */
[C---:B------:R-:W-:Y:S03]  /*d4d0*/  HMMA.1688.F32.TF32 R88, R144.reuse, R42, R88 ;  /* 0x0000002a9058723c */ /* 0x040fe60000081058 */
[----:B------:R-:W-:Y:S03]  /*d4e0*/  LDS R109, [R210+UR59+0x3000] ;  /* 0x0030003bd26d7984 */ /* 0x000fe60008000800 */
[C---:B------:R-:W-:Y:S01]  /*d4f0*/  HMMA.1688.F32.TF32 R84, R144.reuse, R38, R84 ;  /* 0x000000269054723c */ /* 0x040fe20000081054 */
[----:B------:R-:W1:Y:S05]  /*d500*/  LDS R111, [R210+UR59+0x3400] ;  /* 0x0034003bd26f7984 */ /* 0x000e6a0008000800 */
[C---:B------:R-:W-:Y:S06]  /*d510*/  HMMA.1688.F32.TF32 R80, R144.reuse, R34, R80 ;  /* 0x000000229050723c */ /* 0x040fec0000081050 */
[----:B------:R-:W-:Y:S01]  /*d520*/  HMMA.1688.F32.TF32 R76, R144, R30, R76 ;  /* 0x0000001e904c723c */ /* 0x000fe2000008104c */
[----:B------:R-:W4:Y:S04]  /*d530*/  LDL R144, [R1+0x98] ;  /* 0x0000980001907983 */ /* 0x000f280000100800 */
[----:B------:R-:W4:Y:S01]  /*d540*/  LDL R145, [R1+0x14] ;  /* 0x0000140001917983 */ /* 0x000f220000100800 */
[----:B------:R-:W-:Y:S03]  /*d550*/  HMMA.1688.F32.TF32 R48, R136, R38, R48 ;  /* 0x000000268830723c */ /* 0x000fe60000081030 */
[----:B------:R-:W-:Y:S04]  /*d560*/  LDS R38, [R211+UR59+0x3480] ;  /* 0x0034803bd3267984 */ /* 0x000fe80008000800 */
[----:B------:R-:W1:Y:S01]  /*d570*/  LDS R39, [R210+UR59+0x3480] ;  /* 0x0034803bd2277984 */ /* 0x000e620008000800 */
[C---:B--2---:R-:W-:Y:S03]  /*d580*/  HMMA.1688.F32.TF32 R60, R132.reuse, R116, R60 ;  /* 0x00000074843c723c */ /* 0x044fe6000008103c */
[----:B------:R-:W2:Y:S03]  /*d590*/  LDL R146, [R1+0x4] ;  /* 0x0000040001927983 */ /* 0x000ea60000100800 */
[C---:B---3--:R-:W-:Y:S01]  /*d5a0*/  HMMA.1688.F32.TF32 R64, R132.reuse, R112, R64 ;  /* 0x000000708440723c */ /* 0x048fe20000081040 */
[----:B------:R-:W3:Y:S05]  /*d5b0*/  LDL R147, [R1+0x6c] ;  /* 0x00006c0001937983 */ /* 0x000eea0000100800 */
[C---:B------:R-:W-:Y:S06]  /*d5c0*/  HMMA.1688.F32.TF32 R68, R132.reuse, R124, R68 ;  /* 0x0000007c8444723c */ /* 0x040fec0000081044 */
[----:B----4-:R-:W-:Y:S01]  /*d5d0*/  HMMA.1688.F32.TF32 R72, R132, R120, R72 ;  /* 0x000000788448723c */ /* 0x010fe20000081048 */
[----:B------:R-:W4:Y:S04]  /*d5e0*/  LDL R133, [R1+0xbc] ;  /* 0x0000bc0001857983 */ /* 0x000f280000100800 */
[----:B------:R-:W2:Y:S01]  /*d5f0*/  LDL R135, [R1+0x80] ;  /* 0x0000800001877983 */ /* 0x000ea20000100800 */
[C---:B------:R-:W-:Y:S03]  /*d600*/  HMMA.1688.F32.TF32 R44, R136.reuse, R42, R44 ;  /* 0x0000002a882c723c */ /* 0x040fe6000008102c */
[----:B------:R-:W3:Y:S03]  /*d610*/  LDL R134, [R1+0x44] ;  /* 0x0000440001867983 */ /* 0x000ee60000100800 */
[C---:B------:R-:W-:Y:S01]  /*d620*/  HMMA.1688.F32.TF32 R52, R136.reuse, R34, R52 ;  /* 0x000000228834723c */ /* 0x040fe20000081034 */
[----:B------:R-:W-:Y:S04]  /*d630*/  LDS R42, [R6+UR59+0x3c80] ;  /* 0x003c803b062a7984 */ /* 0x000fe80008000800 */
[----:B------:R-:W1:Y:S01]  /*d640*/  LDS R43, [R212+UR59+0x3c80] ;  /* 0x003c803bd42b7984 */ /* 0x000e620008000800 */
[----:B------:R-:W-:Y:S03]  /*d650*/  HMMA.1688.F32.TF32 R56, R136, R30, R56 ;  /* 0x0000001e8838723c */ /* 0x000fe60000081038 */
[----:B------:R-:W3:Y:S04]  /*d660*/  LDL R136, [R1+0x34] ;  /* 0x0000340001887983 */ /* 0x000ee80000100800 */
[----:B------:R-:W3:Y:S01]  /*d670*/  LDL R137, [R1+0xa8] ;  /* 0x0000a80001897983 */ /* 0x000ee20000100800 */
[C---:B-1----:R-:W-:Y:S03]  /*d680*/  HMMA.1688.F32.TF32 R88, R108.reuse, R116, R88 ;  /* 0x000000746c58723c */ /* 0x042fe60000081058 */
[----:B------:R-:W3:Y:S03]  /*d690*/  LDL R138, [R1+0x9c] ;  /* 0x00009c00018a7983 */ /* 0x000ee60000100800 */
[C---:B------:R-:W-:Y:S01]  /*d6a0*/  HMMA.1688.F32.TF32 R84, R108.reuse, R112, R84 ;  /* 0x000000706c54723c */ /* 0x040fe20000081054 */
[----:B------:R-:W3:Y:S04]  /*d6b0*/  LDL R139, [R1+0x24] ;  /* 0x00002400018b7983 */ /* 0x000ee80000100800 */
[----:B------:R-:W-:Y:S01]  /*d6c0*/  LDS R34, [R211+UR59+0x3c00] ;  /* 0x003c003bd3227984 */ /* 0x000fe20008000800 */
[C---:B------:R-:W-:Y:S03]  /*d6d0*/  HMMA.1688.F32.TF32 R80, R108.reuse, R124, R80 ;  /* 0x0000007c6c50723c */ /* 0x040fe60000081050 */
[----:B------:R-:W1:Y:S03]  /*d6e0*/  LDS R35, [R210+UR59+0x3c00] ;  /* 0x003c003bd2237984 */ /* 0x000e660008000800 */
[----:B------:R-:W-:Y:S01]  /*d6f0*/  HMMA.1688.F32.TF32 R76, R108, R120, R76 ;  /* 0x000000786c4c723c */ /* 0x000fe2000008104c */
[----:B------:R-:W-:Y:S04]  /*d700*/  LDS R108, [R6+UR59+0x3800] ;  /* 0x0038003b066c7984 */ /* 0x000fe80008000800 */
[----:B------:R-:W-:Y:S04]  /*d710*/  LDS R110, [R6+UR59+0x3c00] ;  /* 0x003c003b066e7984 */ /* 0x000fe80008000800 */
[----:B------:R-:W-:Y:S04]  /*d720*/  LDS R109, [R212+UR59+0x3800] ;  /* 0x0038003bd46d7984 */ /* 0x000fe80008000800 */
[----:B------:R-:W1:Y:S04]  /*d730*/  LDS R111, [R212+UR59+0x3c00] ;  /* 0x003c003bd46f7984 */ /* 0x000e680008000800 */
[----:B------:R-:W-:Y:S04]  /*d740*/  LDS R30, [R211+UR59+0x3c80] ;  /* 0x003c803bd31e7984 */ /* 0x000fe80008000800 */
[----:B------:R-:W1:Y:S01]  /*d750*/  LDS R31, [R210+UR59+0x3c80] ;  /* 0x003c803bd21f7984 */ /* 0x000e620008000800 */
[-C--:B------:R-:W-:Y:S06]  /*d760*/  HMMA.1688.F32.TF32 R96, R128, R112.reuse, R96 ;  /* 0x000000708060723c */ /* 0x080fec0000081060 */
[----:B------:R-:W-:Y:S01]  /*d770*/  HMMA.1688.F32.TF32 R48, R36, R112, R48 ;  /* 0x000000702430723c */ /* 0x000fe20000081030 */
[----:B------:R-:W3:Y:S04]  /*d780*/  LDL R113, [R1+0x8c] ;  /* 0x00008c0001717983 */ /* 0x000ee80000100800 */
[----:B------:R-:W3:Y:S01]  /*d790*/  LDL R112, [R1+0x64] ;  /* 0x0000640001707983 */ /* 0x000ee20000100800 */
[-C--:B------:R-:W-:Y:S06]  /*d7a0*/  HMMA.1688.F32.TF32 R92, R128, R116.reuse, R92 ;  /* 0x00000074805c723c */ /* 0x080fec000008105c */
[----:B------:R-:W-:Y:S01]  /*d7b0*/  HMMA.1688.F32.TF32 R44, R36, R116, R44 ;  /* 0x00000074242c723c */ /* 0x000fe2000008102c */
[----:B------:R-:W3:Y:S04]  /*d7c0*/  LDL R117, [R1+0x130] ;  /* 0x0001300001757983 */ /* 0x000ee80000100800 */
[----:B------:R-:W3:Y:S01]  /*d7d0*/  LDL R116, [R1+0x90] ;  /* 0x0000900001747983 */ /* 0x000ee20000100800 */
[-C--:B------:R-:W-:Y:S06]  /*d7e0*/  HMMA.1688.F32.TF32 R96, R40, R114.reuse, R96 ;  /* 0x000000722860723c */ /* 0x080fec0000081060 */
[-C--:B-1----:R-:W-:Y:S06]  /*d7f0*/  HMMA.1688.F32.TF32 R84, R32, R114.reuse, R84 ;  /* 0x000000722054723c */ /* 0x082fec0000081054 */
[-C--:B------:R-:W-:Y:S06]  /*d800*/  HMMA.1688.F32.TF32 R64, R108, R114.reuse, R64 ;  /* 0x000000726c40723c */ /* 0x080fec0000081040 */
[----:B------:R-:W-:Y:S01]  /*d810*/  HMMA.1688.F32.TF32 R48, R28, R114, R48 ;  /* 0x000000721c30723c */ /* 0x000fe20000081030 */
[----:B------:R-:W3:Y:S04]  /*d820*/  LDL R114, [R1+0x94] ;  /* 0x0000940001727983 */ /* 0x000ee80000100800 */
[----:B------:R-:W3:Y:S01]  /*d830*/  LDL R115, [R1+0x68] ;  /* 0x0000680001737983 */ /* 0x000ee20000100800 */
[C---:B------:R-:W-:Y:S06]  /*d840*/  HMMA.1688.F32.TF32 R52, R36.reuse, R124, R52 ;  /* 0x0000007c2434723c */ /* 0x040fec0000081034 */
[----:B------:R-:W-:Y:S06]  /*d850*/  HMMA.1688.F32.TF32 R36, R36, R120, R56 ;  /* 0x000000782424723c */ /* 0x000fec0000081038 */
[C---:B------:R-:W-:Y:S06]  /*d860*/  HMMA.1688.F32.TF32 R60, R108.reuse, R118, R60 ;  /* 0x000000766c3c723c */ /* 0x040fec000008103c */
[C---:B------:R-:W-:Y:S06]  /*d870*/  HMMA.1688.F32.TF32 R68, R108.reuse, R126, R68 ;  /* 0x0000007e6c44723c */ /* 0x040fec0000081044 */
[----:B------:R-:W-:Y:S01]  /*d880*/  HMMA.1688.F32.TF32 R56, R108, R122, R72 ;  /* 0x0000007a6c38723c */ /* 0x000fe20000081048 */
[----:B------:R-:W3:Y:S04]  /*d890*/  LDL R111, [R1+0x88] ;  /* 0x00008800016f7983 */ /* 0x000ee80000100800 */
[----:B------:R-:W3:Y:S01]  /*d8a0*/  LDL R110, [R1+0x84] ;  /* 0x00008400016e7983 */ /* 0x000ee20000100800 */
[C---:B------:R-:W-:Y:S06]  /*d8b0*/  HMMA.1688.F32.TF32 R100, R128.reuse, R124, R100 ;  /* 0x0000007c8064723c */ /* 0x040fec0000081064 */
[----:B------:R-:W-:Y:S06]  /*d8c0*/  HMMA.1688.F32.TF32 R104, R128, R120, R104 ;  /* 0x000000788068723c */ /* 0x000fec0000081068 */
[-C--:B------:R-:W-:Y:S06]  /*d8d0*/  HMMA.1688.F32.TF32 R92, R40, R118.reuse, R92 ;  /* 0x00000076285c723c */ /* 0x080fec000008105c */
[----:B------:R-:W-:Y:S06]  /*d8e0*/  HMMA.1688.F32.TF32 R88, R32, R118, R88 ;  /* 0x000000762058723c */ /* 0x000fec0000081058 */
[C---:B------:R-:W-:Y:S06]  /*d8f0*/  HMMA.1688.F32.TF32 R100, R40.reuse, R126, R100 ;  /* 0x0000007e2864723c */ /* 0x040fec0000081064 */
[----:B------:R-:W-:Y:S06]  /*d900*/  HMMA.1688.F32.TF32 R104, R40, R122, R104 ;  /* 0x0000007a2868723c */ /* 0x000fec0000081068 */
[C---:B------:R-:W-:Y:S06]  /*d910*/  HMMA.1688.F32.TF32 R80, R32.reuse, R126, R80 ;  /* 0x0000007e2050723c */ /* 0x040fec0000081050 */
[----:B------:R-:W-:Y:S07]  /*d920*/  HMMA.1688.F32.TF32 R76, R32, R122, R76 ;  /* 0x0000007a204c723c */ /* 0x000fee000008104c */
[----:B------:R-:W-:Y:S01]  /*d930*/  LEA R32, P6, R207, R22, 0x2 ;  /* 0x00000016cf207211 */ /* 0x000fe200078c10ff */
[----:B------:R-:W-:Y:S01]  /*d940*/  UIADD3 UR33, UR33, 0x1, URZ ;  /* 0x0000000121217890 */ /* 0x000fe2000fffe03f */
[----:B------:R-:W-:Y:S03]  /*d950*/  HMMA.1688.F32.TF32 R124, R28, R126, R52 ;  /* 0x0000007e1c7c723c */ /* 0x000fe60000081034 */
[----:B------:R-:W-:-:S04]  /*d960*/  UISETP.GT.AND UP0, UPT, UR33, 0x1, UPT ;  /* 0x000000012100788c */ /* 0x000fc8000bf04270 */
[----:B------:R-:W-:Y:S01]  /*d970*/  USEL UR33, UR33, URZ, !UP0 ;  /* 0x0000003f21217287 */ /* 0x000fe2000c000000 */
[----:B------:R-:W-:Y:S03]  /*d980*/  HMMA.1688.F32.TF32 R44, R28, R118, R44 ;  /* 0x000000761c2c723c */ /* 0x000fe6000008102c */
[----:B------:R-:W-:-:S03]  /*d990*/  ULEA UR59, UR33, UR60, 0xe ;  /* 0x0000003c213b7291 */ /* 0x000fc6000f8e703f */
[----:B------:R-:W-:Y:S07]  /*d9a0*/  HMMA.1688.F32.TF32 R120, R28, R122, R36 ;  /* 0x0000007a1c78723c */ /* 0x000fee0000081024 */
[----:B------:R-:W-:Y:S02]  /*d9b0*/  IMAD.MOV.U32 R36, RZ, RZ, R22 ;  /* 0x000000ffff247224 */ /* 0x000fe400078e0016 */
[----:B------:R-:W-:Y:S01]  /*d9c0*/  IMAD.MOV.U32 R37, RZ, RZ, R24 ;  /* 0x000000ffff257224 */ /* 0x000fe200078e0018 */
[----:B------:R-:W-:Y:S01]  /*d9d0*/  BAR.SYNC.DEFER_BLOCKING 0x0 ;  /* 0x0000000000007b1d */ /* 0x000fe20000010000 */
[----:B----4-:R-:W-:-:S02]  /*d9e0*/  LEA R42, P3, R133, R22, 0x2 ;  /* 0x00000016852a7211 */ /* 0x010fc400078610ff */
[----:B------:R-:W-:Y:S02]  /*d9f0*/  SHF.R.S32.HI R133, RZ, 0x1f, R207 ;  /* 0x0000001fff857819 */ /* 0x000fe400000114cf */
[----:B--2---:R-:W-:Y:S02]  /*da00*/  LEA R34, P4, R135, R22, 0x2 ;  /* 0x0000001687227211 */ /* 0x004fe400078810ff */
[----:B------:R-:W-:Y:S01]  /*da10*/  SHF.L.U64.HI R133, R207, 0x2, R133 ;  /* 0x00000002cf857819 */ /* 0x000fe20000010285 */
[----:B------:R-:W-:-:S04]  /*da20*/  VIADD R135, R209, 0xfffffffe ;  /* 0xfffffffed1877836 */ /* 0x000fc80000000000 */
[C---:B------:R-:W-:Y:S01]  /*da30*/  IMAD.X R33, R24.reuse, 0x1, R133, P6 ;  /* 0x0000000118217824 */ /* 0x040fe200030e0685 */
[----:B------:R-:W-:Y:S01]  /*da40*/  ISETP.GT.AND P6, PT, R23, RZ, PT ;  /* 0x000000ff1700720c */ /* 0x000fe20003fc4270 */
[----:B---3--:R-:W-:Y:S01]  /*da50*/  IMAD.X R43, R24, 0x1, R134, P3 ;  /* 0x00000001182b7824 */ /* 0x008fe200018e0686 */
[----:B------:R-:W-:Y:S02]  /*da60*/  ISETP.GE.AND P3, PT, R8, R135, PT ;  /* 0x000000870800720c */ /* 0x000fe40003f66270 */
[----:B------:R-:W-:Y:S01]  /*da70*/  SEL R41, RZ, 0x4, !P6 ;  /* 0x00000004ff297807 */ /* 0x000fe20007000000 */
[----:B------:R-:W-:Y:S01]  /*da80*/  IMAD.X R35, R24, 0x1, R136, P4 ;  /* 0x0000000118237824 */ /* 0x000fe200020e0688 */
[-C--:B------:R-:W-:Y:S02]  /*da90*/  LEA R72, P4, R137, R22.reuse, 0x2 ;  /* 0x0000001689487211 */ /* 0x080fe400078810ff */
[----:B------:R-:W-:Y:S02]  /*daa0*/  SEL R41, R41, RZ, !P3 ;  /* 0x000000ff29297207 */ /* 0x000fe40005800000 */
[----:B------:R-:W-:-:S02]  /*dab0*/  LEA R74, P6, R138, R22, 0x2 ;  /* 0x000000168a4a7211 */ /* 0x000fc400078c10ff */
[----:B------:R-:W-:Y:S01]  /*dac0*/  R2UR UR52, R205 ;  /* 0x00000000cd3472ca */ /* 0x000fe200000e0000 */
[----:B------:R-:W2:Y:S01]  /*dad0*/  LDL R138, [R1+0xb0] ;  /* 0x0000b000018a7983 */ /* 0x000ea20000100800 */
[----:B------:R-:W-:Y:S01]  /*dae0*/  IMAD.X R73, R24, 0x1, R139, P4 ;  /* 0x0000000118497824 */ /* 0x000fe200020e068b */
[-C--:B------:R-:W-:Y:S01]  /*daf0*/  LEA R40, P4, R144, R22.reuse, 0x2 ;  /* 0x0000001690287211 */ /* 0x080fe200078810ff */
[C---:B------:R-:W-:Y:S01]  /*db00*/  IMAD.X R75, R24.reuse, 0x1, R145, P6 ;  /* 0x00000001184b7824 */ /* 0x040fe200030e0691 */
[----:B------:R-:W-:Y:S01]  /*db10*/  ISETP.NE.U32.AND P6, PT, R41, RZ, PT ;  /* 0x000000ff2900720c */ /* 0x000fe20003fc5070 */
[----:B------:R-:W3:Y:S02]  /*db20*/  LDL R144, [R1+0x50] ;  /* 0x0000500001907983 */ /* 0x000ee40000100800 */
[C---:B------:R-:W-:Y:S02]  /*db30*/  IMAD.X R41, R24.reuse, 0x1, R146, P4 ;  /* 0x0000000118297824 */ /* 0x040fe400020e0692 */
[----:B------:R-:W1:Y:S01]  /*db40*/  S2R R146, SR_TID.X ;  /* 0x0000000000927919 */ /* 0x000e620000002100 */
[----:B------:R-:W-:Y:S01]  /*db50*/  LEA R108, P4, R147, R22, 0x2 ;  /* 0x00000016936c7211 */ /* 0x000fe200078810ff */
[----:B------:R-:W4:Y:S04]  /*db60*/  LDL R205, [R1+0xb8] ;  /* 0x0000b80001cd7983 */ /* 0x000f280000100800 */
[----:B------:R-:W-:Y:S01]  /*db70*/  IMAD.X R109, R24, 0x1, R249, P4 ;  /* 0x00000001186d7824 */ /* 0x000fe200020e06f9 */
[----:B------:R-:W2:Y:S01]  /*db80*/  LDL R139, [R1+0x40] ;  /* 0x00004000018b7983 */ /* 0x000ea20000100800 */
[----:B-1----:R-:W-:-:S02]  /*db90*/  LOP3.LUT R147, R146, 0x3f, RZ, 0xc0, !PT ;  /* 0x0000003f92937812 */ /* 0x002fc400078ec0ff */
[----:B------:R-:W-:-:S03]  /*dba0*/  LEA R52, P4, R117, R22, 0x2 ;  /* 0x0000001675347211 */ /* 0x000fc600078810ff */
[----:B------:R-:W-:Y:S02]  /*dbb0*/  IMAD.SHL.U32 R145, R147, 0x4, RZ ;  /* 0x0000000493917824 */ /* 0x000fe400078e00ff */
[----:B------:R-:W-:Y:S01]  /*dbc0*/  IMAD.X R53, R24, 0x1, R245, P4 ;  /* 0x0000000118357824 */ /* 0x000fe200020e06f5 */
[----:B------:R-:W-:Y:S01]  /*dbd0*/  LEA R28, P4, R114, R22, 0x2 ;  /* 0x00000016721c7211 */ /* 0x000fe200078810ff */
[----:B------:R-:W-:-:S04]  /*dbe0*/  VIADD R114, R145, UR59 ;  /* 0x0000003b91727c36 */ /* 0x000fc80008000000 */
[----:B------:R-:W-:Y:S01]  /*dbf0*/  IMAD.X R29, R24, 0x1, R241, P4 ;  /* 0x00000001181d7824 */ /* 0x000fe200020e06f1 */
[-C--:B------:R-:W-:Y:S01]  /*dc00*/  LEA R30, P4, R116, R22.reuse, 0x2 ;  /* 0x00000016741e7211 */ /* 0x080fe200078810ff */
[----:B------:R-:W-:Y:S01]  /*dc10*/  @!PT LDS RZ, [RZ] ;  /* 0x00000000fffff984 */ /* 0x000fe20000000800 */
[----:B------:R-:W-:Y:S01]  /*dc20*/  @!PT LDS RZ, [RZ] ;  /* 0x00000000fffff984 */ /* 0x000fe20000000800 */
[----:B------:R-:W-:Y:S01]  /*dc30*/  @!PT LDS RZ, [RZ] ;  /* 0x00000000fffff984 */ /* 0x000fe20000000800 */
[----:B------:R1:W-:Y:S04]  /*dc40*/  LDGSTS.E [R114], desc[UR34][R36.64], P6 ;  /* 0x0000000024727fae */ /* 0x0003e8000b121862 */
[----:B------:R-:W-:Y:S01]  /*dc50*/  IMAD.X R31, R24, 0x1, R237, P4 ;  /* 0x00000001181f7824 */ /* 0x000fe200020e06ed */
[----:B-1----:R-:W-:-:S05]  /*dc60*/  LEA R36, P4, R115, R22, 0x2 ;  /* 0x0000001673247211 */ /* 0x002fca00078810ff */
[----:B------:R-:W-:Y:S01]  /*dc70*/  IMAD.X R37, R24, 0x1, R233, P4 ;  /* 0x0000000118257824 */ /* 0x000fe200020e06e9 */
[----:B------:R-:W-:-:S05]  /*dc80*/  LEA R38, P4, R113, R22, 0x2 ;  /* 0x0000001671267211 */ /* 0x000fca00078810ff */
[----:B------:R-:W-:Y:S01]  /*dc90*/  IMAD.X R39, R24, 0x1, R229, P4 ;  /* 0x0000000118277824 */ /* 0x000fe200020e06e5 */
[----:B------:R-:W-:-:S05]  /*dca0*/  LEA R54, P4, R111, R22, 0x2 ;  /* 0x000000166f367211 */ /* 0x000fca00078810ff */
[----:B------:R-:W-:Y:S01]  /*dcb0*/  IMAD.X R55, R24, 0x1, R225, P4 ;  /* 0x0000000118377824 */ /* 0x000fe200020e06e1 */
[----:B------:R-:W-:-:S05]  /*dcc0*/  LEA R110, P4, R110, R22, 0x2 ;  /* 0x000000166e6e7211 */ /* 0x000fca00078810ff */
[----:B------:R-:W-:Y:S01]  /*dcd0*/  IMAD.X R111, R24, 0x1, R221, P4 ;  /* 0x00000001186f7824 */ /* 0x000fe200020e06dd */
[----:B------:R-:W-:-:S05]  /*dce0*/  LEA R112, P4, R112, R22, 0x2 ;  /* 0x0000001670707211 */ /* 0x000fca00078810ff */
[----:B------:R-:W-:Y:S01]  /*dcf0*/  IMAD.X R113, R24, 0x1, R217, P4 ;  /* 0x0000000118717824 */ /* 0x000fe200020e06d9 */
[----:B------:R-:W-:-:S04]  /*dd00*/  ISETP.GT.AND P4, PT, R23, 0x4, PT ;  /* 0x000000041700780c */ /* 0x000fc80003f84270 */
[----:B------:R-:W-:Y:S02]  /*dd10*/  SEL R136, RZ, 0x4, !P4 ;  /* 0x00000004ff887807 */ /* 0x000fe40006000000 */
        /* <DEDUP_REMOVED lines=24> */
[C---:B------:R-:W-:Y:S02]  /*dea0*/  ISETP.GT.AND P4, PT, R23.reuse, 0x38, PT ;  /* 0x000000381700780c */ /* 0x040fe40003f84270 */
[----:B------:R-:W-:Y:S02]  /*deb0*/  SEL R136, R136, RZ, !P3 ;  /* 0x000000ff88887207 */ /* 0x000fe40005800000 */
[----:B------:R-:W-:Y:S02]  /*dec0*/  SEL R135, RZ, 0x4, !P4 ;  /* 0x00000004ff877807 */ /* 0x000fe40006000000 */
[----:B------:R-:W-:Y:S02]  /*ded0*/  ISETP.GT.AND P4, PT, R23, 0x3c, PT ;  /* 0x0000003c1700780c */ /* 0x000fe40003f84270 */
[----:B------:R-:W-:-:S02]  /*dee0*/  SEL R115, R115, RZ, !P3 ;  /* 0x000000ff73737207 */ /* 0x000fc40005800000 */
[----:B------:R-:W-:Y:S02]  /*def0*/  ISETP.NE.U32.AND P6, PT, R136, RZ, PT ;  /* 0x000000ff8800720c */ /* 0x000fe40003fc5070 */
[----:B------:R-:W-:Y:S01]  /*df00*/  SEL R137, RZ, 0x4, !P4 ;  /* 0x00000004ff897807 */ /* 0x000fe20006000000 */
[----:B------:R-:W4:Y:S01]  /*df10*/  LDL R136, [R1+0x60] ;  /* 0x0000600001887983 */ /* 0x000f220000100800 */
[----:B------:R-:W-:-:S03]  /*df20*/  ISETP.NE.U32.AND P4, PT, R115, RZ, PT ;  /* 0x000000ff7300720c */ /* 0x000fc60003f85070 */
[----:B------:R-:W3:Y:S01]  /*df30*/  LDL R115, [R1+0xc4] ;  /* 0x0000c40001737983 */ /* 0x000ee20000100800 */
[----:B------:R-:W-:-:S05]  /*df40*/  SEL R116, R116, RZ, !P3 ;  /* 0x000000ff74747207 */ /* 0x000fca0005800000 */
[----:B------:R-:W-:Y:S01]  /*df50*/  LDGSTS.E [R114+0x400], desc[UR34][R32.64], P6 ;  /* 0x0040000020727fae */ /* 0x000fe2000b121862 */
[----:B------:R-:W-:Y:S02]  /*df60*/  ISETP.NE.U32.AND P6, PT, R116, RZ, PT ;  /* 0x000000ff7400720c */ /* 0x000fe40003fc5070 */
[----:B------:R-:W-:Y:S01]  /*df70*/  SEL R117, R117, RZ, !P3 ;  /* 0x000000ff75757207 */ /* 0x000fe20005800000 */
[----:B------:R-:W-:Y:S01]  /*df80*/  LDGSTS.E [R114+0x800], desc[UR34][R42.64], P4 ;  /* 0x008000002a727fae */ /* 0x000fe2000a121862 */
[----:B------:R-:W-:Y:S02]  /*df90*/  SEL R118, R118, RZ, !P3 ;  /* 0x000000ff76767207 */ /* 0x000fe40005800000 */
[----:B------:R-:W-:-:S07]  /*dfa0*/  ISETP.NE.U32.AND P4, PT, R117, RZ, PT ;  /* 0x000000ff7500720c */ /* 0x000fce0003f85070 */
[----:B------:R-:W-:Y:S01]  /*dfb0*/  LDGSTS.E [R114+0xc00], desc[UR34][R34.64], P6 ;  /* 0x00c0000022727fae */ /* 0x000fe2000b121862 */
[----:B------:R-:W-:Y:S02]  /*dfc0*/  ISETP.NE.U32.AND P6, PT, R118, RZ, PT ;  /* 0x000000ff7600720c */ /* 0x000fe40003fc5070 */
[----:B------:R-:W-:Y:S01]  /*dfd0*/  SEL R119, R119, RZ, !P3 ;  /* 0x000000ff77777207 */ /* 0x000fe20005800000 */
[----:B------:R-:W2:Y:S01]  /*dfe0*/  LDL R42, [R1+0x30] ;  /* 0x00003000012a7983 */ /* 0x000ea20000100800 */
[----:B------:R-:W-:-:S03]  /*dff0*/  SEL R128, R128, RZ, !P3 ;  /* 0x000000ff80807207 */ /* 0x000fc60005800000 */
[----:B------:R-:W-:Y:S01]  /*e000*/  LDGSTS.E [R114+0x1000], desc[UR34][R72.64], P4 ;  /* 0x0100000048727fae */ /* 0x000fe2000a121862 */
[----:B------:R-:W-:-:S05]  /*e010*/  ISETP.NE.U32.AND P4, PT, R119, RZ, PT ;  /* 0x000000ff7700720c */ /* 0x000fca0003f85070 */
[----:B------:R-:W-:Y:S01]  /*e020*/  LDGSTS.E [R114+0x1400], desc[UR34][R74.64], P6 ;  /* 0x014000004a727fae */ /* 0x000fe2000b121862 */
[----:B------:R-:W-:Y:S02]  /*e030*/  ISETP.NE.U32.AND P6, PT, R128, RZ, PT ;  /* 0x000000ff8000720c */ /* 0x000fe40003fc5070 */
[----:B------:R-:W-:Y:S02]  /*e040*/  SEL R129, R129, RZ, !P3 ;  /* 0x000000ff81817207 */ /* 0x000fe40005800000 */
[----:B------:R-:W-:-:S03]  /*e050*/  SEL R130, R130, RZ, !P3 ;  /* 0x000000ff82827207 */ /* 0x000fc60005800000 */
[----:B------:R-:W-:Y:S01]  /*e060*/  LDGSTS.E [R114+0x1800], desc[UR34][R40.64], P4 ;  /* 0x0180000028727fae */ /* 0x000fe2000a121862 */
[----:B------:R-:W-:-:S05]  /*e070*/  ISETP.NE.U32.AND P4, PT, R129, RZ, PT ;  /* 0x000000ff8100720c */ /* 0x000fca0003f85070 */
[----:B------:R-:W-:Y:S01]  /*e080*/  LDGSTS.E [R114+0x1c00], desc[UR34][R108.64], P6 ;  /* 0x01c000006c727fae */ /* 0x000fe2000b121862 */
[----:B------:R-:W-:Y:S02]  /*e090*/  ISETP.NE.U32.AND P6, PT, R130, RZ, PT ;  /* 0x000000ff8200720c */ /* 0x000fe40003fc5070 */
[----:B------:R-:W-:Y:S02]  /*e0a0*/  SEL R131, R131, RZ, !P3 ;  /* 0x000000ff83837207 */ /* 0x000fe40005800000 */
[----:B------:R-:W-:Y:S01]  /*e0b0*/  SEL R132, R132, RZ, !P3 ;  /* 0x000000ff84847207 */ /* 0x000fe20005800000 */
[----:B------:R-:W2:Y:S04]  /*e0c0*/  LDL R41, [R1+0x20] ;  /* 0x0000200001297983 */ /* 0x000ea80000100800 */
[----:B------:R-:W-:Y:S01]  /*e0d0*/  LDGSTS.E [R114+0x2000], desc[UR34][R52.64], P4 ;  /* 0x0200000034727fae */ /* 0x000fe2000a121862 */
[----:B------:R-:W-:-:S03]  /*e0e0*/  ISETP.NE.U32.AND P4, PT, R131, RZ, PT ;  /* 0x000000ff8300720c */ /* 0x000fc60003f85070 */
[----:B------:R1:W-:Y:S01]  /*e0f0*/  LDGSTS.E [R114+0x2400], desc[UR34][R28.64], P6 ;  /* 0x024000001c727fae */ /* 0x0003e2000b121862 */
[----:B------:R-:W-:Y:S02]  /*e100*/  ISETP.NE.U32.AND P6, PT, R132, RZ, PT ;  /* 0x000000ff8400720c */ /* 0x000fe40003fc5070 */
[----:B------:R-:W-:Y:S01]  /*e110*/  SEL R133, R133, RZ, !P3 ;  /* 0x000000ff85857207 */ /* 0x000fe20005800000 */
[----:B------:R-:W2:Y:S06]  /*e120*/  LDL R40, [R1+0x154] ;  /* 0x0001540001287983 */ /* 0x000eac0000100800 */
[----:B------:R4:W-:Y:S04]  /*e130*/  LDGSTS.E [R114+0x2800], desc[UR34][R30.64], P4 ;  /* 0x028000001e727fae */ /* 0x0009e8000a121862 */
[----:B------:R-:W-:Y:S04]  /*e140*/  LDGSTS.E [R114+0x2c00], desc[UR34][R36.64], P6 ;  /* 0x02c0000024727fae */ /* 0x000fe8000b121862 */
[----:B------:R-:W2:Y:S01]  /*e150*/  LDL R36, [R1+0xa4] ;  /* 0x0000a40001247983 */ /* 0x000ea20000100800 */
[----:B------:R-:W-:-:S02]  /*e160*/  SEL R134, R134, RZ, !P3 ;  /* 0x000000ff86867207 */ /* 0x000fc40005800000 */
[----:B------:R-:W-:Y:S01]  /*e170*/  ISETP.NE.U32.AND P4, PT, R133, RZ, PT ;  /* 0x000000ff8500720c */ /* 0x000fe20003f85070 */
[----:B------:R-:W2:Y:S01]  /*e180*/  LDL R37, [R1] ;  /* 0x0000000001257983 */ /* 0x000ea20000100800 */
[----:B------:R-:W-:Y:S02]  /*e190*/  ISETP.NE.U32.AND P6, PT, R134, RZ, PT ;  /* 0x000000ff8600720c */ /* 0x000fe40003fc5070 */
[----:B------:R-:W-:Y:S02]  /*e1a0*/  SEL R135, R135, RZ, !P3 ;  /* 0x000000ff87877207 */ /* 0x000fe40005800000 */
[----:B------:R-:W-:-:S07]  /*e1b0*/  SEL R137, R137, RZ, !P3 ;  /* 0x000000ff89897207 */ /* 0x000fce0005800000 */
[----:B------:R-:W-:Y:S01]  /*e1c0*/  LDGSTS.E [R114+0x3000], desc[UR34][R38.64], P4 ;  /* 0x0300000026727fae */ /* 0x000fe2000a121862 */
[----:B------:R-:W-:-:S03]  /*e1d0*/  ISETP.NE.U32.AND P4, PT, R135, RZ, PT ;  /* 0x000000ff8700720c */ /* 0x000fc60003f85070 */
[----:B------:R-:W-:Y:S01]  /*e1e0*/  LDGSTS.E [R114+0x3400], desc[UR34][R54.64], P6 ;  /* 0x0340000036727fae */ /* 0x000fe2000b121862 */
[----:B------:R-:W-:-:S03]  /*e1f0*/  ISETP.NE.U32.AND P6, PT, R137, RZ, PT ;  /* 0x000000ff8900720c */ /* 0x000fc60003fc5070 */
[----:B------:R-:W2:Y:S06]  /*e200*/  LDL R39, [R1+0x10] ;  /* 0x0000100001277983 */ /* 0x000eac0000100800 */
[----:B------:R-:W-:Y:S04]  /*e210*/  LDGSTS.E [R114+0x3800], desc[UR34][R110.64], P4 ;  /* 0x038000006e727fae */ /* 0x000fe8000a121862 */
[----:B------:R-:W-:Y:S01]  /*e220*/  LDGSTS.E [R114+0x3c00], desc[UR34][R112.64], P6 ;  /* 0x03c0000070727fae */ /* 0x000fe2000b121862 */
[----:B-1----:R-:W-:-:S03]  /*e230*/  IADD3 R28, P4, R207, R22, RZ ;  /* 0x00000016cf1c7210 */ /* 0x002fc60007f9e0ff */
[----:B------:R-:W2:Y:S01]  /*e240*/  LDL R38, [R1+0x148] ;  /* 0x0001480001267983 */ /* 0x000ea20000100800 */
[----:B---3--:R-:W-:-:S05]  /*e250*/  LEA R32, P6, R115, R22, 0x2 ;  /* 0x0000001673207211 */ /* 0x008fca00078c10ff */
[C---:B------:R-:W-:Y:S02]  /*e260*/  IMAD.X R33, R24.reuse, 0x1, R144, P6 ;  /* 0x0000000118217824 */ /* 0x040fe400030e0690 */
[----:B------:R-:W1:Y:S01]  /*e270*/  S2R R144, SR_TID.X ;  /* 0x0000000000907919 */ /* 0x000e620000002100 */
[----:B----4-:R-:W-:Y:S01]  /*e280*/  IMAD.X R29, R24, 0x1, R136, P4 ;  /* 0x00000001181d7824 */ /* 0x010fe200020e0688 */
[C---:B------:R-:W-:Y:S02]  /*e290*/  ISETP.GT.AND P4, PT, R23.reuse, 0x1, PT ;  /* 0x000000011700780c */ /* 0x040fe40003f84270 */
[----:B------:R-:W-:Y:S02]  /*e2a0*/  ISETP.GT.AND P6, PT, R23, 0x5, PT ;  /* 0x000000051700780c */ /* 0x000fe40003fc4270 */
[----:B------:R-:W-:Y:S02]  /*e2b0*/  SEL R35, RZ, 0x4, !P4 ;  /* 0x00000004ff237807 */ /* 0x000fe40006000000 */
[----:B------:R-:W-:-:S02]  /*e2c0*/  LEA R30, P4, R205, R22, 0x2 ;  /* 0x00000016cd1e7211 */ /* 0x000fc400078810ff */
[----:B------:R-:W-:Y:S02]  /*e2d0*/  SEL R34, RZ, 0x4, !P6 ;  /* 0x00000004ff227807 */ /* 0x000fe40007000000 */
[----:B------:R-:W-:Y:S01]  /*e2e0*/  SEL R35, R35, RZ, !P3 ;  /* 0x000000ff23237207 */ /* 0x000fe20005800000 */
[----:B--2---:R-:W-:Y:S01]  /*e2f0*/  IMAD.X R31, R24, 0x1, R139, P4 ;  /* 0x00000001181f7824 */ /* 0x004fe200020e068b */
[----:B------:R-:W-:Y:S02]  /*e300*/  ISETP.GT.AND P4, PT, R23, 0x9, PT ;  /* 0x000000091700780c */ /* 0x000fe40003f84270 */
[----:B------:R-:W-:Y:S02]  /*e310*/  SEL R34, R34, RZ, !P3 ;  /* 0x000000ff22227207 */ /* 0x000fe40005800000 */
[----:B------:R-:W-:Y:S02]  /*e320*/  ISETP.NE.U32.AND P6, PT, R35, RZ, PT ;  /* 0x000000ff2300720c */ /* 0x000fe40003fc5070 */
[----:B------:R-:W-:-:S02]  /*e330*/  SEL R35, RZ, 0x4, !P4 ;  /* 0x00000004ff237807 */ /* 0x000fc40006000000 */
[----:B------:R-:W-:Y:S02]  /*e340*/  ISETP.NE.U32.AND P4, PT, R34, RZ, PT ;  /* 0x000000ff2200720c */ /* 0x000fe40003f85070 */
[----:B-1----:R-:W-:-:S05]  /*e350*/  LOP3.LUT R144, R144, 0x3f, RZ, 0xc0, !PT ;  /* 0x0000003f90907812 */ /* 0x002fca00078ec0ff */
[----:B------:R-:W-:-:S05]  /*e360*/  IMAD.SHL.U32 R144, R144, 0x4, RZ ;  /* 0x0000000490907824 */ /* 0x000fca00078e00ff */
[----:B------:R-:W-:Y:S02]  /*e370*/  LOP3.LUT R139, R144, 0x20, RZ, 0x3c, !PT ;  /* 0x00000020908b7812 */ /* 0x000fe400078e3cff */
[----:B------:R-:W-:-:S03]  /*e380*/  SEL R35, R35, RZ, !P3 ;  /* 0x000000ff23237207 */ /* 0x000fc60005800000 */
[----:B------:R-:W-:-:S05]  /*e390*/  VIADD R34, R139, UR59 ;  /* 0x0000003b8b227c36 */ /* 0x000fca0008000000 */
[----:B------:R1:W-:Y:S01]  /*e3a0*/  LDGSTS.E [R34+0x100], desc[UR34][R28.64], P6 ;  /* 0x001000001c227fae */ /* 0x0003e2000b121862 */
[----:B------:R-:W-:-:S03]  /*e3b0*/  ISETP.NE.U32.AND P6, PT, R35, RZ, PT ;  /* 0x000000ff2300720c */ /* 0x000fc60003fc5070 */
[----:B------:R-:W-:Y:S01]  /*e3c0*/  LDGSTS.E [R34+0x500], desc[UR34][R32.64], P4 ;  /* 0x0050000020227fae */ /* 0x000fe2000a121862 */
[----:B------:R-:W-:-:S03]  /*e3d0*/  ISETP.GT.AND P4, PT, R23, 0xd, PT ;  /* 0x0000000d1700780c */ /* 0x000fc60003f84270 */
[----:B------:R-:W2:Y:S01]  /*e3e0*/  LDL R35, [R1+0x120] ;  /* 0x0001200001237983 */ /* 0x000ea20000100800 */
[----:B-1----:R-:W-:-:S03]  /*e3f0*/  SEL R29, RZ, 0x4, !P4 ;  /* 0x00000004ff1d7807 */ /* 0x002fc60006000000 */
[----:B------:R-:W3:Y:S01]  /*e400*/  LDL R32, [R1+0x13c] ;  /* 0x00013c0001207983 */ /* 0x000ee20000100800 */
[----:B------:R-:W-:Y:S02]  /*e410*/  SEL R29, R29, RZ, !P3 ;  /* 0x000000ff1d1d7207 */ /* 0x000fe40005800000 */
[----:B------:R-:W-:Y:S01]  /*e420*/  LEA R28, P4, R138, R22, 0x2 ;  /* 0x000000168a1c7211 */ /* 0x000fe200078810ff */
[----:B------:R1:W-:Y:S01]  /*e430*/  LDGSTS.E [R34+0x900], desc[UR34][R30.64], P6 ;  /* 0x009000001e227fae */ /* 0x0003e2000b121862 */
[----:B------:R-:W-:-:S03]  /*e440*/  ISETP.NE.U32.AND P6, PT, R29, RZ, PT ;  /* 0x000000ff1d00720c */ /* 0x000fc60003fc5070 */
[----:B------:R-:W-:Y:S01]  /*e450*/  IMAD.X R29, R24, 0x1, R42, P4 ;  /* 0x00000001181d7824 */ /* 0x000fe200020e062a */
[----:B------:R-:W-:Y:S01]  /*e460*/  ISETP.GT.AND P4, PT, R23, 0x11, PT ;  /* 0x000000111700780c */ /* 0x000fe20003f84270 */
[----:B------:R-:W4:Y:S03]  /*e470*/  LDL R33, [R1+0x114] ;  /* 0x0001140001217983 */ /* 0x000f260000100800 */
[----:B-1----:R-:W-:Y:S02]  /*e480*/  SEL R31, RZ, 0x4, !P4 ;  /* 0x00000004ff1f7807 */ /* 0x002fe40006000000 */
[----:B------:R-:W-:-:S03]  /*e490*/  LEA R30, P4, R36, R22, 0x2 ;  /* 0x00000016241e7211 */ /* 0x000fc600078810ff */
[----:B------:R1:W-:Y:S04]  /*e4a0*/  LDGSTS.E [R34+0xd00], desc[UR34][R28.64], P6 ;  /* 0x00d000001c227fae */ /* 0x0003e8000b121862 */
[----:B------:R-:W2:Y:S01]  /*e4b0*/  LDL R36, [R1+0x12c] ;  /* 0x00012c0001247983 */ /* 0x000ea20000100800 */
[----:B------:R-:W-:-:S04]  /*e4c0*/  SEL R31, R31, RZ, !P3 ;  /* 0x000000ff1f1f7207 */ /* 0x000fc80005800000 */
[----:B------:R-:W-:Y:S01]  /*e4d0*/  ISETP.NE.U32.AND P6, PT, R31, RZ, PT ;  /* 0x000000ff1f00720c */ /* 0x000fe20003fc5070 */
[----:B------:R-:W-:Y:S01]  /*e4e0*/  IMAD.X R31, R24, 0x1, R41, P4 ;  /* 0x00000001181f7824 */ /* 0x000fe200020e0629 */
[----:B------:R-:W-:-:S04]  /*e4f0*/  ISETP.GT.AND P4, PT, R23, 0x15, PT ;  /* 0x000000151700780c */ /* 0x000fc80003f84270 */
[----:B-1----:R-:W-:Y:S02]  /*e500*/  SEL R29, RZ, 0x4, !P4 ;  /* 0x00000004ff1d7807 */ /* 0x002fe40006000000 */
[----:B------:R-:W-:Y:S02]  /*e510*/  LEA R28, P4, R40, R22, 0x2 ;  /* 0x00000016281c7211 */ /* 0x000fe400078810ff */
[----:B------:R-:W-:Y:S01]  /*e520*/  SEL R29, R29, RZ, !P3 ;  /* 0x000000ff1d1d7207 */ /* 0x000fe20005800000 */
[----:B------:R-:W1:Y:S02]  /*e530*/  S2R R144, SR_TID.X ;  /* 0x0000000000907919 */ /* 0x000e640000002100 */
[----:B------:R1:W-:Y:S01]  /*e540*/  LDGSTS.E [R34+0x1100], desc[UR34][R30.64], P6 ;  /* 0x011000001e227fae */ /* 0x0003e2000b121862 */
[----:B------:R-:W-:Y:S01]  /*e550*/  ISETP.NE.U32.AND P6, PT, R29, RZ, PT ;  /* 0x000000ff1d00720c */ /* 0x000fe20003fc5070 */
[----:B------:R-:W-:Y:S01]  /*e560*/  IMAD.X R29, R24, 0x1, R39, P4 ;  /* 0x00000001181d7824 */ /* 0x000fe200020e0627 */
[----:B------:R-:W-:Y:S01]  /*e570*/  ISETP.GT.AND P4, PT, R23, 0x19, PT ;  /* 0x000000191700780c */ /* 0x000fe20003f84270 */
[----:B------:R-:W4:Y:S04]  /*e580*/  LDL R40, [R1+0x3c] ;  /* 0x00003c0001287983 */ /* 0x000f280000100800 */
[----:B------:R-:W4:Y:S01]  /*e590*/  LDL R39, [R1+0x2c] ;  /* 0x00002c0001277983 */ /* 0x000f220000100800 */
[----:B-1----:R-:W-:-:S02]  /*e5a0*/  SEL R31, RZ, 0x4, !P4 ;  /* 0x00000004ff1f7807 */ /* 0x002fc40006000000 */
[----:B------:R-:W-:-:S03]  /*e5b0*/  LEA R30, P4, R38, R22, 0x2 ;  /* 0x00000016261e7211 */ /* 0x000fc600078810ff */
[----:B------:R1:W-:Y:S01]  /*e5c0*/  LDGSTS.E [R34+0x1500], desc[UR34][R28.64], P6 ;  /* 0x015000001c227fae */ /* 0x0003e2000b121862 */
[----:B------:R-:W-:-:S03]  /*e5d0*/  SEL R31, R31, RZ, !P3 ;  /* 0x000000ff1f1f7207 */ /* 0x000fc60005800000 */
[----:B------:R-:W4:Y:S01]  /*e5e0*/  LDL R38, [R1+0xcc] ;  /* 0x0000cc0001267983 */ /* 0x000f220000100800 */
[----:B------:R-:W-:Y:S01]  /*e5f0*/  ISETP.NE.U32.AND P6, PT, R31, RZ, PT ;  /* 0x000000ff1f00720c */ /* 0x000fe20003fc5070 */
[----:B------:R-:W-:Y:S01]  /*e600*/  IMAD.X R31, R24, 0x1, R37, P4 ;  /* 0x00000001181f7824 */ /* 0x000fe200020e0625 */
[----:B------:R-:W-:Y:S01]  /*e610*/  ISETP.GT.AND P4, PT, R23, 0x1d, PT ;  /* 0x0000001d1700780c */ /* 0x000fe20003f84270 */
[----:B------:R-:W4:Y:S03]  /*e620*/  LDL R37, [R1+0x4c] ;  /* 0x00004c0001257983 */ /* 0x000f260000100800 */
[----:B-1----:R-:W-:-:S04]  /*e630*/  SEL R29, RZ, 0x4, !P4 ;  /* 0x00000004ff1d7807 */ /* 0x002fc80006000000 */
[----:B------:R-:W-:-:S03]  /*e640*/  SEL R29, R29, RZ, !P3 ;  /* 0x000000ff1d1d7207 */ /* 0x000fc60005800000 */
[----:B------:R1:W-:Y:S01]  /*e650*/  LDGSTS.E [R34+0x1900], desc[UR34][R30.64], P6 ;  /* 0x019000001e227fae */ /* 0x0003e2000b121862 */
[----:B------:R-:W-:Y:S02]  /*e660*/  ISETP.NE.U32.AND P6, PT, R29, RZ, PT ;  /* 0x000000ff1d00720c */ /* 0x000fe40003fc5070 */
[----:B---3--:R-:W-:Y:S02]  /*e670*/  LEA R28, P4, R32, R22, 0x2 ;  /* 0x00000016201c7211 */ /* 0x008fe400078810ff */
[----:B------:R-:W3:Y:S03]  /*e680*/  LDL R32, [R1+0x108] ;  /* 0x0001080001207983 */ /* 0x000ee60000100800 */
[----:B------:R-:W-:Y:S01]  /*e690*/  IMAD.X R29, R24, 0x1, R248, P4 ;  /* 0x00000001181d7824 */ /* 0x000fe200020e06f8 */
[----:B------:R-:W-:-:S04]  /*e6a0*/  ISETP.GT.AND P4, PT, R23, 0x21, PT ;  /* 0x000000211700780c */ /* 0x000fc80003f84270 */
[----:B-1----:R-:W-:Y:S01]  /*e6b0*/  SEL R31, RZ, 0x4, !P4 ;  /* 0x00000004ff1f7807 */ /* 0x002fe20006000000 */
[----:B------:R1:W-:Y:S03]  /*e6c0*/  LDGSTS.E [R34+0x1d00], desc[UR34][R28.64], P6 ;  /* 0x01d000001c227fae */ /* 0x0003e6000b121862 */
[----:B------:R-:W-:-:S04]  /*e6d0*/  SEL R31, R31, RZ, !P3 ;  /* 0x000000ff1f1f7207 */ /* 0x000fc80005800000 */
[----:B------:R-:W-:Y:S02]  /*e6e0*/  ISETP.NE.U32.AND P6, PT, R31, RZ, PT ;  /* 0x000000ff1f00720c */ /* 0x000fe40003fc5070 */
[----:B--2---:R-:W-:Y:S02]  /*e6f0*/  LEA R30, P4, R36, R22, 0x2 ;  /* 0x00000016241e7211 */ /* 0x004fe400078810ff */
[----:B------:R-:W2:Y:S03]  /*e700*/  LDL R36, [R1+0xfc] ;  /* 0x0000fc0001247983 */ /* 0x000ea60000100800 */
[----:B------:R-:W-:Y:S01]  /*e710*/  IMAD.X R31, R24, 0x1, R244, P4 ;  /* 0x00000001181f7824 */ /* 0x000fe200020e06f4 */
[----:B------:R-:W-:-:S04]  /*e720*/  ISETP.GT.AND P4, PT, R23, 0x25, PT ;  /* 0x000000251700780c */ /* 0x000fc80003f84270 */
[----:B-1----:R-:W-:Y:S01]  /*e730*/  SEL R29, RZ, 0x4, !P4 ;  /* 0x00000004ff1d7807 */ /* 0x002fe20006000000 */
[----:B------:R1:W-:Y:S01]  /*e740*/  LDGSTS.E [R34+0x2100], desc[UR34][R30.64], P6 ;  /* 0x021000001e227fae */ /* 0x0003e2000b121862 */
[----:B------:R-:W-:Y:S02]  /*e750*/  LEA R28, P4, R35, R22, 0x2 ;  /* 0x00000016231c7211 */ /* 0x000fe400078810ff */
[----:B------:R-:W-:Y:S01]  /*e760*/  SEL R29, R29, RZ, !P3 ;  /* 0x000000ff1d1d7207 */ /* 0x000fe20005800000 */
[----:B------:R-:W2:Y:S03]  /*e770*/  LDL R35, [R1+0xf0] ;  /* 0x0000f00001237983 */ /* 0x000ea60000100800 */
[----:B------:R-:W-:Y:S01]  /*e780*/  ISETP.NE.U32.AND P6, PT, R29, RZ, PT ;  /* 0x000000ff1d00720c */ /* 0x000fe20003fc5070 */
[----:B------:R-:W-:Y:S01]  /*e790*/  IMAD.X R29, R24, 0x1, R240, P4 ;  /* 0x00000001181d7824 */ /* 0x000fe200020e06f0 */
[----:B------:R-:W-:-:S04]  /*e7a0*/  ISETP.GT.AND P4, PT, R23, 0x29, PT ;  /* 0x000000291700780c */ /* 0x000fc80003f84270 */
[----:B-1----:R-:W-:Y:S02]  /*e7b0*/  SEL R31, RZ, 0x4, !P4 ;  /* 0x00000004ff1f7807 */ /* 0x002fe40006000000 */
[----:B----4-:R-:W-:Y:S02]  /*e7c0*/  LEA R30, P4, R33, R22, 0x2 ;  /* 0x00000016211e7211 */ /* 0x010fe400078810ff */
[----:B------:R-:W4:Y:S01]  /*e7d0*/  LDL R33, [R1+0xe4] ;  /* 0x0000e40001217983 */ /* 0x000f220000100800 */
[----:B------:R-:W-:-:S03]  /*e7e0*/  SEL R31, R31, RZ, !P3 ;  /* 0x000000ff1f1f7207 */ /* 0x000fc60005800000 */
[----:B------:R1:W-:Y:S01]  /*e7f0*/  LDGSTS.E [R34+0x2500], desc[UR34][R28.64], P6 ;  /* 0x025000001c227fae */ /* 0x0003e2000b121862 */
[----:B------:R-:W-:Y:S01]  /*e800*/  ISETP.NE.U32.AND P6, PT, R31, RZ, PT ;  /* 0x000000ff1f00720c */ /* 0x000fe20003fc5070 */
[----:B------:R-:W-:Y:S01]  /*e810*/  IMAD.X R31, R24, 0x1, R236, P4 ;  /* 0x00000001181f7824 */ /* 0x000fe200020e06ec */
[----:B------:R-:W-:-:S04]  /*e820*/  ISETP.GT.AND P4, PT, R23, 0x2d, PT ;  /* 0x0000002d1700780c */ /* 0x000fc80003f84270 */
[----:B-1----:R-:W-:-:S07]  /*e830*/  SEL R29, RZ, 0x4, !P4 ;  /* 0x00000004ff1d7807 */ /* 0x002fce0006000000 */
[----:B------:R1:W-:Y:S01]  /*e840*/  LDGSTS.E [R34+0x2900], desc[UR34][R30.64], P6 ;  /* 0x029000001e227fae */ /* 0x0003e2000b121862 */
[----:B------:R-:W-:-:S04]  /*e850*/  SEL R29, R29, RZ, !P3 ;  /* 0x000000ff1d1d7207 */ /* 0x000fc80005800000 */
        /* <DEDUP_REMOVED lines=33> */
[----:B------:R-:W-:-:S05]  /*ea70*/  LOP3.LUT R144, R144, 0x3f, RZ, 0xc0, !PT ;  /* 0x0000003f90907812 */ /* 0x000fca00078ec0ff */
[----:B------:R-:W-:Y:S01]  /*ea80*/  IMAD.SHL.U32 R144, R144, 0x4, RZ ;  /* 0x0000000490907824 */ /* 0x000fe200078e00ff */
[----:B---3--:R-:W-:Y:S02]  /*ea90*/  LEA R28, P4, R32, R22, 0x2 ;  /* 0x00000016201c7211 */ /* 0x008fe400078810ff */
[----:B------:R-:W3:Y:S03]  /*eaa0*/  LDL R32, [R1+0xac] ;  /* 0x0000ac0001207983 */ /* 0x000ee60000100800 */
[----:B------:R-:W-:Y:S01]  /*eab0*/  IMAD.X R29, R24, 0x1, R216, P4 ;  /* 0x00000001181d7824 */ /* 0x000fe200020e06d8 */
[----:B------:R-:W-:-:S04]  /*eac0*/  ISETP.GT.AND P4, PT, R23, 0x2, PT ;  /* 0x000000021700780c */ /* 0x000fc80003f84270 */
[----:B-1----:R-:W-:Y:S01]  /*ead0*/  SEL R31, RZ, 0x4, !P4 ;  /* 0x00000004ff1f7807 */ /* 0x002fe20006000000 */
[----:B------:R1:W-:Y:S01]  /*eae0*/  LDGSTS.E [R34+0x3d00], desc[UR34][R28.64], P6 ;  /* 0x03d000001c227fae */ /* 0x0003e2000b121862 */
[----:B------:R-:W-:Y:S02]  /*eaf0*/  LEA R30, P4, R38, R22, 0x2 ;  /* 0x00000016261e7211 */ /* 0x000fe400078810ff */
[----:B------:R-:W-:Y:S02]  /*eb00*/  SEL R31, R31, RZ, !P3 ;  /* 0x000000ff1f1f7207 */ /* 0x000fe40005800000 */
[----:B------:R-:W-:Y:S02]  /*eb10*/  LOP3.LUT R38, R144, 0x40, RZ, 0x3c, !PT ;  /* 0x0000004090267812 */ /* 0x000fe400078e3cff */
[----:B------:R-:W-:Y:S01]  /*eb20*/  ISETP.NE.U32.AND P6, PT, R31, RZ, PT ;  /* 0x000000ff1f00720c */ /* 0x000fe20003fc5070 */
[----:B--2---:R-:W-:Y:S02]  /*eb30*/  IMAD.X R31, R24, 0x1, R36, P4 ;  /* 0x00000001181f7824 */ /* 0x004fe400020e0624 */
[----:B------:R-:W2:Y:S01]  /*eb40*/  LDL R36, [R1+0xa0] ;  /* 0x0000a00001247983 */ /* 0x000ea20000100800 */
[----:B------:R-:W-:Y:S01]  /*eb50*/  VIADD R135, R38, UR59 ;  /* 0x0000003b26877c36 */ /* 0x000fe20008000000 */
[----:B------:R-:W-:-:S02]  /*eb60*/  ISETP.GT.AND P4, PT, R23, 0x6, PT ;  /* 0x000000061700780c */ /* 0x000fc40003f84270 */
[----:B------:R-:W2:Y:S02]  /*eb70*/  LDL R38, [R1+0x1c] ;  /* 0x00001c0001267983 */ /* 0x000ea40000100800 */
[----:B-1----:R-:W-:-:S04]  /*eb80*/  SEL R29, RZ, 0x4, !P4 ;  /* 0x00000004ff1d7807 */ /* 0x002fc80006000000 */
[----:B------:R1:W-:Y:S01]  /*eb90*/  LDGSTS.E [R135+0x200], desc[UR34][R30.64], P6 ;  /* 0x002000001e877fae */ /* 0x0003e2000b121862 */
[----:B------:R-:W-:Y:S02]  /*eba0*/  SEL R29, R29, RZ, !P3 ;  /* 0x000000ff1d1d7207 */ /* 0x000fe40005800000 */
[----:B------:R-:W-:Y:S02]  /*ebb0*/  LEA R28, P4, R35, R22, 0x2 ;  /* 0x00000016231c7211 */ /* 0x000fe400078810ff */
[----:B------:R-:W2:Y:S01]  /*ebc0*/  LDL R35, [R1+0x150] ;  /* 0x0001500001237983 */ /* 0x000ea20000100800 */
[----:B------:R-:W-:Y:S02]  /*ebd0*/  ISETP.NE.U32.AND P6, PT, R29, RZ, PT ;  /* 0x000000ff1d00720c */ /* 0x000fe40003fc5070 */
[----:B------:R-:W-:Y:S01]  /*ebe0*/  IMAD.X R29, R24, 0x1, R37, P4 ;  /* 0x00000001181d7824 */ /* 0x000fe200020e0625 */
[----:B------:R-:W-:Y:S01]  /*ebf0*/  ISETP.GT.AND P4, PT, R23, 0xa, PT ;  /* 0x0000000a1700780c */ /* 0x000fe20003f84270 */
[----:B------:R-:W2:Y:S03]  /*ec00*/  LDL R37, [R1+0xc] ;  /* 0x00000c0001257983 */ /* 0x000ea60000100800 */
[----:B-1----:R-:W-:-:S02]  /*ec10*/  SEL R31, RZ, 0x4, !P4 ;  /* 0x00000004ff1f7807 */ /* 0x002fc40006000000 */
[----:B----4-:R-:W-:Y:S02]  /*ec20*/  LEA R30, P4, R33, R22, 0x2 ;  /* 0x00000016211e7211 */ /* 0x010fe400078810ff */
[----:B------:R-:W4:Y:S01]  /*ec30*/  LDL R33, [R1+0x144] ;  /* 0x0001440001217983 */ /* 0x000f220000100800 */
[----:B------:R-:W-:-:S03]  /*ec40*/  SEL R31, R31, RZ, !P3 ;  /* 0x000000ff1f1f7207 */ /* 0x000fc60005800000 */
[----:B------:R1:W-:Y:S01]  /*ec50*/  LDGSTS.E [R135+0x600], desc[UR34][R28.64], P6 ;  /* 0x006000001c877fae */ /* 0x0003e2000b121862 */
[----:B------:R-:W-:Y:S01]  /*ec60*/  ISETP.NE.U32.AND P6, PT, R31, RZ, PT ;  /* 0x000000ff1f00720c */ /* 0x000fe20003fc5070 */
[----:B------:R-:W-:Y:S01]  /*ec70*/  IMAD.X R31, R24, 0x1, R40, P4 ;  /* 0x00000001181f7824 */ /* 0x000fe200020e0628 */
[----:B------:R-:W-:Y:S01]  /*ec80*/  ISETP.GT.AND P4, PT, R23, 0xe, PT ;  /* 0x0000000e1700780c */ /* 0x000fe20003f84270 */
[----:B------:R-:W4:Y:S01]  /*ec90*/  S2R R144, SR_TID.X ;  /* 0x0000000000907919 */ /* 0x000f220000002100 */
[----:B------:R-:W4:Y:S02]  /*eca0*/  LDL R40, [R1+0x38] ;  /* 0x0000380001287983 */ /* 0x000f240000100800 */
[----:B-1----:R-:W-:-:S07]  /*ecb0*/  SEL R29, RZ, 0x4, !P4 ;  /* 0x00000004ff1d7807 */ /* 0x002fce0006000000 */
[----:B------:R1:W-:Y:S01]  /*ecc0*/  LDGSTS.E [R135+0xa00], desc[UR34][R30.64], P6 ;  /* 0x00a000001e877fae */ /* 0x0003e2000b121862 */
[----:B------:R-:W-:-:S04]  /*ecd0*/  SEL R29, R29, RZ, !P3 ;  /* 0x000000ff1d1d7207 */ /* 0x000fc80005800000 */
[----:B------:R-:W-:Y:S02]  /*ece0*/  ISETP.NE.U32.AND P6, PT, R29, RZ, PT ;  /* 0x000000ff1d00720c */ /* 0x000fe40003fc5070 */
[----:B---3--:R-:W-:Y:S02]  /*ecf0*/  LEA R28, P4, R32, R22, 0x2 ;  /* 0x00000016201c7211 */ /* 0x008fe400078810ff */
[----:B------:R-:W3:Y:S03]  /*ed00*/  LDL R32, [R1+0x138] ;  /* 0x0001380001207983 */ /* 0x000ee60000100800 */
[----:B------:R-:W-:Y:S01]  /*ed10*/  IMAD.X R29, R24, 0x1, R39, P4 ;  /* 0x00000001181d7824 */ /* 0x000fe200020e0627 */
[----:B------:R-:W-:Y:S01]  /*ed20*/  ISETP.GT.AND P4, PT, R23, 0x12, PT ;  /* 0x000000121700780c */ /* 0x000fe20003f84270 */
[----:B------:R-:W3:Y:S03]  /*ed30*/  LDL R39, [R1+0x28] ;  /* 0x0000280001277983 */ /* 0x000ee60000100800 */
[----:B-1----:R-:W-:Y:S01]  /*ed40*/  SEL R31, RZ, 0x4, !P4 ;  /* 0x00000004ff1f7807 */ /* 0x002fe20006000000 */
[----:B------:R1:W-:Y:S03]  /*ed50*/  LDGSTS.E [R135+0xe00], desc[UR34][R28.64], P6 ;  /* 0x00e000001c877fae */ /* 0x0003e6000b121862 */
[----:B------:R-:W-:-:S04]  /*ed60*/  SEL R31, R31, RZ, !P3 ;  /* 0x000000ff1f1f7207 */ /* 0x000fc80005800000 */
[----:B------:R-:W-:Y:S02]  /*ed70*/  ISETP.NE.U32.AND P6, PT, R31, RZ, PT ;  /* 0x000000ff1f00720c */ /* 0x000fe40003fc5070 */
[----:B--2---:R-:W-:Y:S02]  /*ed80*/  LEA R30, P4, R36, R22, 0x2 ;  /* 0x00000016241e7211 */ /* 0x004fe400078810ff */
[----:B------:R-:W2:Y:S03]  /*ed90*/  LDL R36, [R1+0x128] ;  /* 0x0001280001247983 */ /* 0x000ea60000100800 */
[----:B------:R-:W-:Y:S01]  /*eda0*/  IMAD.X R31, R24, 0x1, R38, P4 ;  /* 0x00000001181f7824 */ /* 0x000fe200020e0626 */
[----:B------:R-:W-:Y:S01]  /*edb0*/  ISETP.GT.AND P4, PT, R23, 0x16, PT ;  /* 0x000000161700780c */ /* 0x000fe20003f84270 */
[----:B------:R-:W2:Y:S03]  /*edc0*/  LDL R38, [R1+0xc8] ;  /* 0x0000c80001267983 */ /* 0x000ea60000100800 */
[----:B-1----:R-:W-:Y:S01]  /*edd0*/  SEL R29, RZ, 0x4, !P4 ;  /* 0x00000004ff1d7807 */ /* 0x002fe20006000000 */
[----:B------:R1:W-:Y:S03]  /*ede0*/  LDGSTS.E [R135+0x1200], desc[UR34][R30.64], P6 ;  /* 0x012000001e877fae */ /* 0x0003e6000b121862 */
[----:B------:R-:W-:-:S02]  /*edf0*/  SEL R29, R29, RZ, !P3 ;  /* 0x000000ff1d1d7207 */ /* 0x000fc40005800000 */
        /* <DEDUP_REMOVED lines=31> */
[----:B------:R1:W-:Y:S03]  /*eff0*/  LDGSTS.E [R135+0x2200], desc[UR34][R30.64], P6 ;  /* 0x022000001e877fae */ /* 0x0003e6000b121862 */
[----:B------:R-:W-:Y:S02]  /*f000*/  SEL R29, R29, RZ, !P3 ;  /* 0x000000ff1d1d7207 */ /* 0x000fe40005800000 */
[----:B------:R-:W-:Y:S02]  /*f010*/  LEA R28, P4, R35, R22, 0x2 ;  /* 0x00000016231c7211 */ /* 0x000fe400078810ff */
[----:B------:R-:W2:Y:S01]  /*f020*/  LDL R35, [R1+0xec] ;  /* 0x0000ec0001237983 */ /* 0x000ea20000100800 */
[----:B------:R-:W-:Y:S02]  /*f030*/  ISETP.NE.U32.AND P6, PT, R29, RZ, PT ;  /* 0x000000ff1d00720c */ /* 0x000fe40003fc5070 */
        /* <DEDUP_REMOVED lines=133> */
[----:B------:R-:W-:Y:S01]  /*f890*/  ISETP.NE.U32.AND P6, PT, R29, RZ, PT ;  /* 0x000000ff1d00720c */ /* 0x000fe20003fc5070 */
[----:B------:R-:W2:Y:S02]  /*f8a0*/  LDL R35, [R1+0xdc] ;  /* 0x0000dc0001237983 */ /* 0x000ea40000100800 */
        /* <DEDUP_REMOVED lines=12> */
[----:B------:R-:W-:Y:S02]  /*f970*/  LEA R28, P6, R37, R22, 0x2 ;  /* 0x00000016251c7211 */ /* 0x000fe400078c10ff */
[----:B------:R-:W-:-:S04]  /*f980*/  SEL R29, R29, RZ, !P3 ;  /* 0x000000ff1d1d7207 */ /* 0x000fc80005800000 */
[----:B------:R-:W-:Y:S01]  /*f990*/  ISETP.NE.U32.AND P4, PT, R29, RZ, PT ;  /* 0x000000ff1d00720c */ /* 0x000fe20003f85070 */
[----:B------:R-:W-:Y:S01]  /*f9a0*/  IMAD.X R29, R24, 0x1, R230, P6 ;  /* 0x00000001181d7824 */ /* 0x000fe200030e06e6 */
[----:B------:R-:W-:-:S04]  /*f9b0*/  ISETP.GT.AND P6, PT, R23, 0x33, PT ;  /* 0x000000331700780c */ /* 0x000fc80003fc4270 */
[----:B-1----:R-:W-:-:S07]  /*f9c0*/  SEL R31, RZ, 0x4, !P6 ;  /* 0x00000004ff1f7807 */ /* 0x002fce0007000000 */
[----:B------:R1:W-:Y:S01]  /*f9d0*/  LDGSTS.E [R144+0x2f00], desc[UR34][R28.64], P4 ;  /* 0x02f000001c907fae */ /* 0x0003e2000a121862 */
[----:B------:R-:W-:-:S04]  /*f9e0*/  ISETP.GT.AND P4, PT, R23, 0x37, PT ;  /* 0x000000371700780c */ /* 0x000fc80003f84270 */
[----:B-1----:R-:W-:-:S04]  /*f9f0*/  SEL R28, RZ, 0x4, !P4 ;  /* 0x00000004ff1c7807 */ /* 0x002fc80006000000 */
[----:B------:R-:W-:-:S04]  /*fa00*/  SEL R28, R28, RZ, !P3 ;  /* 0x000000ff1c1c7207 */ /* 0x000fc80005800000 */
[----:B------:R-:W-:Y:S01]  /*fa10*/  ISETP.NE.U32.AND P4, PT, R28, RZ, PT ;  /* 0x000000ff1c00720c */ /* 0x000fe20003f85070 */
[----:B------:R-:W-:Y:S01]  /*fa20*/  IMAD.SHL.U32 R147, R147, 0x4, RZ ;  /* 0x0000000493937824 */ /* 0x000fe200078e00ff */
[----:B---3--:R-:W-:Y:S02]  /*fa30*/  LEA R30, P6, R32, R22, 0x2 ;  /* 0x00000016201e7211 */ /* 0x008fe400078c10ff */
[----:B------:R-:W-:-:S03]  /*fa40*/  SEL R32, R31, RZ, !P3 ;  /* 0x000000ff1f207207 */ /* 0x000fc60005800000 */
[----:B------:R-:W-:Y:S01]  /*fa50*/  IMAD.X R31, R24, 0x1, R226, P6 ;  /* 0x00000001181f7824 */ /* 0x000fe200030e06e2 */
[----:B------:R-:W-:-:S13]  /*fa60*/  ISETP.NE.U32.AND P6, PT, R32, RZ, PT ;  /* 0x000000ff2000720c */ /* 0x000fda0003fc5070 */
[----:B------:R-:W-:Y:S01]  /*fa70*/  LDGSTS.E [R144+0x3300], desc[UR34][R30.64], P6 ;  /* 0x033000001e907fae */ /* 0x000fe2000b121862 */
[----:B--2---:R-:W-:-:S05]  /*fa80*/  LEA R28, P6, R36, R22, 0x2 ;  /* 0x00000016241c7211 */ /* 0x004fca00078c10ff */
[----:B------:R-:W-:-:S05]  /*fa90*/  IMAD.X R29, R24, 0x1, R222, P6 ;  /* 0x00000001181d7824 */ /* 0x000fca00030e06de */
[----:B------:R1:W-:Y:S01]  /*faa0*/  LDGSTS.E [R144+0x3700], desc[UR34][R28.64], P4 ;  /* 0x037000001c907fae */ /* 0x0003e2000a121862 */
[----:B------:R-:W-:-:S04]  /*fab0*/  ISETP.GT.AND P4, PT, R23, 0x3b, PT ;  /* 0x0000003b1700780c */ /* 0x000fc80003f84270 */
[----:B------:R-:W-:Y:S02]  /*fac0*/  SEL R32, RZ, 0x4, !P4 ;  /* 0x00000004ff207807 */ /* 0x000fe40006000000 */
[----:B------:R-:W-:Y:S02]  /*fad0*/  ISETP.GT.AND P4, PT, R23, 0x3f, PT ;  /* 0x0000003f1700780c */ /* 0x000fe40003f84270 */
[----:B-1----:R-:W-:Y:S02]  /*fae0*/  LEA R28, P6, R35, R22, 0x2 ;  /* 0x00000016231c7211 */ /* 0x002fe400078c10ff */
[----:B------:R-:W-:-:S03]  /*faf0*/  LOP3.LUT R36, R146, 0x3f, RZ, 0xc0, !PT ;  /* 0x0000003f92247812 */ /* 0x000fc600078ec0ff */
[----:B------:R-:W-:Y:S01]  /*fb00*/  IMAD.X R29, R24, 0x1, R218, P6 ;  /* 0x00000001181d7824 */ /* 0x000fe200030e06da */
[----:B----4-:R-:W-:Y:S02]  /*fb10*/  LEA R30, P6, R33, R22, 0x2 ;  /* 0x00000016211e7211 */ /* 0x010fe400078c10ff */
[----:B------:R-:W-:Y:S02]  /*fb20*/  SEL R33, RZ, 0x4, !P4 ;  /* 0x00000004ff217807 */ /* 0x000fe40006000000 */
[----:B------:R-:W-:Y:S01]  /*fb30*/  SEL R32, R32, RZ, !P3 ;  /* 0x000000ff20207207 */ /* 0x000fe20005800000 */
[----:B------:R-:W-:Y:S01]  /*fb40*/  IMAD.X R31, R24, 0x1, R213, P6 ;  /* 0x00000001181f7824 */ /* 0x000fe200030e06d5 */
[----:B------:R-:W-:Y:S02]  /*fb50*/  ISETP.GE.AND P6, PT, R36, R23, PT ;  /* 0x000000172400720c */ /* 0x000fe40003fc6270 */
[----:B------:R-:W-:Y:S02]  /*fb60*/  SEL R33, R33, RZ, !P3 ;  /* 0x000000ff21217207 */ /* 0x000fe40005800000 */
[----:B------:R-:W-:-:S02]  /*fb70*/  ISETP.NE.U32.AND P4, PT, R32, RZ, PT ;  /* 0x000000ff2000720c */ /* 0x000fc40003f85070 */
[----:B------:R-:W-:Y:S02]  /*fb80*/  SEL R32, RZ, 0x4, P6 ;  /* 0x00000004ff207807 */ /* 0x000fe40003000000 */
[----:B------:R-:W-:Y:S02]  /*fb90*/  ISETP.NE.U32.AND P6, PT, R33, RZ, PT ;  /* 0x000000ff2100720c */ /* 0x000fe40003fc5070 */
[----:B------:R-:W-:-:S04]  /*fba0*/  SEL R32, R32, RZ, !P3 ;  /* 0x000000ff20207207 */ /* 0x000fc80005800000 */
[----:B------:R-:W-:-:S03]  /*fbb0*/  ISETP.NE.U32.AND P3, PT, R32, RZ, PT ;  /* 0x000000ff2000720c */ /* 0x000fc60003f65070 */
[----:B------:R1:W-:Y:S04]  /*fbc0*/  LDGSTS.E [R144+0x3b00], desc[UR34][R28.64], P4 ;  /* 0x03b000001c907fae */ /* 0x0003e8000a121862 */
[----:B------:R2:W-:Y:S04]  /*fbd0*/  LDGSTS.E [R144+0x3f00], desc[UR34][R30.64], P6 ;  /* 0x03f000001e907fae */ /* 0x0005e8000b121862 */
[----:B------:R-:W0:Y:S01]  /*fbe0*/  LDGDEPBAR ;  /* 0x00000000000079af */ /* 0x000e220000000000 */
[C---:B-1----:R-:W-:Y:S02]  /*fbf0*/  IADD3 R28, P4, R2.reuse, R204, RZ ;  /* 0x000000cc021c7210 */ /* 0x042fe40007f9e0ff */
[----:B--2---:R-:W-:-:S03]  /*fc00*/  IADD3 R30, P6, R2, UR15, RZ ;  /* 0x0000000f021e7c10 */ /* 0x004fc6000ffde0ff */
[----:B------:R-:W-:Y:S01]  /*fc10*/  IMAD.X R29, R203, 0x1, R4, P4 ;  /* 0x00000001cb1d7824 */ /* 0x000fe200020e0604 */
[----:B------:R-:W-:Y:S02]  /*fc20*/  IADD3 R32, P4, R2, UR31, RZ ;  /* 0x0000001f02207c10 */ /* 0x000fe4000ff9e0ff */
[C---:B------:R-:W-:Y:S02]  /*fc30*/  IADD3.X R31, R4.reuse, UR56, RZ, P6, !PT ;  /* 0x00000038041f7c10 */ /* 0x040fe4000b7fe4ff */
[----:B------:R1:W-:Y:S01]  /*fc40*/  LDGSTS.E [R114+0x8000], desc[UR34][R28.64], P3 ;  /* 0x080000001c727fae */ /* 0x0003e20009921862 */
[----:B------:R-:W-:-:S03]  /*fc50*/  IADD3.X R33, R4, UR18, RZ, P4, !PT ;  /* 0x0000001204217c10 */ /* 0x000fc6000a7fe4ff */
[----:B------:R2:W-:Y:S04]  /*fc60*/  LDGSTS.E [R114+0x8800], desc[UR34][R30.64], P3 ;  /* 0x088000001e727fae */ /* 0x0005e80009921862 */
[----:B------:R3:W-:Y:S01]  /*fc70*/  LDGSTS.E [R114+0x9000], desc[UR34][R32.64], P3 ;  /* 0x0900000020727fae */ /* 0x0007e20009921862 */
[C---:B-1----:R-:W-:Y:S02]  /*fc80*/  IADD3 R28, P6, R2.reuse, UR48, RZ ;  /* 0x00000030021c7c10 */ /* 0x042fe4000ffde0ff */
[----:B--2---:R-:W-:Y:S02]  /*fc90*/  IADD3 R30, P4, R2, R192, RZ ;  /* 0x000000c0021e7210 */ /* 0x004fe40007f9e0ff */
[----:B------:R-:W-:Y:S02]  /*fca0*/  IADD3.X R29, R4, UR38, RZ, P6, !PT ;  /* 0x00000026041d7c10 */ /* 0x000fe4000b7fe4ff */
[----:B---3--:R-:W-:Y:S01]  /*fcb0*/  IADD3 R32, P6, R2, R176, RZ ;  /* 0x000000b002207210 */ /* 0x008fe20007fde0ff */
[----:B------:R-:W-:-:S02]  /*fcc0*/  IMAD.X R31, R191, 0x1, R4, P4 ;  /* 0x00000001bf1f7824 */ /* 0x000fc400020e0604 */
[----:B------:R1:W-:Y:S02]  /*fcd0*/  LDGSTS.E [R114+0x9800], desc[UR34][R28.64], P3 ;  /* 0x098000001c727fae */ /* 0x0003e40009921862 */
[----:B------:R-:W-:Y:S02]  /*fce0*/  IMAD.X R33, R175, 0x1, R4, P6 ;  /* 0x00000001af217824 */ /* 0x000fe400030e0604 */
[----:B------:R2:W-:Y:S01]  /*fcf0*/  LDGSTS.E [R114+0xa000], desc[UR34][R30.64], P3 ;  /* 0x0a0000001e727fae */ /* 0x0005e20009921862 */
[----:B------:R-:W-:-:S03]  /*fd00*/  LOP3.LUT R35, R147, 0x10, RZ, 0x3c, !PT ;  /* 0x0000001093237812 */ /* 0x000fc600078e3cff */
[----:B------:R3:W-:Y:S01]  /*fd10*/  LDGSTS.E [R114+0xa800], desc[UR34][R32.64], P3 ;  /* 0x0a80000020727fae */ /* 0x0007e20009921862 */
[C---:B-1----:R-:W-:Y:S02]  /*fd20*/  IADD3 R28, P4, R2.reuse, R160, RZ ;  /* 0x000000a0021c7210 */ /* 0x042fe40007f9e0ff */
[----:B--2---:R-:W-:-:S03]  /*fd30*/  IADD3 R30, P6, R2, R140, RZ ;  /* 0x0000008c021e7210 */ /* 0x004fc60007fde0ff */
[--C-:B------:R-:W-:Y:S01]  /*fd40*/  IMAD.X R29, R159, 0x1, R4.reuse, P4 ;  /* 0x000000019f1d7824 */ /* 0x100fe200020e0604 */
[----:B---3--:R-:W-:Y:S01]  /*fd50*/  IADD3 R32, P4, R2, R202, RZ ;  /* 0x000000ca02207210 */ /* 0x008fe20007f9e0ff */
[----:B------:R-:W-:-:S03]  /*fd60*/  IMAD.X R31, R21, 0x1, R4, P6 ;  /* 0x00000001151f7824 */ /* 0x000fc600030e0604 */
[----:B------:R1:W-:Y:S01]  /*fd70*/  LDGSTS.E [R114+0xb000], desc[UR34][R28.64], P3 ;  /* 0x0b0000001c727fae */ /* 0x0003e20009921862 */
[----:B------:R-:W-:Y:S02]  /*fd80*/  VIADD R35, R35, UR59 ;  /* 0x0000003b23237c36 */ /* 0x000fe40008000000 */
[----:B------:R-:W-:Y:S01]  /*fd90*/  IMAD.X R33, R201, 0x1, R4, P4 ;  /* 0x00000001c9217824 */ /* 0x000fe200020e0604 */
[----:B------:R2:W-:Y:S04]  /*fda0*/  LDGSTS.E [R114+0xb800], desc[UR34][R30.64], P3 ;  /* 0x0b8000001e727fae */ /* 0x0005e80009921862 */
[----:B------:R3:W-:Y:S01]  /*fdb0*/  LDGSTS.E [R35+0x8100], desc[UR34][R32.64], P3 ;  /* 0x0810000020237fae */ /* 0x0007e20009921862 */
[C---:B-1----:R-:W-:Y:S02]  /*fdc0*/  IADD3 R28, P6, R2.reuse, UR17, RZ ;  /* 0x00000011021c7c10 */ /* 0x042fe4000ffde0ff */
[----:B--2---:R-:W-:-:S02]  /*fdd0*/  IADD3 R30, P4, R2, UR37, RZ ;  /* 0x00000025021e7c10 */ /* 0x004fc4000ff9e0ff */
[----:B------:R-:W-:Y:S02]  /*fde0*/  IADD3.X R29, R4, UR4, RZ, P6, !PT ;  /* 0x00000004041d7c10 */ /* 0x000fe4000b7fe4ff */
[----:B---3--:R-:W-:Y:S02]  /*fdf0*/  IADD3 R32, P6, R2, UR49, RZ ;  /* 0x0000003102207c10 */ /* 0x008fe4000ffde0ff */
[C---:B------:R-:W-:Y:S01]  /*fe00*/  IADD3.X R31, R4.reuse, UR20, RZ, P4, !PT ;  /* 0x00000014041f7c10 */ /* 0x040fe2000a7fe4ff */
[----:B------:R1:W-:Y:S01]  /*fe10*/  LDGSTS.E [R35+0x8900], desc[UR34][R28.64], P3 ;  /* 0x089000001c237fae */ /* 0x0003e20009921862 */
[----:B------:R-:W-:-:S03]  /*fe20*/  IADD3.X R33, R4, UR40, RZ, P6, !PT ;  /* 0x0000002804217c10 */ /* 0x000fc6000b7fe4ff */
[----:B------:R2:W-:Y:S04]  /*fe30*/  LDGSTS.E [R35+0x9100], desc[UR34][R30.64], P3 ;  /* 0x091000001e237fae */ /* 0x0005e80009921862 */
[----:B------:R3:W-:Y:S01]  /*fe40*/  LDGSTS.E [R35+0x9900], desc[UR34][R32.64], P3 ;  /* 0x0990000020237fae */ /* 0x0007e20009921862 */
[C---:B-1----:R-:W-:Y:S02]  /*fe50*/  IADD3 R28, P4, R2.reuse, R190, RZ ;  /* 0x000000be021c7210 */ /* 0x042fe40007f9e0ff */
[----:B--2---:R-:W-:-:S03]  /*fe60*/  IADD3 R30, P6, R2, R174, RZ ;  /* 0x000000ae021e7210 */ /* 0x004fc60007fde0ff */
[--C-:B------:R-:W-:Y:S01]  /*fe70*/  IMAD.X R29, R189, 0x1, R4.reuse, P4 ;  /* 0x00000001bd1d7824 */ /* 0x100fe200020e0604 */
[----:B---3--:R-:W-:Y:S01]  /*fe80*/  IADD3 R32, P4, R2, R158, RZ ;  /* 0x0000009e02207210 */ /* 0x008fe20007f9e0ff */
[----:B------:R-:W-:-:S03]  /*fe90*/  IMAD.X R31, R173, 0x1, R4, P6 ;  /* 0x00000001ad1f7824 */ /* 0x000fc600030e0604 */
[----:B------:R1:W-:Y:S01]  /*fea0*/  LDGSTS.E [R35+0xa100], desc[UR34][R28.64], P3 ;  /* 0x0a1000001c237fae */ /* 0x0003e20009921862 */
[----:B------:R-:W-:-:S03]  /*feb0*/  IMAD.X R33, R157, 0x1, R4, P4 ;  /* 0x000000019d217824 */ /* 0x000fc600020e0604 */
[----:B------:R2:W-:Y:S04]  /*fec0*/  LDGSTS.E [R35+0xa900], desc[UR34][R30.64], P3 ;  /* 0x0a9000001e237fae */ /* 0x0005e80009921862 */
[----:B------:R3:W-:Y:S01]  /*fed0*/  LDGSTS.E [R35+0xb100], desc[UR34][R32.64], P3 ;  /* 0x0b10000020237fae */ /* 0x0007e20009921862 */
[C---:B-1----:R-:W-:Y:S02]  /*fee0*/  IADD3 R28, P6, R2.reuse, R17, RZ ;  /* 0x00000011021c7210 */ /* 0x042fe40007fde0ff */
[----:B--2---:R-:W-:-:S03]  /*fef0*/  IADD3 R30, P4, R2, UR52, RZ ;  /* 0x00000034021e7c10 */ /* 0x004fc6000ff9e0ff */
[----:B------:R-:W-:Y:S01]  /*ff00*/  IMAD.X R29, R20, 0x1, R4, P6 ;  /* 0x00000001141d7824 */ /* 0x000fe200030e0604 */
[----:B---3--:R-:W-:Y:S02]  /*ff10*/  IADD3 R32, P6, R2, UR19, RZ ;  /* 0x0000001302207c10 */ /* 0x008fe4000ffde0ff */
[C---:B------:R-:W-:Y:S02]  /*ff20*/  IADD3.X R31, R4.reuse, UR57, RZ, P4, !PT ;  /* 0x00000039041f7c10 */ /* 0x040fe4000a7fe4ff */
[----:B------:R1:W-:Y:S01]  /*ff30*/  LDGSTS.E [R35+0xb900], desc[UR34][R28.64], P3 ;  /* 0x0b9000001c237fae */ /* 0x0003e20009921862 */
[----:B------:R-:W-:-:S03]  /*ff40*/  IADD3.X R33, R4, UR6, RZ, P6, !PT ;  /* 0x0000000604217c10 */ /* 0x000fc6000b7fe4ff */
[----:B------:R2:W-:Y:S04]  /*ff50*/  LDGSTS.E [R34+0x8200], desc[UR34][R30.64], P3 ;  /* 0x082000001e227fae */ /* 0x0005e80009921862 */
[----:B------:R3:W-:Y:S01]  /*ff60*/  LDGSTS.E [R34+0x8a00], desc[UR34][R32.64], P3 ;  /* 0x08a0000020227fae */ /* 0x0007e20009921862 */
[C---:B-1----:R-:W-:Y:S02]  /*ff70*/  IADD3 R28, P4, R2.reuse, UR39, RZ ;  /* 0x00000027021c7c10 */ /* 0x042fe4000ff9e0ff */
[----:B--2---:R-:W-:Y:S02]  /*ff80*/  IADD3 R30, P6, R2, UR50, RZ ;  /* 0x00000032021e7c10 */ /* 0x004fe4000ffde0ff */
[----:B------:R-:W-:Y:S02]  /*ff90*/  IADD3.X R29, R4, UR22, RZ, P4, !PT ;  /* 0x00000016041d7c10 */ /* 0x000fe4000a7fe4ff */
[----:B---3--:R-:W-:-:S02]  /*ffa0*/  IADD3 R32, P4, R2, R188, RZ ;  /* 0x000000bc02207210 */ /* 0x008fc40007f9e0ff */
[----:B------:R-:W-:Y:S01]  /*ffb0*/  IADD3.X R31, R4, UR42, RZ, P6, !PT ;  /* 0x0000002a041f7c10 */ /* 0x000fe2000b7fe4ff */
[----:B------:R1:W-:Y:S02]  /*ffc0*/  LDGSTS.E [R34+0x9200], desc[UR34][R28.64], P3 ;  /* 0x092000001c227fae */ /* 0x0003e40009921862 */
[----:B------:R-:W-:Y:S02]  /*ffd0*/  IMAD.X R33, R187, 0x1, R4, P4 ;  /* 0x00000001bb217824 */ /* 0x000fe400020e0604 */
[----:B------:R2:W-:Y:S01]  /*ffe0*/  LDGSTS.E [R34+0x9a00], desc[UR34][R30.64], P3 ;  /* 0x09a000001e227fae */ /* 0x0005e20009921862 */
[----:B------:R-:W-:-:S03]  /*fff0*/  IMAD.SHL.U32 R147, R36, 0x4, RZ ;  /* 0x0000000424937824 */ /* 0x000fc600078e00ff */
[----:B------:R3:W-:Y:S01]  /*10000*/  LDGSTS.E [R34+0xa200], desc[UR34][R32.64], P3 ;  /* 0x0a20000020227fae */ /* 0x0007e20009921862 */
[C---:B-1----:R-:W-:Y:S02]  /*10010*/  IADD3 R28, P6, R2.reuse, R172, RZ ;  /* 0x000000ac021c7210 */ /* 0x042fe40007fde0ff */
[----:B--2---:R-:W-:-:S03]  /*10020*/  IADD3 R30, P4, R2, R156, RZ ;  /* 0x0000009c021e7210 */ /* 0x004fc60007f9e0ff */
[--C-:B------:R-:W-:Y:S01]  /*10030*/  IMAD.X R29, R171, 0x1, R4.reuse, P6 ;  /* 0x00000001ab1d7824 */ /* 0x100fe200030e0604 */
[----:B---3--:R-:W-:Y:S01]  /*10040*/  IADD3 R32, P6, R2, R15, RZ ;  /* 0x0000000f02207210 */ /* 0x008fe20007fde0ff */
[----:B------:R-:W-:-:S03]  /*10050*/  IMAD.X R31, R155, 0x1, R4, P4 ;  /* 0x000000019b1f7824 */ /* 0x000fc600020e0604 */
[----:B------:R1:W-:Y:S01]  /*10060*/  LDGSTS.E [R34+0xaa00], desc[UR34][R28.64], P3 ;  /* 0x0aa000001c227fae */ /* 0x0003e20009921862 */
[----:B------:R-:W-:Y:S01]  /*10070*/  LOP3.LUT R36, R147, 0x30, RZ, 0x3c, !PT ;  /* 0x0000003093247812 */ /* 0x000fe200078e3cff */
[----:B------:R-:W-:Y:S02]  /*10080*/  IMAD.X R33, R19, 0x1, R4, P6 ;  /* 0x0000000113217824 */ /* 0x000fe400030e0604 */
[----:B------:R2:W-:Y:S02]  /*10090*/  LDGSTS.E [R34+0xb200], desc[UR34][R30.64], P3 ;  /* 0x0b2000001e227fae */ /* 0x0005e40009921862 */
[----:B------:R-:W-:Y:S02]  /*100a0*/  VIADD R139, R36, UR59 ;  /* 0x0000003b248b7c36 */ /* 0x000fe40008000000 */
[----:B------:R3:W-:Y:S01]  /*100b0*/  LDGSTS.E [R34+0xba00], desc[UR34][R32.64], P3 ;  /* 0x0ba0000020227fae */ /* 0x0007e20009921862 */
[C---:B-1----:R-:W-:Y:S02]  /*100c0*/  IADD3 R28, P4, R2.reuse, UR5, RZ ;  /* 0x00000005021c7c10 */ /* 0x042fe4000ff9e0ff */
[----:B--2---:R-:W-:-:S02]  /*100d0*/  IADD3 R30, P6, R2, UR21, RZ ;  /* 0x00000015021e7c10 */ /* 0x004fc4000ffde0ff */
[C---:B------:R-:W-:Y:S02]  /*100e0*/  IADD3.X R29, R4.reuse, UR32, RZ, P4, !PT ;  /* 0x00000020041d7c10 */ /* 0x040fe4000a7fe4ff */
[----:B------:R-:W-:Y:S02]  /*100f0*/  IADD3.X R31, R4, UR8, RZ, P6, !PT ;  /* 0x00000008041f7c10 */ /* 0x000fe4000b7fe4ff */
[----:B---3--:R-:W-:Y:S01]  /*10100*/  IADD3 R32, P4, R2, UR41, RZ ;  /* 0x0000002902207c10 */ /* 0x008fe2000ff9e0ff */
[----:B------:R1:W-:Y:S03]  /*10110*/  LDGSTS.E [R139+0x8300], desc[UR34][R28.64], P3 ;  /* 0x083000001c8b7fae */ /* 0x0003e60009921862 */
[----:B------:R-:W-:Y:S01]  /*10120*/  IADD3.X R33, R4, UR24, RZ, P4, !PT ;  /* 0x0000001804217c10 */ /* 0x000fe2000a7fe4ff */
[----:B------:R2:W-:Y:S04]  /*10130*/  LDGSTS.E [R139+0x8b00], desc[UR34][R30.64], P3 ;  /* 0x08b000001e8b7fae */ /* 0x0005e80009921862 */
[----:B------:R-:W-:Y:S01]  /*10140*/  LDGSTS.E [R139+0x9300], desc[UR34][R32.64], P3 ;  /* 0x09300000208b7fae */ /* 0x000fe20009921862 */
[----:B-1----:R-:W-:-:S02]  /*10150*/  IADD3 R28, P6, R2, UR51, RZ ;  /* 0x00000033021c7c10 */ /* 0x002fc4000ffde0ff */
[----:B--2---:R-:W-:Y:S02]  /*10160*/  IADD3 R30, P4, R2, R186, RZ ;  /* 0x000000ba021e7210 */ /* 0x004fe40007f9e0ff */
[----:B------:R-:W-:Y:S02]  /*10170*/  IADD3.X R29, R4, UR44, RZ, P6, !PT ;  /* 0x0000002c041d7c10 */ /* 0x000fe4000b7fe4ff */
[C---:B------:R-:W-:Y:S01]  /*10180*/  IADD3 R34, P6, R2.reuse, R170, RZ ;  /* 0x000000aa02227210 */ /* 0x040fe20007fde0ff */
[--C-:B------:R-:W-:Y:S02]  /*10190*/  IMAD.X R31, R185, 0x1, R4.reuse, P4 ;  /* 0x00000001b91f7824 */ /* 0x100fe400020e0604 */
[----:B------:R-:W-:Y:S02]  /*101a0*/  LDGSTS.E [R139+0x9b00], desc[UR34][R28.64], P3 ;  /* 0x09b000001c8b7fae */ /* 0x000fe40009921862 */
[----:B------:R-:W-:Y:S02]  /*101b0*/  IMAD.X R35, R169, 0x1, R4, P6 ;  /* 0x00000001a9237824 */ /* 0x000fe400030e0604 */
[----:B------:R1:W-:Y:S04]  /*101c0*/  LDGSTS.E [R139+0xa300], desc[UR34][R30.64], P3 ;  /* 0x0a3000001e8b7fae */ /* 0x0003e80009921862 */
[----:B------:R2:W-:Y:S01]  /*101d0*/  LDGSTS.E [R139+0xab00], desc[UR34][R34.64], P3 ;  /* 0x0ab00000228b7fae */ /* 0x0005e20009921862 */
[----:B-1----:R-:W-:-:S05]  /*101e0*/  IADD3 R30, P6, R2, R13, RZ ;  /* 0x0000000d021e7210 */ /* 0x002fca0007fde0ff */
[----:B------:R-:W-:Y:S01]  /*101f0*/  IMAD.X R31, R18, 0x1, R4, P6 ;  /* 0x00000001121f7824 */ /* 0x000fe200030e0604 */
[----:B--2---:R-:W-:-:S04]  /*10200*/  IADD3 R34, P6, R2, UR23, RZ ;  /* 0x0000001702227c10 */ /* 0x004fc8000ffde0ff */
[----:B------:R-:W-:Y:S02]  /*10210*/  IADD3.X R35, R4, UR10, RZ, P6, !PT ;  /* 0x0000000a04237c10 */ /* 0x000fe4000b7fe4ff */
[----:B------:R-:W-:-:S05]  /*10220*/  IADD3 R38, P6, R2, R200, RZ ;  /* 0x000000c802267210 */ /* 0x000fca0007fde0ff */
[----:B------:R-:W-:Y:S01]  /*10230*/  IMAD.X R39, R199, 0x1, R4, P6 ;  /* 0x00000001c7277824 */ /* 0x000fe200030e0604 */
[----:B------:R-:W-:-:S05]  /*10240*/  IADD3 R42, P6, R2, R168, RZ ;  /* 0x000000a8022a7210 */ /* 0x000fca0007fde0ff */
[--C-:B------:R-:W-:Y:S01]  /*10250*/  IMAD.X R43, R167, 0x1, R4.reuse, P6 ;  /* 0x00000001a72b7824 */ /* 0x100fe200030e0604 */
[C---:B------:R-:W-:Y:S02]  /*10260*/  IADD3 R54, P6, R2.reuse, UR46, RZ ;  /* 0x0000002e02367c10 */ /* 0x040fe4000ffde0ff */
[----:B------:R-:W-:Y:S02]  /*10270*/  IADD3 R28, P4, R2, R154, RZ ;  /* 0x0000009a021c7210 */ /* 0x000fe40007f9e0ff */
[----:B------:R-:W-:Y:S02]  /*10280*/  IADD3.X R55, R4, UR30, RZ, P6, !PT ;  /* 0x0000001e04377c10 */ /* 0x000fe4000b7fe4ff */
[C---:B------:R-:W-:Y:S01]  /*10290*/  IADD3 R74, P6, R2.reuse, R152, RZ ;  /* 0x00000098024a7210 */ /* 0x040fe20007fde0ff */
[----:B------:R-:W-:Y:S01]  /*102a0*/  IMAD.X R29, R153, 0x1, R4, P4 ;  /* 0x00000001991d7824 */ /* 0x000fe200020e0604 */
[----:B------:R-:W-:-:S03]  /*102b0*/  IADD3 R32, P4, R2, UR7, RZ ;  /* 0x0000000702207c10 */ /* 0x000fc6000ff9e0ff */
[----:B------:R-:W-:Y:S01]  /*102c0*/  IMAD.X R75, R151, 0x1, R4, P6 ;  /* 0x00000001974b7824 */ /* 0x000fe200030e0604 */
[----:B------:R-:W-:Y:S01]  /*102d0*/  IADD3 R108, P6, R2, UR29, RZ ;  /* 0x0000001d026c7c10 */ /* 0x000fe2000ffde0ff */
[----:B------:R-:W-:Y:S01]  /*102e0*/  LDGSTS.E [R139+0xb300], desc[UR34][R28.64], P3 ;  /* 0x0b3000001c8b7fae */ /* 0x000fe20009921862 */
[----:B------:R-:W-:Y:S02]  /*102f0*/  IADD3.X R33, R4, UR55, RZ, P4, !PT ;  /* 0x0000003704217c10 */ /* 0x000fe4000a7fe4ff */
[----:B------:R-:W-:Y:S01]  /*10300*/  IADD3 R36, P4, R2, UR43, RZ ;  /* 0x0000002b02247c10 */ /* 0x000fe2000ff9e0ff */
[----:B------:R1:W-:Y:S01]  /*10310*/  LDGSTS.E [R139+0xbb00], desc[UR34][R30.64], P3 ;  /* 0x0bb000001e8b7fae */ /* 0x0003e20009921862 */
[----:B------:R-:W-:Y:S02]  /*10320*/  IADD3.X R109, R4, UR16, RZ, P6, !PT ;  /* 0x00000010046d7c10 */ /* 0x000fe4000b7fe4ff */
[----:B------:R-:W-:Y:S01]  /*10330*/  IADD3 R114, P6, R2, UR25, RZ ;  /* 0x0000001902727c10 */ /* 0x000fe2000ffde0ff */
[----:B------:R2:W-:Y:S01]  /*10340*/  LDGSTS.E [R135+0x8400], desc[UR34][R32.64], P3 ;  /* 0x0840000020877fae */ /* 0x0005e20009921862 */
[----:B------:R-:W-:-:S02]  /*10350*/  IADD3.X R37, R4, UR26, RZ, P4, !PT ;  /* 0x0000001a04257c10 */ /* 0x000fc4000a7fe4ff */
[----:B------:R-:W-:Y:S01]  /*10360*/  IADD3 R40, P4, R2, R184, RZ ;  /* 0x000000b802287210 */ /* 0x000fe20007f9e0ff */
[----:B------:R3:W-:Y:S01]  /*10370*/  LDGSTS.E [R135+0x8c00], desc[UR34][R34.64], P3 ;  /* 0x08c0000022877fae */ /* 0x0007e20009921862 */
[----:B------:R-:W-:Y:S02]  /*10380*/  IADD3.X R115, R4, UR12, RZ, P6, !PT ;  /* 0x0000000c04737c10 */ /* 0x000fe4000b7fe4ff */
[----:B------:R-:W-:Y:S01]  /*10390*/  IADD3 R128, P6, R2, R182, RZ ;  /* 0x000000b602807210 */ /* 0x000fe20007fde0ff */
[--C-:B------:R-:W-:Y:S01]  /*103a0*/  IMAD.X R41, R183, 0x1, R4.reuse, P4 ;  /* 0x00000001b7297824 */ /* 0x100fe200020e0604 */
[----:B------:R-:W-:Y:S01]  /*103b0*/  R2UR UR60, R26 ;  /* 0x000000001a3c72ca */ /* 0x000fe200000e0000 */
[----:B------:R4:W-:Y:S01]  /*103c0*/  LDGSTS.E [R135+0x9400], desc[UR34][R36.64], P3 ;  /* 0x0940000024877fae */ /* 0x0009e20009921862 */
[C---:B------:R-:W-:Y:S01]  /*103d0*/  IADD3 R52, P4, R2.reuse, UR47, RZ ;  /* 0x0000002f02347c10 */ /* 0x040fe2000ff9e0ff */
[----:B------:R-:W-:Y:S01]  /*103e0*/  IMAD.X R129, R181, 0x1, R4, P6 ;  /* 0x00000001b5817824 */ /* 0x000fe200030e0604 */
[----:B------:R-:W-:Y:S01]  /*103f0*/  IADD3 R132, P6, R2, R150, RZ ;  /* 0x0000009602847210 */ /* 0x000fe20007fde0ff */
[----:B------:R-:W-:Y:S01]  /*10400*/  LDGSTS.E [R135+0x9c00], desc[UR34][R38.64], P3 ;  /* 0x09c0000026877fae */ /* 0x000fe20009921862 */
[----:B------:R-:W-:-:S02]  /*10410*/  R2UR UR61, R25 ;  /* 0x00000000193d72ca */ /* 0x000fc400000e0000 */
[----:B------:R-:W-:Y:S01]  /*10420*/  IADD3.X R53, R4, UR36, RZ, P4, !PT ;  /* 0x0000002404357c10 */ /* 0x000fe2000a7fe4ff */
[--C-:B------:R-:W-:Y:S01]  /*10430*/  IMAD.X R133, R149, 0x1, R4.reuse, P6 ;  /* 0x0000000195857824 */ /* 0x100fe200030e0604 */
[C---:B------:R-:W-:Y:S01]  /*10440*/  IADD3 R72, P4, R2.reuse, UR45, RZ ;  /* 0x0000002d02487c10 */ /* 0x040fe2000ff9e0ff */
[----:B------:R-:W-:Y:S01]  /*10450*/  LDGSTS.E [R135+0xa400], desc[UR34][R40.64], P3 ;  /* 0x0a40000028877fae */ /* 0x000fe20009921862 */
[----:B------:R-:W-:Y:S02]  /*10460*/  IADD3 R136, P6, R2, R9, RZ ;  /* 0x0000000902887210 */ /* 0x000fe40007fde0ff */
[----:B------:R-:W-:Y:S01]  /*10470*/  IADD3.X R73, R4, UR28, RZ, P4, !PT ;  /* 0x0000001c04497c10 */ /* 0x000fe2000a7fe4ff */
[----:B------:R-:W-:Y:S01]  /*10480*/  UIADD3 UR47, UP2, UR47, UR60, URZ ;  /* 0x0000003c2f2f7290 */ /* 0x000fe2000ff5e03f */
[----:B------:R-:W-:Y:S01]  /*10490*/  IADD3 R110, P4, R2, R11, RZ ;  /* 0x0000000b026e7210 */ /* 0x000fe20007f9e0ff */
[--C-:B------:R-:W-:Y:S01]  /*104a0*/  IMAD.X R137, R14, 0x1, R4.reuse, P6 ;  /* 0x000000010e897824 */ /* 0x100fe200030e0604 */
[----:B------:R-:W-:Y:S01]  /*104b0*/  IADD3 R138, P6, R2, UR11, RZ ;  /* 0x0000000b028a7c10 */ /* 0x000fe2000ffde0ff */
[----:B------:R-:W-:Y:S01]  /*104c0*/  UIADD3.X UR36, UR36, UR61, URZ, UP2, !UPT ;  /* 0x0000003d24247290 */ /* 0x000fe200097fe43f */
[----:B------:R-:W-:Y:S01]  /*104d0*/  LOP3.LUT R146, R145, 0x50, RZ, 0x3c, !PT ;  /* 0x0000005091927812 */ /* 0x000fe200078e3cff */
[--C-:B------:R-:W-:Y:S01]  /*104e0*/  IMAD.X R111, R16, 0x1, R4.reuse, P4 ;  /* 0x00000001106f7824 */ /* 0x100fe200020e0604 */
[----:B------:R-:W-:Y:S01]  /*104f0*/  IADD3 R112, P4, R2, UR27, RZ ;  /* 0x0000001b02707c10 */ /* 0x000fe2000ff9e0ff */
[----:B------:R-:W-:Y:S01]  /*10500*/  UIADD3 UR31, UP2, UR31, UR60, URZ ;  /* 0x0000003c1f1f7290 */ /* 0x000fe2000ff5e03f */
[----:B-1----:R-:W-:Y:S01]  /*10510*/  IADD3.X R139, R4, UR53, RZ, P6, !PT ;  /* 0x00000035048b7c10 */ /* 0x002fe2000b7fe4ff */
[----:B------:R-:W-:Y:S01]  /*10520*/  LDGSTS.E [R135+0xac00], desc[UR34][R42.64], P3 ;  /* 0x0ac000002a877fae */ /* 0x000fe20009921862 */
[----:B------:R-:W-:Y:S01]  /*10530*/  IADD3 R28, P6, R2, R196, RZ ;  /* 0x000000c4021c7210 */ /* 0x000fe20007fde0ff */
[----:B------:R-:W-:Y:S01]  /*10540*/  UIADD3.X UR18, UR18, UR61, URZ, UP2, !UPT ;  /* 0x0000003d12127290 */ /* 0x000fe200097fe43f */
[----:B------:R-:W-:Y:S01]  /*10550*/  IADD3.X R113, R4, UR14, RZ, P4, !PT ;  /* 0x0000000e04717c10 */ /* 0x000fe2000a7fe4ff */
[----:B------:R-:W-:Y:S01]  /*10560*/  UIADD3 UR17, UP2, UR17, UR60, URZ ;  /* 0x0000003c11117290 */ /* 0x000fe2000ff5e03f */
[C---:B------:R-:W-:Y:S01]  /*10570*/  IADD3 R116, P4, R2.reuse, UR9, RZ ;  /* 0x0000000902747c10 */ /* 0x040fe2000ff9e0ff */
[--C-:B------:R-:W-:Y:S01]  /*10580*/  IMAD.X R29, R195, 0x1, R4.reuse, P6 ;  /* 0x00000001c31d7824 */ /* 0x100fe200030e0604 */
[----:B------:R-:W-:Y:S01]  /*10590*/  IADD3 R30, P6, R2, R180, RZ ;  /* 0x000000b4021e7210 */ /* 0x000fe20007fde0ff */
[----:B------:R-:W-:Y:S01]  /*105a0*/  UIADD3.X UR4, UR4, UR61, URZ, UP2, !UPT ;  /* 0x0000003d04047290 */ /* 0x000fe200097fe43f */
[----:B------:R-:W-:Y:S01]  /*105b0*/  IADD3.X R117, R4, UR54, RZ, P4, !PT ;  /* 0x0000003604757c10 */ /* 0x000fe2000a7fe4ff */
[----:B------:R-:W-:Y:S01]  /*105c0*/  UIADD3 UR52, UP2, UR52, UR60, URZ ;  /* 0x0000003c34347290 */ /* 0x000fe2000ff5e03f */
[C---:B------:R-:W-:Y:S01]  /*105d0*/  IADD3 R118, P4, R2.reuse, R198, RZ ;  /* 0x000000c602767210 */ /* 0x040fe20007f9e0ff */
[--C-:B------:R-:W-:Y:S01]  /*105e0*/  IMAD.X R31, R179, 0x1, R4.reuse, P6 ;  /* 0x00000001b31f7824 */ /* 0x100fe200030e0604 */
[----:B--2---:R-:W-:Y:S01]  /*105f0*/  IADD3 R32, P6, R2, R164, RZ ;  /* 0x000000a402207210 */ /* 0x004fe20007fde0ff */
[----:B------:R-:W-:Y:S01]  /*10600*/  VIADD R146, R146, UR59 ;  /* 0x0000003b92927c36 */ /* 0x000fe20008000000 */
[----:B------:R-:W-:Y:S01]  /*10610*/  LDGSTS.E [R135+0xb400], desc[UR34][R74.64], P3 ;  /* 0x0b4000004a877fae */ /* 0x000fe20009921862 */
[--C-:B------:R-:W-:Y:S01]  /*10620*/  IMAD.X R119, R197, 0x1, R4.reuse, P4 ;  /* 0x00000001c5777824 */ /* 0x100fe200020e0604 */
[----:B------:R-:W-:Y:S01]  /*10630*/  IADD3 R130, P4, R2, R166, RZ ;  /* 0x000000a602827210 */ /* 0x000fe20007f9e0ff */
[----:B------:R-:W-:Y:S01]  /*10640*/  IMAD.U32 R205, RZ, RZ, UR52 ;  /* 0x00000034ffcd7e24 */ /* 0x000fe2000f8e00ff */
[----:B------:R-:W-:Y:S01]  /*10650*/  R2UR UR52, R208 ;  /* 0x00000000d03472ca */ /* 0x000fe200000e0000 */
[----:B------:R1:W-:Y:S01]  /*10660*/  LDGSTS.E [R135+0xbc00], desc[UR34][R110.64], P3 ;  /* 0x0bc000006e877fae */ /* 0x0003e20009921862 */
[--C-:B------:R-:W-:Y:S01]  /*10670*/  IMAD.X R33, R163, 0x1, R4.reuse, P6 ;  /* 0x00000001a3217824 */ /* 0x100fe200030e0604 */
[----:B---3--:R-:W-:Y:S01]  /*10680*/  IADD3 R34, P6, R2, R148, RZ ;  /* 0x0000009402227210 */ /* 0x008fe20007fde0ff */
[--C-:B------:R-:W-:Y:S01]  /*10690*/  IMAD.X R131, R165, 0x1, R4.reuse, P4 ;  /* 0x00000001a5837824 */ /* 0x100fe200020e0604 */
[----:B------:R-:W-:Y:S04]  /*106a0*/  LDGSTS.E [R146+0x8500], desc[UR34][R116.64], P3 ;  /* 0x0850000074927fae */ /* 0x000fe80009921862 */
[----:B------:R-:W-:Y:S01]  /*106b0*/  LDGSTS.E [R146+0x8d00], desc[UR34][R114.64], P3 ;  /* 0x08d0000072927fae */ /* 0x000fe20009921862 */
[----:B------:R-:W-:-:S03]  /*106c0*/  IMAD.X R35, R143, 0x1, R4, P6 ;  /* 0x000000018f237824 */ /* 0x000fc600030e0604 */
[----:B------:R-:W-:Y:S01]  /*106d0*/  LDGSTS.E [R146+0x9500], desc[UR34][R72.64], P3 ;  /* 0x0950000048927fae */ /* 0x000fe20009921862 */
[----:B------:R-:W-:-:S03]  /*106e0*/  IADD3 R134, P4, R2, UR13, RZ ;  /* 0x0000000d02867c10 */ /* 0x000fc6000ff9e0ff */
[----:B------:R-:W-:Y:S01]  /*106f0*/  LDGSTS.E [R146+0x9d00], desc[UR34][R118.64], P3 ;  /* 0x09d0000076927fae */ /* 0x000fe20009921862 */
[----:B----4-:R-:W-:-:S03]  /*10700*/  IADD3 R36, P6, R2, R27, RZ ;  /* 0x0000001b02247210 */ /* 0x010fc60007fde0ff */
[----:B------:R-:W-:Y:S04]  /*10710*/  LDGSTS.E [R146+0xa500], desc[UR34][R128.64], P3 ;  /* 0x0a50000080927fae */ /* 0x000fe80009921862 */
[----:B------:R-:W-:Y:S04]  /*10720*/  LDGSTS.E [R146+0xad00], desc[UR34][R130.64], P3 ;  /* 0x0ad0000082927fae */ /* 0x000fe80009921862 */
[----:B------:R-:W-:Y:S01]  /*10730*/  LDGSTS.E [R146+0xb500], desc[UR34][R132.64], P3 ;  /* 0x0b50000084927fae */ /* 0x000fe20009921862 */
[----:B-1----:R-:W-:-:S03]  /*10740*/  IADD3.X R135, R4, UR52, RZ, P4, !PT ;  /* 0x0000003404877c10 */ /* 0x002fc6000a7fe4ff */
[----:B------:R-:W-:Y:S01]  /*10750*/  LDGSTS.E [R146+0xbd00], desc[UR34][R136.64], P3 ;  /* 0x0bd0000088927fae */ /* 0x000fe20009921862 */
[----:B------:R-:W-:-:S03]  /*10760*/  IMAD.X R37, R12, 0x1, R4, P6 ;  /* 0x000000010c257824 */ /* 0x000fc600030e0604 */
[----:B------:R-:W-:Y:S01]  /*10770*/  LDGSTS.E [R144+0x8600], desc[UR34][R138.64], P3 ;  /* 0x086000008a907fae */ /* 0x000fe20009921862 */
[----:B------:R-:W-:-:S03]  /*10780*/  IADD3 R38, P4, R2, R194, RZ ;  /* 0x000000c202267210 */ /* 0x000fc60007f9e0ff */
[----:B------:R-:W-:Y:S04]  /*10790*/  LDGSTS.E [R144+0x8e00], desc[UR34][R112.64], P3 ;  /* 0x08e0000070907fae */ /* 0x000fe80009921862 */
[----:B------:R-:W-:Y:S04]  /*107a0*/  LDGSTS.E [R144+0x9600], desc[UR34][R54.64], P3 ;  /* 0x0960000036907fae */ /* 0x000fe80009921862 */
[----:B------:R1:W-:Y:S01]  /*107b0*/  LDGSTS.E [R144+0x9e00], desc[UR34][R28.64], P3 ;  /* 0x09e000001c907fae */ /* 0x0003e20009921862 */
[----:B------:R-:W-:-:S03]  /*107c0*/  IMAD.X R39, R193, 0x1, R4, P4 ;  /* 0x00000001c1277824 */ /* 0x000fc600020e0604 */
[----:B------:R2:W-:Y:S04]  /*107d0*/  LDGSTS.E [R144+0xa600], desc[UR34][R30.64], P3 ;  /* 0x0a6000001e907fae */ /* 0x0005e80009921862 */
[----:B------:R3:W-:Y:S01]  /*107e0*/  LDGSTS.E [R144+0xae00], desc[UR34][R32.64], P3 ;  /* 0x0ae0000020907fae */ /* 0x0007e20009921862 */
[----:B-1----:R-:W-:-:S03]  /*107f0*/  IADD3 R28, P6, R2, R178, RZ ;  /* 0x000000b2021c7210 */ /* 0x002fc60007fde0ff */
[----:B------:R1:W-:Y:S02]  /*10800*/  LDGSTS.E [R144+0xb600], desc[UR34][R34.64], P3 ;  /* 0x0b60000022907fae */ /* 0x0003e40009921862 */
[--C-:B------:R-:W-:Y:S01]  /*10810*/  IMAD.X R29, R177, 0x1, R4.reuse, P6 ;  /* 0x00000001b11d7824 */ /* 0x100fe200030e0604 */
[C---:B--2---:R-:W-:Y:S01]  /*10820*/  IADD3 R30, P6, R2.reuse, R142, RZ ;  /* 0x0000008e021e7210 */ /* 0x044fe20007fde0ff */
[----:B------:R2:W-:Y:S01]  /*10830*/  LDGSTS.E [R144+0xbe00], desc[UR34][R36.64], P3 ;  /* 0x0be0000024907fae */ /* 0x0005e20009921862 */
[C---:B---3--:R-:W-:Y:S02]  /*10840*/  IADD3 R32, P4, R2.reuse, R162, RZ ;  /* 0x000000a202207210 */ /* 0x048fe40007f9e0ff */
[----:B------:R-:W-:Y:S01]  /*10850*/  LOP3.LUT R145, R145, 0x70, RZ, 0x3c, !PT ;  /* 0x0000007091917812 */ /* 0x000fe200078e3cff */
[--C-:B------:R-:W-:Y:S02]  /*10860*/  IMAD.X R31, R141, 0x1, R4.reuse, P6 ;  /* 0x000000018d1f7824 */ /* 0x100fe400030e0604 */
[----:B------:R-:W-:Y:S01]  /*10870*/  IMAD.X R33, R161, 0x1, R4, P4 ;  /* 0x00000001a1217824 */ /* 0x000fe200020e0604 */
[----:B-1----:R-:W-:-:S02]  /*10880*/  IADD3 R34, P4, R2, R3, RZ ;  /* 0x0000000302227210 */ /* 0x002fc40007f9e0ff */
[-C--:B------:R-:W-:Y:S01]  /*10890*/  IADD3 R3, P6, R3, R26.reuse, RZ ;  /* 0x0000001a03037210 */ /* 0x080fe20007fde0ff */
[----:B------:R-:W-:Y:S02]  /*108a0*/  VIADD R145, R145, UR59 ;  /* 0x0000003b91917c36 */ /* 0x000fe40008000000 */
[C---:B------:R-:W-:Y:S02]  /*108b0*/  IMAD.X R35, R10.reuse, 0x1, R4, P4 ;  /* 0x000000010a237824 */ /* 0x040fe400020e0604 */
[--C-:B------:R-:W-:Y:S01]  /*108c0*/  IMAD.X R10, R10, 0x1, R25.reuse, P6 ;  /* 0x000000010a0a7824 */ /* 0x100fe200030e0619 */
[-C--:B------:R-:W-:Y:S01]  /*108d0*/  IADD3 R11, P6, R11, R26.reuse, RZ ;  /* 0x0000001a0b0b7210 */ /* 0x080fe20007fde0ff */
[----:B------:R2:W-:Y:S04]  /*108e0*/  LDGSTS.E [R145+0x8700], desc[UR34][R134.64], P3 ;  /* 0x0870000086917fae */ /* 0x0005e80009921862 */
[----:B------:R2:W-:Y:S01]  /*108f0*/  LDGSTS.E [R145+0x8f00], desc[UR34][R108.64], P3 ;  /* 0x08f000006c917fae */ /* 0x0005e20009921862 */
[----:B------:R-:W-:Y:S01]  /*10900*/  IMAD.X R16, R16, 0x1, R25, P6 ;  /* 0x0000000110107824 */ /* 0x000fe200030e0619 */
[----:B------:R-:W-:-:S02]  /*10910*/  IADD3 R17, P6, R17, R26, RZ ;  /* 0x0000001a11117210 */ /* 0x000fc40007fde0ff */
[----:B------:R2:W-:Y:S04]  /*10920*/  LDGSTS.E [R145+0x9700], desc[UR34][R52.64], P3 ;  /* 0x0970000034917fae */ /* 0x0005e80009921862 */
[----:B------:R2:W-:Y:S04]  /*10930*/  LDGSTS.E [R145+0x9f00], desc[UR34][R38.64], P3 ;  /* 0x09f0000026917fae */ /* 0x0005e80009921862 */
[----:B------:R2:W-:Y:S01]  /*10940*/  LDGSTS.E [R145+0xa700], desc[UR34][R28.64], P3 ;  /* 0x0a7000001c917fae */ /* 0x0005e20009921862 */
[----:B------:R-:W-:-:S03]  /*10950*/  IADD3 R9, P4, R9, R26, RZ ;  /* 0x0000001a09097210 */ /* 0x000fc60007f9e0ff */
[----:B------:R2:W-:Y:S01]  /*10960*/  LDGSTS.E [R145+0xaf00], desc[UR34][R32.64], P3 ;  /* 0x0af0000020917fae */ /* 0x0005e20009921862 */
[----:B------:R-:W-:-:S03]  /*10970*/  IMAD.X R20, R20, 0x1, R25, P6 ;  /* 0x0000000114147824 */ /* 0x000fc600030e0619 */
[----:B------:R2:W-:Y:S01]  /*10980*/  LDGSTS.E [R145+0xb700], desc[UR34][R30.64], P3 ;  /* 0x0b7000001e917fae */ /* 0x0005e20009921862 */
[----:B------:R-:W-:-:S03]  /*10990*/  IADD3 R148, P6, R148, R26, RZ ;  /* 0x0000001a94947210 */ /* 0x000fc60007fde0ff */
[----:B------:R2:W-:Y:S01]  /*109a0*/  LDGSTS.E [R145+0xbf00], desc[UR34][R34.64], P3 ;  /* 0x0bf0000022917fae */ /* 0x0005e20009921862 */
[-C--:B------:R-:W-:Y:S01]  /*109b0*/  IADD3 R27, P3, R27, R26.reuse, RZ ;  /* 0x0000001a1b1b7210 */ /* 0x080fe20007f7e0ff */
[--C-:B------:R-:W-:Y:S01]  /*109c0*/  IMAD.X R14, R14, 0x1, R25.reuse, P4 ;  /* 0x000000010e0e7824 */ /* 0x100fe200020e0619 */
[-C--:B------:R-:W-:Y:S01]  /*109d0*/  IADD3 R15, P4, R15, R26.reuse, RZ ;  /* 0x0000001a0f0f7210 */ /* 0x080fe20007f9e0ff */
[--C-:B------:R-:W-:Y:S01]  /*109e0*/  IMAD.X R143, R143, 0x1, R25.reuse, P6 ;  /* 0x000000018f8f7824 */ /* 0x100fe200030e0619 */
[----:B------:R-:W-:Y:S01]  /*109f0*/  UIADD3 UR51, UP4, UR51, UR60, URZ ;  /* 0x0000003c33337290 */ /* 0x000fe2000ff9e03f */
[--C-:B------:R-:W-:Y:S01]  /*10a00*/  IMAD.X R12, R12, 0x1, R25.reuse, P3 ;  /* 0x000000010c0c7824 */ /* 0x100fe200018e0619 */
[-C--:B------:R-:W-:Y:S01]  /*10a10*/  IADD3 R13, P3, R13, R26.reuse, RZ ;  /* 0x0000001a0d0d7210 */ /* 0x080fe20007f7e0ff */
[----:B------:R-:W-:Y:S01]  /*10a20*/  UIADD3 UR50, UP3, UR50, UR60, URZ ;  /* 0x0000003c32327290 */ /* 0x000fe2000ff7e03f */
[-C--:B------:R-:W-:Y:S01]  /*10a30*/  IADD3 R154, P6, R154, R26.reuse, RZ ;  /* 0x0000001a9a9a7210 */ /* 0x080fe20007fde0ff */
[--C-:B------:R-:W-:Y:S01]  /*10a40*/  IMAD.X R19, R19, 0x1, R25.reuse, P4 ;  /* 0x0000000113137824 */ /* 0x100fe200020e0619 */
        /* <DEDUP_REMOVED lines=45> */
[----:B------:R-:W-:Y:S01]  /*10d20*/  UIADD3 UR49, UP6, UR49, UR60, URZ ;  /* 0x0000003c31317290 */ /* 0x000fe2000ffde03f */
[--C-:B------:R-:W-:Y:S01]  /*10d30*/  IMAD.X R195, R195, 0x1, R25.reuse, P6 ;  /* 0x00000001c3c37824 */ /* 0x100fe200030e0619 */
[----:B------:R-:W-:Y:S01]  /*10d40*/  UIADD3 UR48, UP5, UR48, UR60, URZ ;  /* 0x0000003c30307290 */ /* 0x000fe2000ffbe03f */
[-C--:B------:R-:W-:Y:S01]  /*10d50*/  IADD3 R202, P6, R202, R26.reuse, RZ ;  /* 0x0000001acaca7210 */ /* 0x080fe20007fde0ff */
[----:B------:R-:W-:Y:S01]  /*10d60*/  VIADD R8, R8, 0x1 ;  /* 0x0000000108087836 */ /* 0x000fe20000000000 */
[----:B------:R-:W-:Y:S01]  /*10d70*/  UIADD3.X UR44, UR44, UR61, URZ, UP4, !UPT ;  /* 0x0000003d2c2c7290 */ /* 0x000fe2000a7fe43f */
[--C-:B------:R-:W-:Y:S01]  /*10d80*/  IMAD.X R185, R185, 0x1, R25.reuse, P3 ;  /* 0x00000001b9b97824 */ /* 0x100fe200018e0619 */
[----:B------:R-:W-:Y:S01]  /*10d90*/  UIADD3.X UR42, UR42, UR61, URZ, UP3, !UPT ;  /* 0x0000003d2a2a7290 */ /* 0x000fe20009ffe43f */
[--C-:B------:R-:W-:Y:S01]  /*10da0*/  IMAD.X R187, R187, 0x1, R25.reuse, P4 ;  /* 0x00000001bbbb7824 */ /* 0x100fe200020e0619 */
[----:B------:R-:W-:Y:S01]  /*10db0*/  UIADD3.X UR40, UR40, UR61, URZ, UP6, !UPT ;  /* 0x0000003d28287290 */ /* 0x000fe2000b7fe43f */
[-C--:B------:R-:W-:Y:S01]  /*10dc0*/  IADD3 R192, P3, R192, R26.reuse, RZ ;  /* 0x0000001ac0c07210 */ /* 0x080fe20007f7e0ff */
[----:B------:R-:W-:Y:S01]  /*10dd0*/  UIADD3.X UR38, UR38, UR61, URZ, UP5, !UPT ;  /* 0x0000003d26267290 */ /* 0x000fe2000affe43f */
[----:B------:R-:W-:Y:S01]  /*10de0*/  IADD3 R194, P4, R194, R26, RZ ;  /* 0x0000001ac2c27210 */ /* 0x000fe20007f9e0ff */
[----:B------:R-:W-:Y:S01]  /*10df0*/  UIADD3 UR46, UP1, UR46, UR60, URZ ;  /* 0x0000003c2e2e7290 */ /* 0x000fe2000ff3e03f */
[----:B------:R-:W-:Y:S01]  /*10e00*/  IMAD.X R201, R201, 0x1, R25, P6 ;  /* 0x00000001c9c97824 */ /* 0x000fe200030e0619 */
[----:B------:R-:W-:Y:S01]  /*10e10*/  UIADD3 UR45, UP0, UR45, UR60, URZ ;  /* 0x0000003c2d2d7290 */ /* 0x000fe2000ff1e03f */
[----:B------:R-:W0:Y:S01]  /*10e20*/  LDGDEPBAR ;  /* 0x00000000000079af */ /* 0x000e220000000000 */
[----:B------:R-:W-:-:S02]  /*10e30*/  UIADD3 UR43, UP4, UR43, UR60, URZ ;  /* 0x0000003c2b2b7290 */ /* 0x000fc4000ff9e03f */
[----:B------:R-:W-:Y:S02]  /*10e40*/  UIADD3 UR41, UP3, UR41, UR60, URZ ;  /* 0x0000003c29297290 */ /* 0x000fe4000ff7e03f */
[----:B------:R-:W-:Y:S02]  /*10e50*/  UIADD3 UR39, UP6, UR39, UR60, URZ ;  /* 0x0000003c27277290 */ /* 0x000fe4000ffde03f */
[----:B------:R-:W-:Y:S01]  /*10e60*/  UIADD3 UR37, UP5, UR37, UR60, URZ ;  /* 0x0000003c25257290 */ /* 0x000fe2000ffbe03f */
[----:B------:R-:W-:Y:S01]  /*10e70*/  ISETP.NE.U32.AND P6, PT, R209, R8, PT ;  /* 0x00000008d100720c */ /* 0x000fe20003fc5070 */
[----:B------:R-:W-:Y:S01]  /*10e80*/  UIADD3.X UR30, UR30, UR61, URZ, UP1, !UPT ;  /* 0x0000003d1e1e7290 */ /* 0x000fe20008ffe43f */
[--C-:B------:R-:W-:Y:S01]  /*10e90*/  IMAD.X R191, R191, 0x1, R25.reuse, P3 ;  /* 0x00000001bfbf7824 */ /* 0x100fe200018e0619 */
[----:B------:R-:W-:Y:S01]  /*10ea0*/  UIADD3.X UR28, UR28, UR61, URZ, UP0, !UPT ;  /* 0x0000003d1c1c7290 */ /* 0x000fe200087fe43f */
[----:B------:R-:W-:Y:S01]  /*10eb0*/  IMAD.X R193, R193, 0x1, R25, P4 ;  /* 0x00000001c1c17824 */ /* 0x000fe200020e0619 */
[----:B------:R-:W-:-:S02]  /*10ec0*/  UIADD3.X UR26, UR26, UR61, URZ, UP4, !UPT ;  /* 0x0000003d1a1a7290 */ /* 0x000fc4000a7fe43f */
[----:B------:R-:W-:Y:S02]  /*10ed0*/  UIADD3.X UR24, UR24, UR61, URZ, UP3, !UPT ;  /* 0x0000003d18187290 */ /* 0x000fe40009ffe43f */
[----:B------:R-:W-:Y:S02]  /*10ee0*/  UIADD3.X UR22, UR22, UR61, URZ, UP6, !UPT ;  /* 0x0000003d16167290 */ /* 0x000fe4000b7fe43f */
[----:B------:R-:W-:Y:S01]  /*10ef0*/  UIADD3.X UR20, UR20, UR61, URZ, UP5, !UPT ;  /* 0x0000003d14147290 */ /* 0x000fe2000affe43f */
[-C--:B------:R-:W-:Y:S01]  /*10f00*/  IADD3 R198, P3, R198, R26.reuse, RZ ;  /* 0x0000001ac6c67210 */ /* 0x080fe20007f7e0ff */
[----:B------:R-:W-:Y:S01]  /*10f10*/  UIADD3 UR29, UP1, UR29, UR60, URZ ;  /* 0x0000003c1d1d7290 */ /* 0x000fe2000ff3e03f */
[----:B------:R-:W-:Y:S01]  /*10f20*/  IADD3 R200, P4, R200, R26, RZ ;  /* 0x0000001ac8c87210 */ /* 0x000fe20007f9e0ff */
[----:B------:R-:W-:Y:S02]  /*10f30*/  UIADD3 UR27, UP0, UR27, UR60, URZ ;  /* 0x0000003c1b1b7290 */ /* 0x000fe4000ff1e03f */
[----:B------:R-:W-:-:S02]  /*10f40*/  UIADD3 UR25, UP4, UR25, UR60, URZ ;  /* 0x0000003c19197290 */ /* 0x000fc4000ff9e03f */
[----:B------:R-:W-:Y:S02]  /*10f50*/  UIADD3 UR23, UP3, UR23, UR60, URZ ;  /* 0x0000003c17177290 */ /* 0x000fe4000ff7e03f */
[----:B------:R-:W-:Y:S02]  /*10f60*/  UIADD3 UR21, UP6, UR21, UR60, URZ ;  /* 0x0000003c15157290 */ /* 0x000fe4000ffde03f */
[----:B------:R-:W-:Y:S02]  /*10f70*/  UIADD3 UR19, UP5, UR19, UR60, URZ ;  /* 0x0000003c13137290 */ /* 0x000fe4000ffbe03f */
[----:B------:R-:W-:Y:S02]  /*10f80*/  UIADD3.X UR16, UR16, UR61, URZ, UP1, !UPT ;  /* 0x0000003d10107290 */ /* 0x000fe40008ffe43f */
[----:B------:R-:W-:Y:S02]  /*10f90*/  UIADD3.X UR14, UR14, UR61, URZ, UP0, !UPT ;  /* 0x0000003d0e0e7290 */ /* 0x000fe400087fe43f */
[----:B------:R-:W-:-:S02]  /*10fa0*/  UIADD3.X UR12, UR12, UR61, URZ, UP4, !UPT ;  /* 0x0000003d0c0c7290 */ /* 0x000fc4000a7fe43f */
[----:B------:R-:W-:Y:S02]  /*10fb0*/  UIADD3.X UR10, UR10, UR61, URZ, UP3, !UPT ;  /* 0x0000003d0a0a7290 */ /* 0x000fe40009ffe43f */
[----:B------:R-:W-:Y:S02]  /*10fc0*/  UIADD3.X UR8, UR8, UR61, URZ, UP6, !UPT ;  /* 0x0000003d08087290 */ /* 0x000fe4000b7fe43f */
[----:B------:R-:W-:Y:S01]  /*10fd0*/  UIADD3.X UR6, UR6, UR61, URZ, UP5, !UPT ;  /* 0x0000003d06067290 */ /* 0x000fe2000affe43f */
[--C-:B------:R-:W-:Y:S01]  /*10fe0*/  IMAD.X R197, R197, 0x1, R25.reuse, P3 ;  /* 0x00000001c5c57824 */ /* 0x100fe200018e0619 */
[----:B------:R-:W-:Y:S01]  /*10ff0*/  UIADD3 UR15, UP1, UR15, UR60, URZ ;  /* 0x0000003c0f0f7290 */ /* 0x000fe2000ff3e03f */
[----:B------:R-:W-:Y:S01]  /*11000*/  IMAD.X R199, R199, 0x1, R25, P4 ;  /* 0x00000001c7c77824 */ /* 0x000fe200020e0619 */
[----:B------:R-:W-:Y:S02]  /*11010*/  UIADD3 UR13, UP0, UR13, UR60, URZ ;  /* 0x0000003c0d0d7290 */ /* 0x000fe4000ff1e03f */
[----:B------:R-:W-:-:S02]  /*11020*/  UIADD3 UR11, UP4, UR11, UR60, URZ ;  /* 0x0000003c0b0b7290 */ /* 0x000fc4000ff9e03f */
[----:B------:R-:W-:Y:S02]  /*11030*/  UIADD3 UR9, UP3, UR9, UR60, URZ ;  /* 0x0000003c09097290 */ /* 0x000fe4000ff7e03f */
[----:B------:R-:W-:Y:S02]  /*11040*/  UIADD3 UR7, UP6, UR7, UR60, URZ ;  /* 0x0000003c07077290 */ /* 0x000fe4000ffde03f */
[----:B------:R-:W-:Y:S01]  /*11050*/  UIADD3 UR5, UP5, UR5, UR60, URZ ;  /* 0x0000003c05057290 */ /* 0x000fe2000ffbe03f */
[----:B------:R-:W-:Y:S02]  /*11060*/  IADD3 R204, P3, R204, R26, RZ ;  /* 0x0000001acccc7210 */ /* 0x000fe40007f7e0ff */
[----:B------:R-:W-:Y:S01]  /*11070*/  LEA R22, P4, R206, R22, 0x2 ;  /* 0x00000016ce167211 */ /* 0x000fe200078810ff */
[----:B------:R-:W-:Y:S02]  /*11080*/  UIADD3.X UR56, UR56, UR61, URZ, UP1, !UPT ;  /* 0x0000003d38387290 */ /* 0x000fe40008ffe43f */
[----:B------:R-:W-:-:S02]  /*11090*/  UIADD3.X UR52, UR52, UR61, URZ, UP0, !UPT ;  /* 0x0000003d34347290 */ /* 0x000fc400087fe43f */
[----:B------:R-:W-:Y:S02]  /*110a0*/  UIADD3.X UR53, UR53, UR61, URZ, UP4, !UPT ;  /* 0x0000003d35357290 */ /* 0x000fe4000a7fe43f */
[----:B------:R-:W-:Y:S02]  /*110b0*/  UIADD3.X UR54, UR54, UR61, URZ, UP3, !UPT ;  /* 0x0000003d36367290 */ /* 0x000fe40009ffe43f */
[----:B------:R-:W-:Y:S02]  /*110c0*/  UIADD3.X UR55, UR55, UR61, URZ, UP6, !UPT ;  /* 0x0000003d37377290 */ /* 0x000fe4000b7fe43f */
[----:B------:R-:W-:Y:S02]  /*110d0*/  UIADD3.X UR32, UR32, UR61, URZ, UP5, !UPT ;  /* 0x0000003d20207290 */ /* 0x000fe4000affe43f */
[----:B------:R-:W-:Y:S01]  /*110e0*/  UIADD3.X UR57, UR57, UR61, URZ, UP2, !UPT ;  /* 0x0000003d39397290 */ /* 0x000fe200097fe43f */
[----:B------:R-:W-:Y:S02]  /*110f0*/  VIADD R23, R23, 0xffffffc0 ;  /* 0xffffffc017177836 */ /* 0x000fe40000000000 */
[----:B------:R-:W-:-:S02]  /*11100*/  IMAD.X R203, R203, 0x1, R25, P3 ;  /* 0x00000001cbcb7824 */ /* 0x000fc400018e0619 */
[----:B------:R-:W-:Y:S01]  /*11110*/  IMAD.X R24, R24, 0x1, R214, P4 ;  /* 0x0000000118187824 */ /* 0x000fe200020e06d6 */
[----:B--2---:R-:W-:Y:S06]  /*11120*/  @P6 BRA `(.L_x_1) ;  /* 0xffffffb400586947 */ /* 0x004fec000383ffff */
.L_x_0:
[----:B------:R-:W2:Y:S01]  /*11130*/  LDL.LU R30, [R1+0x2e0] ;  /* 0x0002e000011e7983 */ /* 0x000ea20000300800 */
[----:B------:R-:W1:Y:S01]  /*11140*/  S2R R29, SR_TID.X ;  /* 0x00000000001d7919 */ /* 0x000e620000002100 */
[----:B------:R-:W-:Y:S01]  /*11150*/  R2UR UR4, R252 ;  /* 0x00000000fc0472ca */ /* 0x000fe200000e0000 */
[----:B------:R-:W-:-:S04]  /*11160*/  DEPBAR.LE SB0, 0x0 ;  /* 0x000080000000791a */ /* 0x000fc80000000000 */
[----:B------:R-:W3:Y:S01]  /*11170*/  LDL.LU R4, [R1+0x234] ;  /* 0x0002340001047983 */ /* 0x000ee20000300800 */
[----:B------:R-:W-:Y:S01]  /*11180*/  IMAD.MOV.U32 R8, RZ, RZ, R60 ;  /* 0x000000ffff087224 */ /* 0x000fe200078e003c */
[----:B------:R-:W-:Y:S01]  /*11190*/  ULDC.64 UR6, c[0x0][0x220] ;  /* 0x0000880000067ab9 */ /* 0x000fe20000000a00 */
[----:B------:R-:W-:Y:S02]  /*111a0*/  IMAD.MOV.U32 R9, RZ, RZ, R62 ;  /* 0x000000ffff097224 */ /* 0x000fe400078e003e */
[----:B------:R-:W-:Y:S02]  /*111b0*/  IMAD.MOV.U32 R10, RZ, RZ, R88 ;  /* 0x000000ffff0a7224 */ /* 0x000fe400078e0058 */
[C---:B-1----:R-:W-:Y:S02]  /*111c0*/  IMAD.SHL.U32 R28, R29.reuse, 0x10, RZ ;  /* 0x000000101d1c7824 */ /* 0x042fe400078e00ff */
[----:B------:R-:W-:-:S03]  /*111d0*/  IMAD.SHL.U32 R29, R29, 0x20, RZ ;  /* 0x000000201d1d7824 */ /* 0x000fc600078e00ff */
[----:B------:R-:W-:Y:S02]  /*111e0*/  LOP3.LUT R28, R28, 0x1f0, RZ, 0xc0, !PT ;  /* 0x000001f01c1c7812 */ /* 0x000fe400078ec0ff */
[----:B------:R-:W-:-:S04]  /*111f0*/  LOP3.LUT R29, R29, 0x400, RZ, 0xc0, !PT ;  /* 0x000004001d1d7812 */ /* 0x000fc800078ec0ff */
[----:B------:R-:W-:Y:S02]  /*11200*/  IADD3 R2, R28, UR4, R29 ;  /* 0x000000041c027c10 */ /* 0x000fe4000fffe01d */
[----:B------:R-:W1:Y:S01]  /*11210*/  S2R R28, SR_TID.X ;  /* 0x00000000001c7919 */ /* 0x000e620000002100 */
[----:B------:R-:W-:Y:S01]  /*11220*/  IMAD.MOV.U32 R11, RZ, RZ, R90 ;  /* 0x000000ffff0b7224 */ /* 0x000fe200078e005a */
[----:B------:R-:W-:Y:S01]  /*11230*/  BAR.SYNC.DEFER_BLOCKING 0x0 ;  /* 0x0000000000007b1d */ /* 0x000fe20000010000 */
[----:B------:R-:W-:Y:S02]  /*11240*/  IMAD.MOV.U32 R12, RZ, RZ, R92 ;  /* 0x000000ffff0c7224 */ /* 0x000fe400078e005c */
[----:B------:R-:W-:Y:S02]  /*11250*/  IMAD.MOV.U32 R13, RZ, RZ, R94 ;  /* 0x000000ffff0d7224 */ /* 0x000fe400078e005e */
[----:B------:R-:W-:Y:S02]  /*11260*/  IMAD.MOV.U32 R14, RZ, RZ, R44 ;  /* 0x000000ffff0e7224 */ /* 0x000fe400078e002c */
[----:B------:R-:W-:Y:S01]  /*11270*/  IMAD.MOV.U32 R15, RZ, RZ, R46 ;  /* 0x000000ffff0f7224 */ /* 0x000fe200078e002e */
[----:B------:R4:W-:Y:S04]  /*11280*/  STSM.16.M88.4 [R2], R8 ;  /* 0x0000000802007844 */ /* 0x0009e80000000200 */
[----:B------:R-:W-:Y:S01]  /*11290*/  STSM.16.M88.4 [R2+0x200], R12 ;  /* 0x0002000c02007844 */ /* 0x000fe20000000200 */
[----:B-1----:R-:W-:-:S04]  /*112a0*/  LOP3.LUT R28, R28, 0x3f, RZ, 0xc0, !PT ;  /* 0x0000003f1c1c7812 */ /* 0x002fc800078ec0ff */
[----:B------:R-:W-:Y:S01]  /*112b0*/  LEA R3, R28, UR4, 0x4 ;  /* 0x000000041c037c11 */ /* 0x000fe2000f8e20ff */
[----:B------:R-:W-:Y:S01]  /*112c0*/  BAR.SYNC.DEFER_BLOCKING 0x0 ;  /* 0x0000000000007b1d */ /* 0x000fe20000010000 */
[----:B------:R-:W-:Y:S02]  /*112d0*/  IMAD.MOV.U32 R20, RZ, RZ, R93 ;  /* 0x000000ffff147224 */ /* 0x000fe400078e005d */
[----:B------:R-:W-:Y:S02]  /*112e0*/  IMAD.MOV.U32 R21, RZ, RZ, R95 ;  /* 0x000000ffff157224 */ /* 0x000fe400078e005f */
[----:B------:R-:W-:Y:S01]  /*112f0*/  IMAD.MOV.U32 R22, RZ, RZ, R45 ;  /* 0x000000ffff167224 */ /* 0x000fe200078e002d */
[----:B------:R-:W-:Y:S01]  /*11300*/  ULDC UR4, c[0x0][0x244] ;  /* 0x0000910000047ab9 */ /* 0x000fe20000000800 */
[----:B------:R-:W1:Y:S04]  /*11310*/  LDS.128 R12, [R3] ;  /* 0x00000000030c7984 */ /* 0x000e680000000c00 */
[----:B------:R-:W-:Y:S01]  /*11320*/  LDS.128 R16, [R3+0x400] ;  /* 0x0004000003107984 */ /* 0x000fe20000000c00 */
[----:B----4-:R-:W-:-:S02]  /*11330*/  IMAD.MOV.U32 R8, RZ, RZ, R61 ;  /* 0x000000ffff087224 */ /* 0x010fc400078e003d */
[----:B------:R-:W-:Y:S01]  /*11340*/  IMAD.MOV.U32 R9, RZ, RZ, R63 ;  /* 0x000000ffff097224 */ /* 0x000fe200078e003f */
[----:B------:R-:W-:Y:S01]  /*11350*/  BAR.SYNC.DEFER_BLOCKING 0x0 ;  /* 0x0000000000007b1d */ /* 0x000fe20000010000 */
[----:B------:R-:W-:Y:S02]  /*11360*/  IMAD.MOV.U32 R10, RZ, RZ, R89 ;  /* 0x000000ffff0a7224 */ /* 0x000fe400078e0059 */
[----:B------:R-:W-:Y:S02]  /*11370*/  IMAD.MOV.U32 R11, RZ, RZ, R91 ;  /* 0x000000ffff0b7224 */ /* 0x000fe400078e005b */
[----:B------:R-:W-:-:S03]  /*11380*/  IMAD.MOV.U32 R23, RZ, RZ, R47 ;  /* 0x000000ffff177224 */ /* 0x000fc600078e002f */
[----:B------:R-:W-:Y:S04]  /*11390*/  STSM.16.M88.4 [R2], R8 ;  /* 0x0000000802007844 */ /* 0x000fe80000000200 */
[----:B------:R-:W-:Y:S01]  /*113a0*/  STSM.16.M88.4 [R2+0x200], R20 ;  /* 0x0002001402007844 */ /* 0x000fe20000000200 */
[----:B------:R-:W-:Y:S01]  /*113b0*/  BAR.SYNC.DEFER_BLOCKING 0x0 ;  /* 0x0000000000007b1d */ /* 0x000fe20000010000 */
[----:B------:R-:W-:Y:S02]  /*113c0*/  IMAD.MOV.U32 R24, RZ, RZ, R64 ;  /* 0x000000ffff187224 */ /* 0x000fe400078e0040 */
[----:B------:R-:W-:-:S03]  /*113d0*/  IMAD.MOV.U32 R25, RZ, RZ, R66 ;  /* 0x000000ffff197224 */ /* 0x000fc600078e0042 */
[----:B------:R-:W4:Y:S04]  /*113e0*/  LDS.128 R20, [R3] ;  /* 0x0000000003147984 */ /* 0x000f280000000c00 */
[----:B------:R-:W5:Y:S01]  /*113f0*/  LDS.128 R8, [R3+0x400] ;  /* 0x0004000003087984 */ /* 0x000f620000000c00 */
[----:B------:R-:W-:Y:S02]  /*11400*/  IMAD.MOV.U32 R26, RZ, RZ, R84 ;  /* 0x000000ffff1a7224 */ /* 0x000fe400078e0054 */
[----:B------:R-:W-:Y:S01]  /*11410*/  IMAD.MOV.U32 R27, RZ, RZ, R86 ;  /* 0x000000ffff1b7224 */ /* 0x000fe200078e0056 */
[----:B------:R-:W-:Y:S01]  /*11420*/  BAR.SYNC.DEFER_BLOCKING 0x0 ;  /* 0x0000000000007b1d */ /* 0x000fe20000010000 */
[----:B------:R-:W-:Y:S02]  /*11430*/  IMAD.MOV.U32 R28, RZ, RZ, R96 ;  /* 0x000000ffff1c7224 */ /* 0x000fe400078e0060 */
[----:B------:R-:W-:-:S02]  /*11440*/  IMAD.MOV.U32 R29, RZ, RZ, R98 ;  /* 0x000000ffff1d7224 */ /* 0x000fc400078e0062 */
[----:B------:R-:W-:Y:S02]  /*11450*/  IMAD.MOV.U32 R31, RZ, RZ, R50 ;  /* 0x000000ffff1f7224 */ /* 0x000fe400078e0032 */
[----:B------:R-:W-:Y:S01]  /*11460*/  IMAD.MOV.U32 R36, RZ, RZ, R97 ;  /* 0x000000ffff247224 */ /* 0x000fe200078e0061 */
[----:B------:R-:W4:Y:S04]  /*11470*/  LDL.LU R84, [R1+0x328] ;  /* 0x0003280001547983 */ /* 0x000f280000300800 */
[----:B------:R1:W-:Y:S01]  /*11480*/  STSM.16.M88.4 [R2], R24 ;  /* 0x0000001802007844 */ /* 0x0003e20000000200 */
[----:B------:R-:W-:Y:S02]  /*11490*/  IMAD.MOV.U32 R37, RZ, RZ, R99 ;  /* 0x000000ffff257224 */ /* 0x000fe400078e0063 */
[----:B------:R-:W-:-:S02]  /*114a0*/  IMAD.MOV.U32 R38, RZ, RZ, R49 ;  /* 0x000000ffff267224 */ /* 0x000fc400078e0031 */
[----:B------:R-:W-:Y:S02]  /*114b0*/  IMAD.MOV.U32 R39, RZ, RZ, R51 ;  /* 0x000000ffff277224 */ /* 0x000fe400078e0033 */
[----:B-1----:R-:W-:Y:S02]  /*114c0*/  IMAD.MOV.U32 R24, RZ, RZ, R65 ;  /* 0x000000ffff187224 */ /* 0x002fe400078e0041 */
[----:B------:R-:W-:Y:S02]  /*114d0*/  IMAD.MOV.U32 R25, RZ, RZ, R67 ;  /* 0x000000ffff197224 */ /* 0x000fe400078e0043 */
[----:B------:R-:W-:Y:S02]  /*114e0*/  IMAD.MOV.U32 R26, RZ, RZ, R85 ;  /* 0x000000ffff1a7224 */ /* 0x000fe400078e0055 */
[----:B------:R-:W-:Y:S01]  /*114f0*/  IMAD.MOV.U32 R27, RZ, RZ, R87 ;  /* 0x000000ffff1b7224 */ /* 0x000fe200078e0057 */
[----:B--2---:R-:W-:Y:S01]  /*11500*/  ISETP.LT.AND P4, PT, R30, R5, !P0 ;  /* 0x000000051e00720c */ /* 0x004fe20004781270 */
[----:B------:R-:W-:-:S05]  /*11510*/  IMAD.MOV.U32 R30, RZ, RZ, R48 ;  /* 0x000000ffff1e7224 */ /* 0x000fca00078e0030 */
[----:B------:R-:W-:Y:S01]  /*11520*/  STSM.16.M88.4 [R2+0x200], R28 ;  /* 0x0002001c02007844 */ /* 0x000fe20000000200 */
[----:B------:R-:W-:Y:S06]  /*11530*/  BAR.SYNC.DEFER_BLOCKING 0x0 ;  /* 0x0000000000007b1d */ /* 0x000fec0000010000 */
[----:B------:R-:W1:Y:S04]  /*11540*/  LDS.128 R32, [R3] ;  /* 0x0000000003207984 */ /* 0x000e680000000c00 */
[----:B------:R-:W-:Y:S01]  /*11550*/  LDS.128 R28, [R3+0x400] ;  /* 0x00040000031c7984 */ /* 0x000fe20000000c00 */
[----:B------:R-:W-:Y:S06]  /*11560*/  BAR.SYNC.DEFER_BLOCKING 0x0 ;  /* 0x0000000000007b1d */ /* 0x000fec0000010000 */
[----:B------:R2:W-:Y:S04]  /*11570*/  STSM.16.M88.4 [R2], R24 ;  /* 0x0000001802007844 */ /* 0x0005e80000000200 */
[----:B------:R5:W-:Y:S01]  /*11580*/  STSM.16.M88.4 [R2+0x200], R36 ;  /* 0x0002002402007844 */ /* 0x000be20000000200 */
[----:B------:R-:W-:Y:S06]  /*11590*/  BAR.SYNC.DEFER_BLOCKING 0x0 ;  /* 0x0000000000007b1d */ /* 0x000fec0000010000 */
[----:B------:R-:W1:Y:S04]  /*115a0*/  LDS.128 R40, [R3] ;  /* 0x0000000003287984 */ /* 0x000e680000000c00 */
[----:B------:R-:W1:Y:S01]  /*115b0*/  LDS.128 R44, [R3+0x400] ;  /* 0x00040000032c7984 */ /* 0x000e620000000c00 */
[----:B--2---:R-:W-:-:S02]  /*115c0*/  IMAD.MOV.U32 R24, RZ, RZ, R68 ;  /* 0x000000ffff187224 */ /* 0x004fc400078e0044 */
[----:B------:R-:W-:Y:S02]  /*115d0*/  IMAD.MOV.U32 R25, RZ, RZ, R70 ;  /* 0x000000ffff197224 */ /* 0x000fe400078e0046 */
[----:B------:R-:W-:Y:S02]  /*115e0*/  IMAD.MOV.U32 R26, RZ, RZ, R80 ;  /* 0x000000ffff1a7224 */ /* 0x000fe400078e0050 */
[----:B------:R-:W-:Y:S01]  /*115f0*/  IMAD.MOV.U32 R27, RZ, RZ, R82 ;  /* 0x000000ffff1b7224 */ /* 0x000fe200078e0052 */
[----:B------:R-:W-:Y:S01]  /*11600*/  BAR.SYNC.DEFER_BLOCKING 0x0 ;  /* 0x0000000000007b1d */ /* 0x000fe20000010000 */
[----:B-----5:R-:W-:Y:S02]  /*11610*/  IMAD.MOV.U32 R36, RZ, RZ, R100 ;  /* 0x000000ffff247224 */ /* 0x020fe400078e0064 */
[----:B------:R-:W-:Y:S02]  /*11620*/  IMAD.MOV.U32 R37, RZ, RZ, R102 ;  /* 0x000000ffff257224 */ /* 0x000fe400078e0066 */
[----:B------:R-:W-:-:S02]  /*11630*/  IMAD.MOV.U32 R38, RZ, RZ, R124 ;  /* 0x000000ffff267224 */ /* 0x000fc400078e007c */
[----:B------:R-:W-:Y:S01]  /*11640*/  IMAD.MOV.U32 R39, RZ, RZ, R126 ;  /* 0x000000ffff277224 */ /* 0x000fe200078e007e */
[----:B------:R2:W-:Y:S04]  /*11650*/  STSM.16.M88.4 [R2], R24 ;  /* 0x0000001802007844 */ /* 0x0005e80000000200 */
[----:B------:R-:W-:Y:S01]  /*11660*/  STSM.16.M88.4 [R2+0x200], R36 ;  /* 0x0002002402007844 */ /* 0x000fe20000000200 */
[----:B------:R-:W-:Y:S01]  /*11670*/  BAR.SYNC.DEFER_BLOCKING 0x0 ;  /* 0x0000000000007b1d */ /* 0x000fe20000010000 */
[----:B---3--:R-:W-:Y:S02]  /*11680*/  IMAD R6, R4, UR4, RZ ;  /* 0x0000000404067c24 */ /* 0x008fe4000f8e02ff */
[----:B--2---:R-:W-:-:S03]  /*11690*/  IMAD.MOV.U32 R27, RZ, RZ, R83 ;  /* 0x000000ffff1b7224 */ /* 0x004fc600078e0053 */
[----:B------:R-:W-:Y:S01]  /*116a0*/  ULDC UR4, c[0x0][0x248] ;  /* 0x0000920000047ab9 */ /* 0x000fe20000000800 */
[----:B------:R-:W2:Y:S04]  /*116b0*/  LDL.LU R83, [R1+0x324] ;  /* 0x0003240001537983 */ /* 0x000ea80000300800 */
[----:B------:R-:W3:Y:S04]  /*116c0*/  LDS.128 R52, [R3] ;  /* 0x0000000003347984 */ /* 0x000ee80000000c00 */
[----:B------:R-:W-:Y:S01]  /*116d0*/  LDS.128 R48, [R3+0x400] ;  /* 0x0004000003307984 */ /* 0x000fe20000000c00 */
[----:B------:R-:W-:-:S02]  /*116e0*/  IMAD.MOV.U32 R24, RZ, RZ, R69 ;  /* 0x000000ffff187224 */ /* 0x000fc400078e0045 */
[----:B------:R-:W-:Y:S01]  /*116f0*/  IMAD.MOV.U32 R25, RZ, RZ, R71 ;  /* 0x000000ffff197224 */ /* 0x000fe200078e0047 */
[----:B------:R-:W-:Y:S01]  /*11700*/  BAR.SYNC.DEFER_BLOCKING 0x0 ;  /* 0x0000000000007b1d */ /* 0x000fe20000010000 */
[----:B------:R-:W-:Y:S01]  /*11710*/  IMAD.MOV.U32 R26, RZ, RZ, R81 ;  /* 0x000000ffff1a7224 */ /* 0x000fe200078e0051 */
[----:B------:R-:W-:Y:S01]  /*11720*/  LEA R4, P3, R6, UR6, 0x2 ;  /* 0x0000000606047c11 */ /* 0x000fe2000f8610ff */
[----:B------:R-:W-:-:S03]  /*11730*/  IMAD R7, R0, UR4, RZ ;  /* 0x0000000400077c24 */ /* 0x000fc6000f8e02ff */
[----:B------:R-:W-:Y:S01]  /*11740*/  LEA.HI.X.SX32 R6, R6, UR7, 0x2, P3 ;  /* 0x0000000706067c11 */ /* 0x000fe200098f16ff */
[----:B------:R-:W5:Y:S01]  /*11750*/  LDL.LU R82, [R1+0x320] ;  /* 0x0003200001527983 */ /* 0x000f620000300800 */
[----:B------:R-:W-:-:S03]  /*11760*/  ISETP.LT.AND P3, PT, R0, R5, !P0 ;  /* 0x000000050000720c */ /* 0x000fc60004761270 */
[----:B------:R-:W3:Y:S04]  /*11770*/  LDL.LU R81, [R1+0x31c] ;  /* 0x00031c0001517983 */ /* 0x000ee80000300800 */
[----:B------:R-:W3:Y:S04]  /*11780*/  LDL.LU R80, [R1+0x318] ;  /* 0x0003180001507983 */ /* 0x000ee80000300800 */
[----:B------:R1:W-:Y:S02]  /*11790*/  STSM.16.M88.4 [R2], R24 ;  /* 0x0000001802007844 */ /* 0x0003e40000000200 */
[----:B-1----:R-:W-:-:S02]  /*117a0*/  IMAD.MOV.U32 R27, RZ, RZ, R78 ;  /* 0x000000ffff1b7224 */ /* 0x002fc400078e004e */
[----:B------:R-:W3:Y:S04]  /*117b0*/  LDL.LU R78, [R1+0x314] ;  /* 0x00031400014e7983 */ /* 0x000ee80000300800 */
[----:B------:R-:W5:Y:S01]  /*117c0*/  LDL.LU R0, [R1+0x310] ;  /* 0x0003100001007983 */ /* 0x000f620000300800 */
[----:B------:R-:W-:Y:S02]  /*117d0*/  IMAD.MOV.U32 R36, RZ, RZ, R101 ;  /* 0x000000ffff247224 */ /* 0x000fe400078e0065 */
[----:B------:R-:W-:Y:S02]  /*117e0*/  IMAD.MOV.U32 R37, RZ, RZ, R103 ;  /* 0x000000ffff257224 */ /* 0x000fe400078e0067 */
[----:B------:R-:W-:Y:S02]  /*117f0*/  IMAD.MOV.U32 R38, RZ, RZ, R125 ;  /* 0x000000ffff267224 */ /* 0x000fe400078e007d */
[----:B------:R-:W-:-:S05]  /*11800*/  IMAD.MOV.U32 R39, RZ, RZ, R127 ;  /* 0x000000ffff277224 */ /* 0x000fca00078e007f */
[----:B------:R1:W-:Y:S01]  /*11810*/  STSM.16.M88.4 [R2+0x200], R36 ;  /* 0x0002002402007844 */ /* 0x0003e20000000200 */
[----:B------:R-:W-:Y:S01]  /*11820*/  BAR.SYNC.DEFER_BLOCKING 0x0 ;  /* 0x0000000000007b1d */ /* 0x000fe20000010000 */
[----:B------:R-:W-:Y:S02]  /*11830*/  IMAD.MOV.U32 R24, RZ, RZ, R56 ;  /* 0x000000ffff187224 */ /* 0x000fe400078e0038 */
[----:B------:R-:W-:-:S03]  /*11840*/  IMAD.MOV.U32 R25, RZ, RZ, R58 ;  /* 0x000000ffff197224 */ /* 0x000fc600078e003a */
[----:B------:R-:W3:Y:S04]  /*11850*/  LDS.128 R60, [R3] ;  /* 0x00000000033c7984 */ /* 0x000ee80000000c00 */
[----:B------:R-:W3:Y:S01]  /*11860*/  LDS.128 R64, [R3+0x400] ;  /* 0x0004000003407984 */ /* 0x000ee20000000c00 */
[----:B------:R-:W-:Y:S01]  /*11870*/  IMAD.MOV.U32 R26, RZ, RZ, R76 ;  /* 0x000000ffff1a7224 */ /* 0x000fe200078e004c */
[----:B------:R-:W-:Y:S01]  /*11880*/  BAR.SYNC.DEFER_BLOCKING 0x0 ;  /* 0x0000000000007b1d */ /* 0x000fe20000010000 */
[----:B-1----:R-:W-:Y:S02]  /*11890*/  IMAD.MOV.U32 R36, RZ, RZ, R104 ;  /* 0x000000ffff247224 */ /* 0x002fe400078e0068 */
[----:B------:R-:W-:Y:S02]  /*118a0*/  IMAD.MOV.U32 R37, RZ, RZ, R106 ;  /* 0x000000ffff257224 */ /* 0x000fe400078e006a */
[----:B------:R-:W-:-:S02]  /*118b0*/  IMAD.MOV.U32 R38, RZ, RZ, R120 ;  /* 0x000000ffff267224 */ /* 0x000fc400078e0078 */
[----:B------:R-:W-:Y:S01]  /*118c0*/  IMAD.MOV.U32 R39, RZ, RZ, R122 ;  /* 0x000000ffff277224 */ /* 0x000fe200078e007a */
[----:B------:R1:W-:Y:S04]  /*118d0*/  STSM.16.M88.4 [R2], R24 ;  /* 0x0000001802007844 */ /* 0x0003e80000000200 */
[----:B------:R4:W-:Y:S01]  /*118e0*/  STSM.16.M88.4 [R2+0x200], R36 ;  /* 0x0002002402007844 */ /* 0x0009e20000000200 */
[----:B------:R-:W-:Y:S01]  /*118f0*/  BAR.SYNC.DEFER_BLOCKING 0x0 ;  /* 0x0000000000007b1d */ /* 0x000fe20000010000 */
[----:B-1----:R-:W-:Y:S02]  /*11900*/  IMAD.MOV.U32 R24, RZ, RZ, R57 ;  /* 0x000000ffff187224 */ /* 0x002fe400078e0039 */
[----:B------:R-:W-:-:S03]  /*11910*/  IMAD.MOV.U32 R25, RZ, RZ, R59 ;  /* 0x000000ffff197224 */ /* 0x000fc600078e003b */
[----:B------:R-:W1:Y:S04]  /*11920*/  LDS.128 R56, [R3] ;  /* 0x0000000003387984 */ /* 0x000e680000000c00 */
[----:B------:R-:W-:Y:S01]  /*11930*/  LDS.128 R68, [R3+0x400] ;  /* 0x0004000003447984 */ /* 0x000fe20000000c00 */
[----:B------:R-:W-:Y:S02]  /*11940*/  IMAD.MOV.U32 R26, RZ, RZ, R77 ;  /* 0x000000ffff1a7224 */ /* 0x000fe400078e004d */
[----:B------:R-:W-:Y:S01]  /*11950*/  IMAD.MOV.U32 R27, RZ, RZ, R79 ;  /* 0x000000ffff1b7224 */ /* 0x000fe200078e004f */
[----:B------:R-:W-:Y:S01]  /*11960*/  BAR.SYNC.DEFER_BLOCKING 0x0 ;  /* 0x0000000000007b1d */ /* 0x000fe20000010000 */
[----:B----4-:R-:W-:Y:S02]  /*11970*/  IMAD.MOV.U32 R36, RZ, RZ, R105 ;  /* 0x000000ffff247224 */ /* 0x010fe400078e0069 */
[----:B------:R-:W-:-:S02]  /*11980*/  IMAD.MOV.U32 R37, RZ, RZ, R107 ;  /* 0x000000ffff257224 */ /* 0x000fc400078e006b */
[----:B------:R-:W-:Y:S02]  /*11990*/  IMAD.MOV.U32 R38, RZ, RZ, R121 ;  /* 0x000000ffff267224 */ /* 0x000fe400078e0079 */
[----:B------:R-:W-:Y:S01]  /*119a0*/  IMAD.MOV.U32 R39, RZ, RZ, R123 ;  /* 0x000000ffff277224 */ /* 0x000fe200078e007b */
[C---:B------:R-:W-:Y:S01]  /*119b0*/  LEA R72, P6, R7.reuse, R4, 0x2 ;  /* 0x0000000407487211 */ /* 0x040fe200078c10ff */
[----:B------:R-:W-:-:S03]  /*119c0*/  VIADD R75, R7, UR4 ;  /* 0x00000004074b7c36 */ /* 0x000fc60008000000 */
[----:B------:R-:W-:Y:S01]  /*119d0*/  LEA.HI.X.SX32 R73, R7, R6, 0x2, P6 ;  /* 0x0000000607497211 */ /* 0x000fe200030f16ff */
[C---:B------:R-:W-:Y:S01]  /*119e0*/  VIADD R7, R75.reuse, UR4 ;  /* 0x000000044b077c36 */ /* 0x040fe20008000000 */
[C---:B------:R-:W-:Y:S01]  /*119f0*/  LEA R74, P6, R75.reuse, R4, 0x2 ;  /* 0x000000044b4a7211 */ /* 0x040fe200078c10ff */
[----:B------:R4:W-:Y:S04]  /*11a00*/  STSM.16.M88.4 [R2], R24 ;  /* 0x0000001802007844 */ /* 0x0009e80000000200 */
[----:B------:R1:W-:Y:S01]  /*11a10*/  STSM.16.M88.4 [R2+0x200], R36 ;  /* 0x0002002402007844 */ /* 0x0003e20000000200 */
[----:B------:R-:W-:Y:S01]  /*11a20*/  BAR.SYNC.DEFER_BLOCKING 0x0 ;  /* 0x0000000000007b1d */ /* 0x000fe20000010000 */
[----:B------:R-:W-:Y:S01]  /*11a30*/  LEA.HI.X.SX32 R75, R75, R6, 0x2, P6 ;  /* 0x000000064b4b7211 */ /* 0x000fe200030f16ff */
[C---:B------:R-:W-:Y:S01]  /*11a40*/  VIADD R79, R7.reuse, UR4 ;  /* 0x00000004074f7c36 */ /* 0x040fe20008000000 */
[----:B------:R-:W-:-:S04]  /*11a50*/  LEA R76, P6, R7, R4, 0x2 ;  /* 0x00000004074c7211 */ /* 0x000fc800078c10ff */
[----:B------:R-:W-:Y:S01]  /*11a60*/  LEA.HI.X.SX32 R77, R7, R6, 0x2, P6 ;  /* 0x00000006074d7211 */ /* 0x000fe200030f16ff */
[C---:B------:R-:W-:Y:S01]  /*11a70*/  VIADD R7, R79.reuse, UR4 ;  /* 0x000000044f077c36 */ /* 0x040fe20008000000 */
[----:B----4-:R-:W-:-:S03]  /*11a80*/  LEA R24, P6, R79, R4, 0x2 ;  /* 0x000000044f187211 */ /* 0x010fc600078c10ff */
[----:B-1----:R-:W-:Y:S01]  /*11a90*/  VIADD R37, R7, UR4 ;  /* 0x0000000407257c36 */ /* 0x002fe20008000000 */
[----:B------:R-:W-:Y:S02]  /*11aa0*/  LEA.HI.X.SX32 R25, R79, R6, 0x2, P6 ;  /* 0x000000064f197211 */ /* 0x000fe400030f16ff */
[----:B------:R-:W-:-:S04]  /*11ab0*/  LEA R26, P6, R7, R4, 0x2 ;  /* 0x00000004071a7211 */ /* 0x000fc800078c10ff */
[----:B------:R-:W-:Y:S01]  /*11ac0*/  LEA.HI.X.SX32 R27, R7, R6, 0x2, P6 ;  /* 0x00000006071b7211 */ /* 0x000fe200030f16ff */
[C---:B------:R-:W-:Y:S01]  /*11ad0*/  VIADD R7, R37.reuse, UR4 ;  /* 0x0000000425077c36 */ /* 0x040fe20008000000 */
[----:B------:R-:W-:Y:S01]  /*11ae0*/  LEA R36, P6, R37, R4, 0x2 ;  /* 0x0000000425247211 */ /* 0x000fe200078c10ff */
[----:B------:R1:W-:Y:S01]  /*11af0*/  @P3 STG.E desc[UR34][R72.64], R12 ;  /* 0x0000000c48003986 */ /* 0x0003e2000c101922 */
[----:B------:R-:W-:-:S03]  /*11b00*/  ISETP.LT.AND P3, PT, R84, R5, !P0 ;  /* 0x000000055400720c */ /* 0x000fc60004761270 */
[----:B------:R4:W-:Y:S01]  /*11b10*/  @P2 STG.E desc[UR34][R74.64], R20 ;  /* 0x000000144a002986 */ /* 0x0009e2000c101922 */
[----:B------:R-:W-:-:S03]  /*11b20*/  LEA.HI.X.SX32 R37, R37, R6, 0x2, P6 ;  /* 0x0000000625257211 */ /* 0x000fc600030f16ff */
[----:B------:R4:W-:Y:S01]  /*11b30*/  @P1 STG.E desc[UR34][R76.64], R13 ;  /* 0x0000000d4c001986 */ /* 0x0009e2000c101922 */
[----:B-1----:R-:W-:-:S03]  /*11b40*/  LEA R12, P6, R7, R4, 0x2 ;  /* 0x00000004070c7211 */ /* 0x002fc600078c10ff */
[----:B----4-:R-:W4:Y:S01]  /*11b50*/  LDL.LU R74, [R1+0x30c] ;  /* 0x00030c00014a7983 */ /* 0x010f220000300800 */
[----:B------:R-:W-:-:S03]  /*11b60*/  LEA.HI.X.SX32 R13, R7, R6, 0x2, P6 ;  /* 0x00000006070d7211 */ /* 0x000fc600030f16ff */
[----:B------:R-:W-:Y:S04]  /*11b70*/  @P5 STG.E desc[UR34][R24.64], R21 ;  /* 0x0000001518005986 */ /* 0x000fe8000c101922 */
[----:B------:R-:W4:Y:S04]  /*11b80*/  LDL.LU R73, [R1+0x308] ;  /* 0x0003080001497983 */ /* 0x000f280000300800 */
[----:B------:R-:W-:Y:S04]  /*11b90*/  @P4 STG.E desc[UR34][R26.64], R14 ;  /* 0x0000000e1a004986 */ /* 0x000fe8000c101922 */
[----:B------:R-:W4:Y:S04]  /*11ba0*/  LDL.LU R72, [R1+0x304] ;  /* 0x0003040001487983 */ /* 0x000f280000300800 */
[----:B------:R1:W-:Y:S04]  /*11bb0*/  @P3 STG.E desc[UR34][R36.64], R22 ;  /* 0x0000001624003986 */ /* 0x0003e8000c101922 */
[----:B------:R-:W4:Y:S04]  /*11bc0*/  LDL.LU R38, [R1+0x300] ;  /* 0x0003000001267983 */ /* 0x000f280000300800 */
[----:B------:R-:W4:Y:S01]  /*11bd0*/  LDL.LU R2, [R1+0x2fc] ;  /* 0x0002fc0001027983 */ /* 0x000f220000300800 */
[----:B--2---:R-:W-:-:S13]  /*11be0*/  ISETP.LT.AND P2, PT, R83, R5, !P0 ;  /* 0x000000055300720c */ /* 0x004fda0004741270 */
[----:B------:R2:W-:Y:S01]  /*11bf0*/  @P2 STG.E desc[UR34][R12.64], R15 ;  /* 0x0000000f0c002986 */ /* 0x0005e2000c101922 */
[----:B-----5:R-:W-:-:S03]  /*11c00*/  ISETP.LT.AND P2, PT, R0, R5, !P0 ;  /* 0x000000050000720c */ /* 0x020fc60004741270 */
[----:B------:R-:W5:Y:S01]  /*11c10*/  LDL.LU R0, [R1+0x2f8] ;  /* 0x0002f80001007983 */ /* 0x000f620000300800 */
[----:B------:R-:W-:Y:S01]  /*11c20*/  VIADD R39, R7, UR4 ;  /* 0x0000000407277c36 */ /* 0x000fe20008000000 */
[-C--:B------:R-:W-:Y:S02]  /*11c30*/  ISETP.LT.AND P1, PT, R82, R5.reuse, !P0 ;  /* 0x000000055200720c */ /* 0x080fe40004721270 */
[----:B---3--:R-:W-:Y:S01]  /*11c40*/  ISETP.LT.AND P5, PT, R81, R5, !P0 ;  /* 0x000000055100720c */ /* 0x008fe200047a1270 */
[C---:B------:R-:W-:Y:S01]  /*11c50*/  VIADD R7, R39.reuse, UR4 ;  /* 0x0000000427077c36 */ /* 0x040fe20008000000 */
[----:B------:R-:W-:Y:S01]  /*11c60*/  LEA R20, P6, R39, R4, 0x2 ;  /* 0x0000000427147211 */ /* 0x000fe200078c10ff */
[----:B-1----:R-:W3:Y:S02]  /*11c70*/  LDL.LU R36, [R1+0x2f4] ;  /* 0x0002f40001247983 */ /* 0x002ee40000300800 */
[----:B------:R-:W-:Y:S01]  /*11c80*/  VIADD R27, R7, UR4 ;  /* 0x00000004071b7c36 */ /* 0x000fe20008000000 */
[----:B------:R-:W-:-:S02]  /*11c90*/  LEA.HI.X.SX32 R21, R39, R6, 0x2, P6 ;  /* 0x0000000627157211 */ /* 0x000fc400030f16ff */
[----:B------:R-:W-:-:S04]  /*11ca0*/  LEA R24, P6, R7, R4, 0x2 ;  /* 0x0000000407187211 */ /* 0x000fc800078c10ff */
[----:B------:R-:W-:Y:S01]  /*11cb0*/  LEA.HI.X.SX32 R25, R7, R6, 0x2, P6 ;  /* 0x0000000607197211 */ /* 0x000fe200030f16ff */
[C---:B------:R-:W-:Y:S01]  /*11cc0*/  VIADD R7, R27.reuse, UR4 ;  /* 0x000000041b077c36 */ /* 0x040fe20008000000 */
[----:B------:R-:W-:-:S03]  /*11cd0*/  LEA R26, P6, R27, R4, 0x2 ;  /* 0x000000041b1a7211 */ /* 0x000fc600078c10ff */
[----:B--2---:R-:W-:Y:S01]  /*11ce0*/  VIADD R15, R7, UR4 ;  /* 0x00000004070f7c36 */ /* 0x004fe20008000000 */
[----:B------:R-:W-:Y:S02]  /*11cf0*/  LEA.HI.X.SX32 R27, R27, R6, 0x2, P6 ;  /* 0x000000061b1b7211 */ /* 0x000fe400030f16ff */
[C---:B------:R-:W-:Y:S01]  /*11d00*/  LEA R12, P6, R7.reuse, R4, 0x2 ;  /* 0x00000004070c7211 */ /* 0x040fe200078c10ff */
[----:B------:R-:W-:Y:S01]  /*11d10*/  @P1 STG.E desc[UR34][R20.64], R23 ;  /* 0x0000001714001986 */ /* 0x000fe2000c101922 */
[-C--:B------:R-:W-:Y:S02]  /*11d20*/  ISETP.LT.AND P4, PT, R80, R5.reuse, !P0 ;  /* 0x000000055000720c */ /* 0x080fe40004781270 */
[----:B------:R-:W-:Y:S01]  /*11d30*/  ISETP.LT.AND P3, PT, R78, R5, !P0 ;  /* 0x000000054e00720c */ /* 0x000fe20004761270 */
[----:B------:R1:W-:Y:S01]  /*11d40*/  @P5 STG.E desc[UR34][R24.64], R16 ;  /* 0x0000001018005986 */ /* 0x0003e2000c101922 */
[----:B------:R-:W-:Y:S01]  /*11d50*/  LEA.HI.X.SX32 R13, R7, R6, 0x2, P6 ;  /* 0x00000006070d7211 */ /* 0x000fe200030f16ff */
[C---:B------:R-:W-:Y:S01]  /*11d60*/  VIADD R7, R15.reuse, UR4 ;  /* 0x000000040f077c36 */ /* 0x040fe20008000000 */
[----:B------:R-:W-:-:S04]  /*11d70*/  LEA R14, P6, R15, R4, 0x2 ;  /* 0x000000040f0e7211 */ /* 0x000fc800078c10ff */
[----:B------:R-:W-:Y:S01]  /*11d80*/  LEA.HI.X.SX32 R15, R15, R6, 0x2, P6 ;  /* 0x000000060f0f7211 */ /* 0x000fe200030f16ff */
[----:B-1----:R-:W2:Y:S01]  /*11d90*/  LDL.LU R16, [R1+0x2f0] ;  /* 0x0002f00001107983 */ /* 0x002ea20000300800 */
[----:B------:R-:W-:-:S03]  /*11da0*/  LEA R20, P6, R7, R4, 0x2 ;  /* 0x0000000407147211 */ /* 0x000fc600078c10ff */
[----:B------:R-:W-:Y:S01]  /*11db0*/  @P4 STG.E desc[UR34][R26.64], R8 ;  /* 0x000000081a004986 */ /* 0x000fe2000c101922 */
[----:B------:R-:W-:-:S03]  /*11dc0*/  LEA.HI.X.SX32 R21, R7, R6, 0x2, P6 ;  /* 0x0000000607157211 */ /* 0x000fc600030f16ff */
[----:B------:R-:W-:Y:S04]  /*11dd0*/  @P3 STG.E desc[UR34][R12.64], R17 ;  /* 0x000000110c003986 */ /* 0x000fe8000c101922 */
[----:B------:R-:W2:Y:S04]  /*11de0*/  LDL.LU R25, [R1+0x2ec] ;  /* 0x0002ec0001197983 */ /* 0x000ea80000300800 */
[----:B------:R-:W-:Y:S04]  /*11df0*/  @P2 STG.E desc[UR34][R14.64], R9 ;  /* 0x000000090e002986 */ /* 0x000fe8000c101922 */
[----:B------:R-:W2:Y:S01]  /*11e00*/  LDL.LU R24, [R1+0x2e8] ;  /* 0x0002e80001187983 */ /* 0x000ea20000300800 */
[----:B----4-:R-:W-:-:S13]  /*11e10*/  ISETP.LT.AND P1, PT, R74, R5, !P0 ;  /* 0x000000054a00720c */ /* 0x010fda0004721270 */
[----:B------:R1:W-:Y:S01]  /*11e20*/  @P1 STG.E desc[UR34][R20.64], R18 ;  /* 0x0000001214001986 */ /* 0x0003e2000c101922 */
[----:B------:R-:W-:-:S03]  /*11e30*/  ISETP.LT.AND P2, PT, R2, R5, !P0 ;  /* 0x000000050200720c */ /* 0x000fc60004741270 */
[----:B------:R-:W4:Y:S01]  /*11e40*/  LDL.LU R2, [R1+0x2e4] ;  /* 0x0002e40001027983 */ /* 0x000f220000300800 */
[----:B-----5:R-:W-:-:S03]  /*11e50*/  ISETP.LT.AND P1, PT, R0, R5, !P0 ;  /* 0x000000050000720c */ /* 0x020fc60004721270 */
[----:B------:R-:W5:Y:S01]  /*11e60*/  LDL.LU R0, [R1+0x2dc] ;  /* 0x0002dc0001007983 */ /* 0x000f620000300800 */
[----:B------:R-:W-:Y:S01]  /*11e70*/  VIADD R23, R7, UR4 ;  /* 0x0000000407177c36 */ /* 0x000fe20008000000 */
[-C--:B------:R-:W-:Y:S02]  /*11e80*/  ISETP.LT.AND P5, PT, R73, R5.reuse, !P0 ;  /* 0x000000054900720c */ /* 0x080fe400047a1270 */
[----:B------:R-:W-:Y:S01]  /*11e90*/  ISETP.LT.AND P4, PT, R72, R5, !P0 ;  /* 0x000000054800720c */ /* 0x000fe20004781270 */
[C---:B------:R-:W-:Y:S01]  /*11ea0*/  VIADD R7, R23.reuse, UR4 ;  /* 0x0000000417077c36 */ /* 0x040fe20008000000 */
[----:B------:R-:W-:Y:S01]  /*11eb0*/  LEA R22, P6, R23, R4, 0x2 ;  /* 0x0000000417167211 */ /* 0x000fe200078c10ff */
[----:B-1----:R-:W5:Y:S02]  /*11ec0*/  LDL.LU R20, [R1+0x2d8] ;  /* 0x0002d80001147983 */ /* 0x002f640000300800 */
[----:B------:R-:W-:Y:S01]  /*11ed0*/  VIADD R17, R7, UR4 ;  /* 0x0000000407117c36 */ /* 0x000fe20008000000 */
[----:B------:R-:W-:-:S02]  /*11ee0*/  LEA.HI.X.SX32 R23, R23, R6, 0x2, P6 ;  /* 0x0000000617177211 */ /* 0x000fc400030f16ff */
[----:B------:R-:W-:-:S04]  /*11ef0*/  LEA R12, P6, R7, R4, 0x2 ;  /* 0x00000004070c7211 */ /* 0x000fc800078c10ff */
[----:B------:R-:W-:Y:S01]  /*11f00*/  LEA.HI.X.SX32 R13, R7, R6, 0x2, P6 ;  /* 0x00000006070d7211 */ /* 0x000fe200030f16ff */
[C---:B------:R-:W-:Y:S01]  /*11f10*/  VIADD R7, R17.reuse, UR4 ;  /* 0x0000000411077c36 */ /* 0x040fe20008000000 */
[C---:B------:R-:W-:Y:S01]  /*11f20*/  LEA R8, P6, R17.reuse, R4, 0x2 ;  /* 0x0000000411087211 */ /* 0x040fe200078c10ff */
[----:B------:R1:W-:Y:S03]  /*11f30*/  @P5 STG.E desc[UR34][R22.64], R10 ;  /* 0x0000000a16005986 */ /* 0x0003e6000c101922 */
[----:B------:R-:W-:Y:S01]  /*11f40*/  LEA.HI.X.SX32 R9, R17, R6, 0x2, P6 ;  /* 0x0000000611097211 */ /* 0x000fe200030f16ff */
[C---:B------:R-:W-:Y:S01]  /*11f50*/  VIADD R17, R7.reuse, UR4 ;  /* 0x0000000407117c36 */ /* 0x040fe20008000000 */
[----:B------:R-:W-:Y:S01]  /*11f60*/  LEA R14, P6, R7, R4, 0x2 ;  /* 0x00000004070e7211 */ /* 0x000fe200078c10ff */
[----:B------:R2:W-:Y:S01]  /*11f70*/  @P4 STG.E desc[UR34][R12.64], R19 ;  /* 0x000000130c004986 */ /* 0x0005e2000c101922 */
[----:B------:R-:W-:-:S02]  /*11f80*/  ISETP.LT.AND P3, PT, R38, R5, !P0 ;  /* 0x000000052600720c */ /* 0x000fc40004761270 */
[----:B------:R-:W-:Y:S01]  /*11f90*/  LEA.HI.X.SX32 R15, R7, R6, 0x2, P6 ;  /* 0x00000006070f7211 */ /* 0x000fe200030f16ff */
[----:B------:R-:W-:Y:S01]  /*11fa0*/  VIADD R7, R17, UR4 ;  /* 0x0000000411077c36 */ /* 0x000fe20008000000 */
[-C--:B---3--:R-:W-:Y:S01]  /*11fb0*/  ISETP.LT.AND P5, PT, R36, R5.reuse, !P0 ;  /* 0x000000052400720c */ /* 0x088fe200047a1270 */
[----:B-1----:R-:W3:Y:S04]  /*11fc0*/  LDL.LU R22, [R1+0x2d4] ;  /* 0x0002d40001167983 */ /* 0x002ee80000300800 */
[----:B------:R-:W3:Y:S01]  /*11fd0*/  LDL.LU R21, [R1+0x2d0] ;  /* 0x0002d00001157983 */ /* 0x000ee20000300800 */
[----:B--2---:R-:W-:-:S03]  /*11fe0*/  ISETP.LT.AND P4, PT, R16, R5, !P0 ;  /* 0x000000051000720c */ /* 0x004fc60004781270 */
[----:B------:R1:W-:Y:S01]  /*11ff0*/  @P3 STG.E desc[UR34][R8.64], R11 ;  /* 0x0000000b08003986 */ /* 0x0003e2000c101922 */
[----:B------:R-:W-:-:S03]  /*12000*/  LEA R16, P6, R17, R4, 0x2 ;  /* 0x0000000411107211 */ /* 0x000fc600078c10ff */
[----:B------:R-:W2:Y:S01]  /*12010*/  LDL.LU R18, [R1+0x2cc] ;  /* 0x0002cc0001127983 */ /* 0x000ea20000300800 */
[----:B------:R-:W-:Y:S02]  /*12020*/  LEA.HI.X.SX32 R17, R17, R6, 0x2, P6 ;  /* 0x0000000611117211 */ /* 0x000fe400030f16ff */
[C---:B------:R-:W-:Y:S01]  /*12030*/  LEA R12, P6, R7.reuse, R4, 0x2 ;  /* 0x00000004070c7211 */ /* 0x040fe200078c10ff */
[----:B------:R1:W-:Y:S03]  /*12040*/  @P2 STG.E desc[UR34][R14.64], R32 ;  /* 0x000000200e002986 */ /* 0x0003e6000c101922 */
[----:B------:R-:W-:Y:S01]  /*12050*/  LEA.HI.X.SX32 R13, R7, R6, 0x2, P6 ;  /* 0x00000006070d7211 */ /* 0x000fe200030f16ff */
[----:B------:R1:W-:Y:S04]  /*12060*/  @P1 STG.E desc[UR34][R16.64], R40 ;  /* 0x0000002810001986 */ /* 0x0003e8000c101922 */
[----:B------:R1:W-:Y:S01]  /*12070*/  @P5 STG.E desc[UR34][R12.64], R33 ;  /* 0x000000210c005986 */ /* 0x0003e2000c101922 */
[----:B----4-:R-:W-:-:S03]  /*12080*/  ISETP.LT.AND P1, PT, R2, R5, !P0 ;  /* 0x000000050200720c */ /* 0x010fc60004721270 */
[----:B------:R-:W4:Y:S01]  /*12090*/  LDL.LU R2, [R1+0x2c8] ;  /* 0x0002c80001027983 */ /* 0x000f220000300800 */
[----:B-----5:R-:W-:-:S03]  /*120a0*/  ISETP.LT.AND P5, PT, R0, R5, !P0 ;  /* 0x000000050000720c */ /* 0x020fc600047a1270 */
[----:B------:R-:W5:Y:S01]  /*120b0*/  LDL.LU R0, [R1+0x2c4] ;  /* 0x0002c40001007983 */ /* 0x000f620000300800 */
[----:B------:R-:W-:-:S04]  /*120c0*/  VIADD R19, R7, UR4 ;  /* 0x0000000407137c36 */ /* 0x000fc80008000000 */
[C---:B------:R-:W-:Y:S01]  /*120d0*/  VIADD R7, R19.reuse, UR4 ;  /* 0x0000000413077c36 */ /* 0x040fe20008000000 */
[----:B-1----:R-:W-:-:S03]  /*120e0*/  LEA R8, P6, R19, R4, 0x2 ;  /* 0x0000000413087211 */ /* 0x002fc600078c10ff */
[----:B------:R-:W-:Y:S01]  /*120f0*/  VIADD R15, R7, UR4 ;  /* 0x00000004070f7c36 */ /* 0x000fe20008000000 */
[----:B------:R-:W-:Y:S02]  /*12100*/  LEA.HI.X.SX32 R9, R19, R6, 0x2, P6 ;  /* 0x0000000613097211 */ /* 0x000fe400030f16ff */
[----:B------:R-:W-:Y:S02]  /*12110*/  LEA R10, P6, R7, R4, 0x2 ;  /* 0x00000004070a7211 */ /* 0x000fe400078c10ff */
[----:B------:R-:W-:Y:S02]  /*12120*/  ISETP.LT.AND P3, PT, R25, R5, !P0 ;  /* 0x000000051900720c */ /* 0x000fe40004761270 */
[----:B------:R-:W-:Y:S01]  /*12130*/  LEA.HI.X.SX32 R11, R7, R6, 0x2, P6 ;  /* 0x00000006070b7211 */ /* 0x000fe200030f16ff */
[C---:B------:R-:W-:Y:S01]  /*12140*/  VIADD R7, R15.reuse, UR4 ;  /* 0x000000040f077c36 */ /* 0x040fe20008000000 */
[----:B------:R-:W-:-:S03]  /*12150*/  LEA R14, P6, R15, R4, 0x2 ;  /* 0x000000040f0e7211 */ /* 0x000fc600078c10ff */
[----:B------:R-:W-:Y:S01]  /*12160*/  VIADD R17, R7, UR4 ;  /* 0x0000000407117c36 */ /* 0x000fe20008000000 */
[----:B------:R-:W-:Y:S02]  /*12170*/  LEA.HI.X.SX32 R15, R15, R6, 0x2, P6 ;  /* 0x000000060f0f7211 */ /* 0x000fe400030f16ff */
[C---:B------:R-:W-:Y:S01]  /*12180*/  LEA R12, P6, R7.reuse, R4, 0x2 ;  /* 0x00000004070c7211 */ /* 0x040fe200078c10ff */
[----:B------:R1:W-:Y:S01]  /*12190*/  @P4 STG.E desc[UR34][R8.64], R41 ;  /* 0x0000002908004986 */ /* 0x0003e2000c101922 */
[-C--:B------:R-:W-:Y:S02]  /*121a0*/  ISETP.LT.AND P2, PT, R24, R5.reuse, !P0 ;  /* 0x000000051800720c */ /* 0x080fe40004741270 */
[----:B------:R-:W-:Y:S01]  /*121b0*/  LEA.HI.X.SX32 R13, R7, R6, 0x2, P6 ;  /* 0x00000006070d7211 */ /* 0x000fe200030f16ff */
[C---:B------:R-:W-:Y:S01]  /*121c0*/  VIADD R7, R17.reuse, UR4 ;  /* 0x0000000411077c36 */ /* 0x040fe20008000000 */
[----:B------:R-:W-:Y:S02]  /*121d0*/  ISETP.LT.AND P4, PT, R20, R5, !P0 ;  /* 0x000000051400720c */ /* 0x000fe40004781270 */
[----:B------:R-:W3:Y:S04]  /*121e0*/  LDL.LU R20, [R1+0x2c0] ;  /* 0x0002c00001147983 */ /* 0x000ee80000300800 */
[----:B------:R2:W-:Y:S01]  /*121f0*/  @P3 STG.E desc[UR34][R10.64], R34 ;  /* 0x000000220a003986 */ /* 0x0005e2000c101922 */
[----:B-1----:R-:W-:-:S03]  /*12200*/  LEA R8, P6, R17, R4, 0x2 ;  /* 0x0000000411087211 */ /* 0x002fc600078c10ff */
[----:B------:R-:W3:Y:S01]  /*12210*/  LDL.LU R19, [R1+0x2bc] ;  /* 0x0002bc0001137983 */ /* 0x000ee20000300800 */
[----:B------:R-:W-:-:S03]  /*12220*/  LEA.HI.X.SX32 R9, R17, R6, 0x2, P6 ;  /* 0x0000000611097211 */ /* 0x000fc600030f16ff */
[----:B------:R1:W-:Y:S01]  /*12230*/  @P2 STG.E desc[UR34][R14.64], R42 ;  /* 0x0000002a0e002986 */ /* 0x0003e2000c101922 */
[----:B--2---:R-:W-:-:S03]  /*12240*/  LEA R10, P6, R7, R4, 0x2 ;  /* 0x00000004070a7211 */ /* 0x004fc600078c10ff */
[----:B------:R2:W-:Y:S01]  /*12250*/  @P1 STG.E desc[UR34][R12.64], R35 ;  /* 0x000000230c001986 */ /* 0x0005e2000c101922 */
[----:B------:R-:W-:-:S03]  /*12260*/  LEA.HI.X.SX32 R11, R7, R6, 0x2, P6 ;  /* 0x00000006070b7211 */ /* 0x000fc600030f16ff */
[----:B------:R-:W2:Y:S01]  /*12270*/  LDL.LU R16, [R1+0x2b8] ;  /* 0x0002b80001107983 */ /* 0x000ea20000300800 */
[----:B------:R-:W-:-:S03]  /*12280*/  ISETP.LT.AND P1, PT, R18, R5, !P0 ;  /* 0x000000051200720c */ /* 0x000fc60004721270 */
[----:B------:R2:W-:Y:S04]  /*12290*/  @P5 STG.E desc[UR34][R8.64], R43 ;  /* 0x0000002b08005986 */ /* 0x0005e8000c101922 */
[----:B------:R-:W2:Y:S04]  /*122a0*/  LDL.LU R18, [R1+0x2b4] ;  /* 0x0002b40001127983 */ /* 0x000ea80000300800 */
[----:B------:R2:W-:Y:S01]  /*122b0*/  @P4 STG.E desc[UR34][R10.64], R28 ;  /* 0x0000001c0a004986 */ /* 0x0005e2000c101922 */
[----:B----4-:R-:W-:-:S03]  /*122c0*/  ISETP.LT.AND P5, PT, R2, R5, !P0 ;  /* 0x000000050200720c */ /* 0x010fc600047a1270 */
[----:B------:R-:W4:Y:S01]  /*122d0*/  LDL.LU R2, [R1+0x2b0] ;  /* 0x0002b00001027983 */ /* 0x000f220000300800 */
[----:B-----5:R-:W-:-:S03]  /*122e0*/  ISETP.LT.AND P4, PT, R0, R5, !P0 ;  /* 0x000000050000720c */ /* 0x020fc60004781270 */
[----:B------:R-:W5:Y:S01]  /*122f0*/  LDL.LU R0, [R1+0x2ac] ;  /* 0x0002ac0001007983 */ /* 0x000f620000300800 */
[----:B------:R-:W-:-:S04]  /*12300*/  VIADD R17, R7, UR4 ;  /* 0x0000000407117c36 */ /* 0x000fc80008000000 */
[C---:B------:R-:W-:Y:S01]  /*12310*/  VIADD R7, R17.reuse, UR4 ;  /* 0x0000000411077c36 */ /* 0x040fe20008000000 */
[C---:B-1----:R-:W-:Y:S02]  /*12320*/  LEA R14, P6, R17.reuse, R4, 0x2 ;  /* 0x00000004110e7211 */ /* 0x042fe400078c10ff */
[-C--:B---3--:R-:W-:Y:S02]  /*12330*/  ISETP.LT.AND P3, PT, R22, R5.reuse, !P0 ;  /* 0x000000051600720c */ /* 0x088fe40004761270 */
[----:B------:R-:W-:Y:S01]  /*12340*/  LEA.HI.X.SX32 R15, R17, R6, 0x2, P6 ;  /* 0x00000006110f7211 */ /* 0x000fe200030f16ff */
[C---:B------:R-:W-:Y:S01]  /*12350*/  VIADD R17, R7.reuse, UR4 ;  /* 0x0000000407117c36 */ /* 0x040fe20008000000 */
[----:B--2---:R-:W-:Y:S02]  /*12360*/  LEA R12, P6, R7, R4, 0x2 ;  /* 0x00000004070c7211 */ /* 0x004fe400078c10ff */
[----:B------:R-:W-:Y:S02]  /*12370*/  ISETP.LT.AND P2, PT, R21, R5, !P0 ;  /* 0x000000051500720c */ /* 0x000fe40004741270 */
[----:B------:R-:W-:Y:S01]  /*12380*/  LEA.HI.X.SX32 R13, R7, R6, 0x2, P6 ;  /* 0x00000006070d7211 */ /* 0x000fe200030f16ff */
[C---:B------:R-:W-:Y:S01]  /*12390*/  VIADD R7, R17.reuse, UR4 ;  /* 0x0000000411077c36 */ /* 0x040fe20008000000 */
[----:B------:R-:W-:-:S04]  /*123a0*/  LEA R8, P6, R17, R4, 0x2 ;  /* 0x0000000411087211 */ /* 0x000fc800078c10ff */
[----:B------:R-:W-:Y:S01]  /*123b0*/  LEA.HI.X.SX32 R9, R17, R6, 0x2, P6 ;  /* 0x0000000611097211 */ /* 0x000fe200030f16ff */
[C---:B------:R-:W-:Y:S01]  /*123c0*/  VIADD R17, R7.reuse, UR4 ;  /* 0x0000000407117c36 */ /* 0x040fe20008000000 */
[C---:B------:R-:W-:Y:S01]  /*123d0*/  LEA R10, P6, R7.reuse, R4, 0x2 ;  /* 0x00000004070a7211 */ /* 0x040fe200078c10ff */
[----:B------:R1:W-:Y:S03]  /*123e0*/  @P3 STG.E desc[UR34][R14.64], R44 ;  /* 0x0000002c0e003986 */ /* 0x0003e6000c101922 */
[----:B------:R-:W-:Y:S01]  /*123f0*/  LEA.HI.X.SX32 R11, R7, R6, 0x2, P6 ;  /* 0x00000006070b7211 */ /* 0x000fe200030f16ff */
[C---:B------:R-:W-:Y:S01]  /*12400*/  VIADD R7, R17.reuse, UR4 ;  /* 0x0000000411077c36 */ /* 0x040fe20008000000 */
[----:B------:R-:W-:Y:S01]  /*12410*/  ISETP.LT.AND P3, PT, R20, R5, !P0 ;  /* 0x000000051400720c */ /* 0x000fe20004761270 */
[----:B------:R2:W-:Y:S04]  /*12420*/  @P2 STG.E desc[UR34][R12.64], R29 ;  /* 0x0000001d0c002986 */ /* 0x0005e8000c101922 */
[----:B------:R-:W3:Y:S01]  /*12430*/  LDL.LU R20, [R1+0x2a8] ;  /* 0x0002a80001147983 */ /* 0x000ee20000300800 */
[----:B-1----:R-:W-:-:S02]  /*12440*/  LEA R14, P6, R17, R4, 0x2 ;  /* 0x00000004110e7211 */ /* 0x002fc400078c10ff */
[-C--:B------:R-:W-:Y:S02]  /*12450*/  ISETP.LT.AND P2, PT, R19, R5.reuse, !P0 ;  /* 0x000000051300720c */ /* 0x080fe40004741270 */
[----:B------:R-:W3:Y:S01]  /*12460*/  LDL.LU R19, [R1+0x2a4] ;  /* 0x0002a40001137983 */ /* 0x000ee20000300800 */
[----:B------:R-:W-:Y:S02]  /*12470*/  LEA.HI.X.SX32 R15, R17, R6, 0x2, P6 ;  /* 0x00000006110f7211 */ /* 0x000fe400030f16ff */
[C---:B--2---:R-:W-:Y:S01]  /*12480*/  LEA R12, P6, R7.reuse, R4, 0x2 ;  /* 0x00000004070c7211 */ /* 0x044fe200078c10ff */
[----:B------:R1:W-:Y:S03]  /*12490*/  @P1 STG.E desc[UR34][R8.64], R45 ;  /* 0x0000002d08001986 */ /* 0x0003e6000c101922 */
[----:B------:R-:W-:Y:S01]  /*124a0*/  LEA.HI.X.SX32 R13, R7, R6, 0x2, P6 ;  /* 0x00000006070d7211 */ /* 0x000fe200030f16ff */
[----:B------:R2:W-:Y:S01]  /*124b0*/  @P5 STG.E desc[UR34][R10.64], R30 ;  /* 0x0000001e0a005986 */ /* 0x0005e2000c101922 */
[----:B------:R-:W-:-:S03]  /*124c0*/  ISETP.LT.AND P1, PT, R16, R5, !P0 ;  /* 0x000000051000720c */ /* 0x000fc60004721270 */
[----:B------:R-:W3:Y:S04]  /*124d0*/  LDL.LU R16, [R1+0x2a0] ;  /* 0x0002a00001107983 */ /* 0x000ee80000300800 */
[----:B------:R2:W-:Y:S01]  /*124e0*/  @P4 STG.E desc[UR34][R14.64], R46 ;  /* 0x0000002e0e004986 */ /* 0x0005e2000c101922 */
[----:B------:R-:W-:-:S03]  /*124f0*/  ISETP.LT.AND P5, PT, R18, R5, !P0 ;  /* 0x000000051200720c */ /* 0x000fc600047a1270 */
[----:B------:R-:W3:Y:S04]  /*12500*/  LDL.LU R18, [R1+0x29c] ;  /* 0x00029c0001127983 */ /* 0x000ee80000300800 */
[----:B------:R2:W-:Y:S01]  /*12510*/  @P3 STG.E desc[UR34][R12.64], R31 ;  /* 0x0000001f0c003986 */ /* 0x0005e2000c101922 */
[----:B----4-:R-:W-:-:S03]  /*12520*/  ISETP.LT.AND P4, PT, R2, R5, !P0 ;  /* 0x000000050200720c */ /* 0x010fc60004781270 */
[----:B------:R-:W4:Y:S01]  /*12530*/  LDL.LU R2, [R1+0x298] ;  /* 0x0002980001027983 */ /* 0x000f220000300800 */
[----:B-----5:R-:W-:-:S03]  /*12540*/  ISETP.LT.AND P3, PT, R0, R5, !P0 ;  /* 0x000000050000720c */ /* 0x020fc60004761270 */
[----:B------:R-:W5:Y:S01]  /*12550*/  LDL.LU R0, [R1+0x294] ;  /* 0x0002940001007983 */ /* 0x000f620000300800 */
[----:B------:R-:W-:-:S04]  /*12560*/  VIADD R17, R7, UR4 ;  /* 0x0000000407117c36 */ /* 0x000fc80008000000 */
[C---:B------:R-:W-:Y:S01]  /*12570*/  VIADD R7, R17.reuse, UR4 ;  /* 0x0000000411077c36 */ /* 0x040fe20008000000 */
[----:B-1----:R-:W-:-:S04]  /*12580*/  LEA R8, P6, R17, R4, 0x2 ;  /* 0x0000000411087211 */ /* 0x002fc800078c10ff */
[----:B------:R-:W-:Y:S01]  /*12590*/  LEA.HI.X.SX32 R9, R17, R6, 0x2, P6 ;  /* 0x0000000611097211 */ /* 0x000fe200030f16ff */
[C---:B------:R-:W-:Y:S01]  /*125a0*/  VIADD R17, R7.reuse, UR4 ;  /* 0x0000000407117c36 */ /* 0x040fe20008000000 */
[----:B--2---:R-:W-:-:S04]  /*125b0*/  LEA R10, P6, R7, R4, 0x2 ;  /* 0x00000004070a7211 */ /* 0x004fc800078c10ff */
        /* <DEDUP_REMOVED lines=8> */
[----:B------:R-:W-:Y:S01]  /*12640*/  VIADD R7, R17, UR4 ;  /* 0x0000000411077c36 */ /* 0x000fe20008000000 */
[----:B------:R2:W-:Y:S01]  /*12650*/  @P1 STG.E desc[UR34][R10.64], R52 ;  /* 0x000000340a001986 */ /* 0x0005e2000c101922 */
[----:B---3--:R-:W-:-:S03]  /*12660*/  ISETP.LT.AND P2, PT, R20, R5, !P0 ;  /* 0x000000051400720c */ /* 0x008fc60004741270 */
[----:B------:R-:W3:Y:S01]  /*12670*/  LDL.LU R20, [R1+0x290] ;  /* 0x0002900001147983 */ /* 0x000ee20000300800 */
[----:B-1----:R-:W-:Y:S02]  /*12680*/  LEA R8, P6, R17, R4, 0x2 ;  /* 0x0000000411087211 */ /* 0x002fe400078c10ff */
        /* <DEDUP_REMOVED lines=32> */
[----:B------:R2:W-:Y:S01]  /*12890*/  @P5 STG.E desc[UR34][R12.64], R55 ;  /* 0x000000370c005986 */ /* 0x0005e2000c101922 */
[----:B---3--:R-:W-:Y:S02]  /*128a0*/  ISETP.LT.AND P1, PT, R20, R5, !P0 ;  /* 0x000000051400720c */ /* 0x008fe40004721270 */
[----:B-1----:R-:W-:-:S02]  /*128b0*/  LEA R14, P6, R17, R4, 0x2 ;  /* 0x00000004110e7211 */ /* 0x002fc400078c10ff */
[-C--:B------:R-:W-:Y:S01]  /*128c0*/  ISETP.LT.AND P5, PT, R19, R5.reuse, !P0 ;  /* 0x000000051300720c */ /* 0x080fe200047a1270 */
[----:B------:R1:W-:Y:S01]  /*128d0*/  @P4 STG.E desc[UR34][R8.64], R63 ;  /* 0x0000003f08004986 */ /* 0x0003e2000c101922 */
[----:B------:R-:W-:Y:S02]  /*128e0*/  LEA.HI.X.SX32 R15, R17, R6, 0x2, P6 ;  /* 0x00000006110f7211 */ /* 0x000fe400030f16ff */
[C---:B--2---:R-:W-:Y:S01]  /*128f0*/  LEA R12, P6, R7.reuse, R4, 0x2 ;  /* 0x00000004070c7211 */ /* 0x044fe200078c10ff */
[----:B------:R-:W2:Y:S03]  /*12900*/  LDL.LU R19, [R1+0x278] ;  /* 0x0002780001137983 */ /* 0x000ea60000300800 */
[----:B------:R-:W-:Y:S01]  /*12910*/  LEA.HI.X.SX32 R13, R7, R6, 0x2, P6 ;  /* 0x00000006070d7211 */ /* 0x000fe200030f16ff */
[----:B------:R3:W-:Y:S01]  /*12920*/  @P3 STG.E desc[UR34][R10.64], R48 ;  /* 0x000000300a003986 */ /* 0x0007e2000c101922 */
[----:B------:R-:W-:-:S03]  /*12930*/  ISETP.LT.AND P4, PT, R16, R5, !P0 ;  /* 0x000000051000720c */ /* 0x000fc60004781270 */
[----:B------:R3:W-:Y:S04]  /*12940*/  @P2 STG.E desc[UR34][R14.64], R64 ;  /* 0x000000400e002986 */ /* 0x0007e8000c101922 */
[----:B------:R-:W2:Y:S01]  /*12950*/  LDL.LU R16, [R1+0x274] ;  /* 0x0002740001107983 */ /* 0x000ea20000300800 */
[----:B------:R-:W-:-:S03]  /*12960*/  ISETP.LT.AND P3, PT, R18, R5, !P0 ;  /* 0x000000051200720c */ /* 0x000fc60004761270 */
[----:B------:R3:W-:Y:S04]  /*12970*/  @P1 STG.E desc[UR34][R12.64], R49 ;  /* 0x000000310c001986 */ /* 0x0007e8000c101922 */
[----:B------:R-:W2:Y:S04]  /*12980*/  LDL.LU R18, [R1+0x270] ;  /* 0x0002700001127983 */ /* 0x000ea80000300800 */
[----:B------:R-:W2:Y:S01]  /*12990*/  LDS.128 R20, [R3] ;  /* 0x0000000003147984 */ /* 0x000ea20000000c00 */
[----:B----4-:R-:W-:-:S03]  /*129a0*/  ISETP.LT.AND P2, PT, R2, R5, !P0 ;  /* 0x000000050200720c */ /* 0x010fc60004741270 */
[----:B------:R-:W4:Y:S01]  /*129b0*/  LDL.LU R2, [R1+0x26c] ;  /* 0x00026c0001027983 */ /* 0x000f220000300800 */
[----:B-----5:R-:W-:-:S03]  /*129c0*/  ISETP.LT.AND P1, PT, R0, R5, !P0 ;  /* 0x000000050000720c */ /* 0x020fc60004721270 */
[----:B------:R-:W5:Y:S01]  /*129d0*/  LDL.LU R0, [R1+0x268] ;  /* 0x0002680001007983 */ /* 0x000f620000300800 */
[----:B------:R-:W-:-:S03]  /*129e0*/  VIADD R17, R7, UR4 ;  /* 0x0000000407117c36 */ /* 0x000fc60008000000 */
[----:B------:R-:W5:Y:S01]  /*129f0*/  LDL.LU R24, [R1+0x264] ;  /* 0x0002640001187983 */ /* 0x000f620000300800 */
[C---:B------:R-:W-:Y:S01]  /*12a00*/  VIADD R7, R17.reuse, UR4 ;  /* 0x0000000411077c36 */ /* 0x040fe20008000000 */
[----:B-1----:R-:W-:-:S04]  /*12a10*/  LEA R8, P6, R17, R4, 0x2 ;  /* 0x0000000411087211 */ /* 0x002fc800078c10ff */
[----:B------:R-:W-:Y:S01]  /*12a20*/  LEA.HI.X.SX32 R9, R17, R6, 0x2, P6 ;  /* 0x0000000611097211 */ /* 0x000fe200030f16ff */
[C---:B------:R-:W-:Y:S01]  /*12a30*/  VIADD R17, R7.reuse, UR4 ;  /* 0x0000000407117c36 */ /* 0x040fe20008000000 */
[----:B---3--:R-:W-:-:S04]  /*12a40*/  LEA R10, P6, R7, R4, 0x2 ;  /* 0x00000004070a7211 */ /* 0x008fc800078c10ff */
[----:B------:R-:W-:Y:S01]  /*12a50*/  LEA.HI.X.SX32 R11, R7, R6, 0x2, P6 ;  /* 0x00000006070b7211 */ /* 0x000fe200030f16ff */
[C---:B------:R-:W-:Y:S01]  /*12a60*/  VIADD R7, R17.reuse, UR4 ;  /* 0x0000000411077c36 */ /* 0x040fe20008000000 */
[C---:B------:R-:W-:Y:S01]  /*12a70*/  LEA R14, P6, R17.reuse, R4, 0x2 ;  /* 0x00000004110e7211 */ /* 0x040fe200078c10ff */
[----:B------:R1:W-:Y:S03]  /*12a80*/  @P5 STG.E desc[UR34][R8.64], R65 ;  /* 0x0000004108005986 */ /* 0x0003e6000c101922 */
[----:B------:R-:W-:Y:S01]  /*12a90*/  LEA.HI.X.SX32 R15, R17, R6, 0x2, P6 ;  /* 0x00000006110f7211 */ /* 0x000fe200030f16ff */
[C---:B------:R-:W-:Y:S01]  /*12aa0*/  VIADD R17, R7.reuse, UR4 ;  /* 0x0000000407117c36 */ /* 0x040fe20008000000 */
[----:B------:R-:W-:-:S04]  /*12ab0*/  LEA R12, P6, R7, R4, 0x2 ;  /* 0x00000004070c7211 */ /* 0x000fc800078c10ff */
[----:B------:R-:W-:Y:S02]  /*12ac0*/  LEA.HI.X.SX32 R13, R7, R6, 0x2, P6 ;  /* 0x00000006070d7211 */ /* 0x000fe400030f16ff */
[C---:B-1----:R-:W-:Y:S01]  /*12ad0*/  LEA R8, P6, R17.reuse, R4, 0x2 ;  /* 0x0000000411087211 */ /* 0x042fe200078c10ff */
[----:B------:R1:W-:Y:S03]  /*12ae0*/  @P4 STG.E desc[UR34][R10.64], R50 ;  /* 0x000000320a004986 */ /* 0x0003e6000c101922 */
[----:B------:R-:W-:Y:S02]  /*12af0*/  LEA.HI.X.SX32 R9, R17, R6, 0x2, P6 ;  /* 0x0000000611097211 */ /* 0x000fe400030f16ff */
[-C--:B--2---:R-:W-:Y:S02]  /*12b00*/  ISETP.LT.AND P5, PT, R19, R5.reuse, !P0 ;  /* 0x000000051300720c */ /* 0x084fe400047a1270 */
[----:B------:R-:W2:Y:S04]  /*12b10*/  LDL.LU R19, [R1+0x260] ;  /* 0x0002600001137983 */ /* 0x000ea80000300800 */
[----:B------:R3:W-:Y:S04]  /*12b20*/  @P3 STG.E desc[UR34][R14.64], R66 ;  /* 0x000000420e003986 */ /* 0x0007e8000c101922 */
[----:B------:R3:W-:Y:S01]  /*12b30*/  @P2 STG.E desc[UR34][R12.64], R51 ;  /* 0x000000330c002986 */ /* 0x0007e2000c101922 */
[----:B------:R-:W-:-:S03]  /*12b40*/  ISETP.LT.AND P4, PT, R16, R5, !P0 ;  /* 0x000000051000720c */ /* 0x000fc60004781270 */
[----:B------:R-:W2:Y:S04]  /*12b50*/  LDL.LU R16, [R1+0x25c] ;  /* 0x00025c0001107983 */ /* 0x000ea80000300800 */
[----:B------:R3:W-:Y:S01]  /*12b60*/  @P1 STG.E desc[UR34][R8.64], R67 ;  /* 0x0000004308001986 */ /* 0x0007e2000c101922 */
[----:B------:R-:W-:-:S03]  /*12b70*/  ISETP.LT.AND P3, PT, R18, R5, !P0 ;  /* 0x000000051200720c */ /* 0x000fc60004761270 */
[----:B------:R-:W2:Y:S01]  /*12b80*/  LDL.LU R18, [R1+0x258] ;  /* 0x0002580001127983 */ /* 0x000ea20000300800 */
        /* <DEDUP_REMOVED lines=9> */
[----:B---3--:R-:W-:-:S04]  /*12c20*/  LEA R14, P6, R17, R4, 0x2 ;  /* 0x00000004110e7211 */ /* 0x008fc800078c10ff */
[----:B------:R-:W-:Y:S01]  /*12c30*/  LEA.HI.X.SX32 R15, R17, R6, 0x2, P6 ;  /* 0x00000006110f7211 */ /* 0x000fe200030f16ff */
[C---:B------:R-:W-:Y:S01]  /*12c40*/  VIADD R17, R7.reuse, UR4 ;  /* 0x0000000407117c36 */ /* 0x040fe20008000000 */
[----:B------:R-:W-:-:S04]  /*12c50*/  LEA R12, P6, R7, R4, 0x2 ;  /* 0x00000004070c7211 */ /* 0x000fc800078c10ff */
[----:B------:R-:W-:Y:S01]  /*12c60*/  LEA.HI.X.SX32 R13, R7, R6, 0x2, P6 ;  /* 0x00000006070d7211 */ /* 0x000fe200030f16ff */
[C---:B------:R-:W-:Y:S01]  /*12c70*/  VIADD R7, R17.reuse, UR4 ;  /* 0x0000000411077c36 */ /* 0x040fe20008000000 */
[C---:B------:R-:W-:Y:S01]  /*12c80*/  LEA R8, P6, R17.reuse, R4, 0x2 ;  /* 0x0000000411087211 */ /* 0x040fe200078c10ff */
[----:B------:R1:W-:Y:S01]  /*12c90*/  @P5 STG.E desc[UR34][R10.64], R56 ;  /* 0x000000380a005986 */ /* 0x0003e2000c101922 */
[----:B------:R-:W-:Y:S02]  /*12ca0*/  ISETP.LT.AND P5, PT, R24, R5, !P0 ;  /* 0x000000051800720c */ /* 0x000fe400047a1270 */
[----:B------:R-:W-:Y:S01]  /*12cb0*/  LEA.HI.X.SX32 R9, R17, R6, 0x2, P6 ;  /* 0x0000000611097211 */ /* 0x000fe200030f16ff */
[C---:B------:R-:W-:Y:S01]  /*12cc0*/  VIADD R17, R7.reuse, UR4 ;  /* 0x0000000407117c36 */ /* 0x040fe20008000000 */
[----:B------:R3:W-:Y:S04]  /*12cd0*/  @P4 STG.E desc[UR34][R14.64], R20 ;  /* 0x000000140e004986 */ /* 0x0007e8000c101922 */
[----:B------:R5:W4:Y:S01]  /*12ce0*/  LDS.128 R24, [R3+0x400] ;  /* 0x0004000003187984 */ /* 0x000b220000000c00 */
[----:B-1----:R-:W-:-:S04]  /*12cf0*/  LEA R10, P6, R7, R4, 0x2 ;  /* 0x00000004070a7211 */ /* 0x002fc800078c10ff */
[----:B------:R-:W-:Y:S01]  /*12d00*/  LEA.HI.X.SX32 R11, R7, R6, 0x2, P6 ;  /* 0x00000006070b7211 */ /* 0x000fe200030f16ff */
[----:B---3--:R-:W3:Y:S01]  /*12d10*/  LDL.LU R20, [R1+0x24c] ;  /* 0x00024c0001147983 */ /* 0x008ee20000300800 */
[-C--:B--2---:R-:W-:Y:S02]  /*12d20*/  ISETP.LT.AND P4, PT, R19, R5.reuse, !P0 ;  /* 0x000000051300720c */ /* 0x084fe40004781270 */
[C---:B------:R-:W-:Y:S01]  /*12d30*/  LEA R14, P6, R17.reuse, R4, 0x2 ;  /* 0x00000004110e7211 */ /* 0x040fe200078c10ff */
[----:B------:R-:W2:Y:S03]  /*12d40*/  LDL.LU R19, [R1+0x248] ;  /* 0x0002480001137983 */ /* 0x000ea60000300800 */
[----:B------:R-:W-:Y:S01]  /*12d50*/  LEA.HI.X.SX32 R15, R17, R6, 0x2, P6 ;  /* 0x00000006110f7211 */ /* 0x000fe200030f16ff */
[----:B------:R1:W-:Y:S04]  /*12d60*/  @P3 STG.E desc[UR34][R12.64], R57 ;  /* 0x000000390c003986 */ /* 0x0003e8000c101922 */
[----:B------:R-:W-:Y:S01]  /*12d70*/  @P2 STG.E desc[UR34][R8.64], R21 ;  /* 0x0000001508002986 */ /* 0x000fe2000c101922 */
[----:B------:R-:W-:-:S03]  /*12d80*/  ISETP.LT.AND P3, PT, R16, R5, !P0 ;  /* 0x000000051000720c */ /* 0x000fc60004761270 */
[----:B------:R4:W-:Y:S04]  /*12d90*/  @P1 STG.E desc[UR34][R10.64], R58 ;  /* 0x0000003a0a001986 */ /* 0x0009e8000c101922 */
[----:B------:R-:W3:Y:S01]  /*12da0*/  LDL.LU R16, [R1+0x244] ;  /* 0x0002440001107983 */ /* 0x000ee20000300800 */
[----:B------:R-:W-:-:S03]  /*12db0*/  ISETP.LT.AND P2, PT, R18, R5, !P0 ;  /* 0x000000051200720c */ /* 0x000fc60004741270 */
[----:B------:R4:W-:Y:S04]  /*12dc0*/  @P5 STG.E desc[UR34][R14.64], R22 ;  /* 0x000000160e005986 */ /* 0x0009e8000c101922 */
[----:B------:R-:W3:Y:S01]  /*12dd0*/  LDL.LU R18, [R1+0x240] ;  /* 0x0002400001127983 */ /* 0x000ee20000300800 */
[----:B-----5:R-:W-:-:S03]  /*12de0*/  ISETP.LT.AND P5, PT, R0, R5, !P0 ;  /* 0x000000050000720c */ /* 0x020fc600047a1270 */
[----:B------:R-:W5:Y:S01]  /*12df0*/  LDL.LU R0, [R1+0x23c] ;  /* 0x00023c0001007983 */ /* 0x000f620000300800 */
[----:B------:R-:W-:-:S04]  /*12e00*/  VIADD R7, R17, UR4 ;  /* 0x0000000411077c36 */ /* 0x000fc80008000000 */
[C---:B------:R-:W-:Y:S01]  /*12e10*/  VIADD R3, R7.reuse, UR4 ;  /* 0x0000000407037c36 */ /* 0x040fe20008000000 */
[C---:B-1----:R-:W-:Y:S02]  /*12e20*/  LEA R12, P6, R7.reuse, R4, 0x2 ;  /* 0x00000004070c7211 */ /* 0x042fe400078c10ff */
[----:B----4-:R-:W-:Y:S02]  /*12e30*/  ISETP.LT.AND P1, PT, R2, R5, !P0 ;  /* 0x000000050200720c */ /* 0x010fe40004721270 */
[----:B------:R-:W-:Y:S01]  /*12e40*/  LEA.HI.X.SX32 R13, R7, R6, 0x2, P6 ;  /* 0x00000006070d7211 */ /* 0x000fe200030f16ff */
[C---:B------:R-:W-:Y:S01]  /*12e50*/  VIADD R7, R3.reuse, UR4 ;  /* 0x0000000403077c36 */ /* 0x040fe20008000000 */
[----:B------:R-:W-:-:S04]  /*12e60*/  LEA R2, P6, R3, R4, 0x2 ;  /* 0x0000000403027211 */ /* 0x000fc800078c10ff */
[----:B------:R-:W-:Y:S01]  /*12e70*/  LEA.HI.X.SX32 R3, R3, R6, 0x2, P6 ;  /* 0x0000000603037211 */ /* 0x000fe200030f16ff */
[C---:B------:R-:W-:Y:S01]  /*12e80*/  VIADD R11, R7.reuse, UR4 ;  /* 0x00000004070b7c36 */ /* 0x040fe20008000000 */
[----:B------:R-:W-:-:S04]  /*12e90*/  LEA R8, P6, R7, R4, 0x2 ;  /* 0x0000000407087211 */ /* 0x000fc800078c10ff */
[----:B------:R-:W-:Y:S01]  /*12ea0*/  LEA.HI.X.SX32 R9, R7, R6, 0x2, P6 ;  /* 0x0000000607097211 */ /* 0x000fe200030f16ff */
[C---:B------:R-:W-:Y:S01]  /*12eb0*/  VIADD R7, R11.reuse, UR4 ;  /* 0x000000040b077c36 */ /* 0x040fe20008000000 */
[----:B------:R-:W-:-:S03]  /*12ec0*/  LEA R10, P6, R11, R4, 0x2 ;  /* 0x000000040b0a7211 */ /* 0x000fc600078c10ff */
[----:B------:R-:W-:Y:S01]  /*12ed0*/  VIADD R15, R7, UR4 ;  /* 0x00000004070f7c36 */ /* 0x000fe20008000000 */
[----:B------:R-:W-:Y:S01]  /*12ee0*/  LEA.HI.X.SX32 R11, R11, R6, 0x2, P6 ;  /* 0x000000060b0b7211 */ /* 0x000fe200030f16ff */
[----:B------:R-:W-:Y:S02]  /*12ef0*/  @P4 STG.E desc[UR34][R12.64], R59 ;  /* 0x0000003b0c004986 */ /* 0x000fe4000c101922 */
[----:B------:R-:W-:Y:S02]  /*12f00*/  VIADD R17, R15, UR4 ;  /* 0x000000040f117c36 */ /* 0x000fe40008000000 */
[----:B------:R1:W-:Y:S04]  /*12f10*/  @P3 STG.E desc[UR34][R2.64], R23 ;  /* 0x0000001702003986 */ /* 0x0003e8000c101922 */
[----:B------:R4:W-:Y:S04]  /*12f20*/  @P2 STG.E desc[UR34][R8.64], R68 ;  /* 0x0000004408002986 */ /* 0x0009e8000c101922 */
[----:B------:R3:W-:Y:S01]  /*12f30*/  @P1 STG.E desc[UR34][R10.64], R24 ;  /* 0x000000180a001986 */ /* 0x0007e2000c101922 */
[----:B--2---:R-:W-:Y:S01]  /*12f40*/  ISETP.LT.AND P3, PT, R19, R5, !P0 ;  /* 0x000000051300720c */ /* 0x004fe20004761270 */
[----:B------:R-:W-:Y:S01]  /*12f50*/  VIADD R19, R17, UR4 ;  /* 0x0000000411137c36 */ /* 0x000fe20008000000 */
[----:B-1----:R-:W-:-:S02]  /*12f60*/  LEA R2, P1, R15, R4, 0x2 ;  /* 0x000000040f027211 */ /* 0x002fc400078210ff */
[----:B------:R-:W-:Y:S02]  /*12f70*/  LEA R12, P6, R7, R4, 0x2 ;  /* 0x00000004070c7211 */ /* 0x000fe400078c10ff */
[----:B------:R-:W-:Y:S02]  /*12f80*/  LEA.HI.X.SX32 R3, R15, R6, 0x2, P1 ;  /* 0x000000060f037211 */ /* 0x000fe400008f16ff */
[----:B----4-:R-:W-:Y:S02]  /*12f90*/  LEA R8, P1, R19, R4, 0x2 ;  /* 0x0000000413087211 */ /* 0x010fe400078210ff */
[----:B---3--:R-:W-:Y:S02]  /*12fa0*/  ISETP.LT.AND P4, PT, R20, R5, !P0 ;  /* 0x000000051400720c */ /* 0x008fe40004781270 */
[----:B------:R-:W-:Y:S01]  /*12fb0*/  LEA.HI.X.SX32 R13, R7, R6, 0x2, P6 ;  /* 0x00000006070d7211 */ /* 0x000fe200030f16ff */
[----:B------:R-:W-:Y:S01]  /*12fc0*/  VIADD R7, R19, UR4 ;  /* 0x0000000413077c36 */ /* 0x000fe20008000000 */
[----:B------:R-:W-:-:S02]  /*12fd0*/  LEA R14, P6, R17, R4, 0x2 ;  /* 0x00000004110e7211 */ /* 0x000fc400078c10ff */
[-C--:B------:R-:W-:Y:S02]  /*12fe0*/  ISETP.LT.AND P2, PT, R16, R5.reuse, !P0 ;  /* 0x000000051000720c */ /* 0x080fe40004741270 */
[-C--:B------:R-:W-:Y:S02]  /*12ff0*/  LEA.HI.X.SX32 R9, R19, R6.reuse, 0x2, P1 ;  /* 0x0000000613097211 */ /* 0x080fe400008f16ff */
[----:B------:R-:W-:Y:S02]  /*13000*/  LEA.HI.X.SX32 R15, R17, R6, 0x2, P6 ;  /* 0x00000006110f7211 */ /* 0x000fe400030f16ff */
[----:B------:R-:W-:Y:S02]  /*13010*/  ISETP.LT.AND P1, PT, R18, R5, !P0 ;  /* 0x000000051200720c */ /* 0x000fe40004721270 */
[C---:B------:R-:W-:Y:S01]  /*13020*/  LEA R16, P6, R7.reuse, R4, 0x2 ;  /* 0x0000000407107211 */ /* 0x040fe200078c10ff */
[C---:B------:R-:W-:Y:S01]  /*13030*/  VIADD R21, R7.reuse, UR4 ;  /* 0x0000000407157c36 */ /* 0x040fe20008000000 */
[----:B------:R1:W-:Y:S02]  /*13040*/  @P5 STG.E desc[UR34][R12.64], R69 ;  /* 0x000000450c005986 */ /* 0x0003e4000c101922 */
[----:B------:R-:W-:-:S02]  /*13050*/  LEA.HI.X.SX32 R17, R7, R6, 0x2, P6 ;  /* 0x0000000607117211 */ /* 0x000fc400030f16ff */
[----:B------:R1:W-:Y:S01]  /*13060*/  @P4 STG.E desc[UR34][R2.64], R25 ;  /* 0x0000001902004986 */ /* 0x0003e2000c101922 */
[----:B------:R-:W-:-:S03]  /*13070*/  LEA R4, P6, R21, R4, 0x2 ;  /* 0x0000000415047211 */ /* 0x000fc600078c10ff */
[----:B------:R1:W-:Y:S04]  /*13080*/  @P3 STG.E desc[UR34][R14.64], R70 ;  /* 0x000000460e003986 */ /* 0x0003e8000c101922 */
[----:B------:R1:W-:Y:S04]  /*13090*/  @P2 STG.E desc[UR34][R8.64], R26 ;  /* 0x0000001a08002986 */ /* 0x0003e8000c101922 */
[----:B------:R1:W-:Y:S01]  /*130a0*/  @P1 STG.E desc[UR34][R16.64], R71 ;  /* 0x0000004710001986 */ /* 0x0003e2000c101922 */
[----:B-----5:R-:W-:Y:S02]  /*130b0*/  ISETP.LT.AND P0, PT, R0, R5, !P0 ;  /* 0x000000050000720c */ /* 0x020fe40004701270 */
[----:B------:R-:W-:-:S11]  /*130c0*/  LEA.HI.X.SX32 R5, R21, R6, 0x2, P6 ;  /* 0x0000000615057211 */ /* 0x000fd600030f16ff */
[----:B-1----:R-:W-:Y:S05]  /*130d0*/  @!P0 EXIT ;  /* 0x000000000000894d */ /* 0x002fea0003800000 */
[----:B------:R-:W-:Y:S01]  /*130e0*/  STG.E desc[UR34][R4.64], R27 ;  /* 0x0000001b04007986 */ /* 0x000fe2000c101922 */
[----:B------:R-:W-:Y:S05]  /*130f0*/  EXIT ;  /* 0x000000000000794d */ /* 0x000fea0003800000 */
.L_x_2:
[----:B------:R-:W-:-:S00]  /*13100*/  BRA `(.L_x_2) ;  /* 0xfffffffc00fc7947 */ /* 0x000fc0000383ffff */
[----:B------:R-:W-:-:S00]  /*13110*/  NOP ;  /* 0x0000000000007918 */ /* 0x000fc00000000000 */
        /* <DEDUP_REMOVED lines=14> */
.L_x_3:


//--------------------- .nv.shared.matmul_kernel  --------------------------
	.section	.nv.shared.matmul_kernel,"aw",@nobits
	.sectionflags	@""
	.align	16
	.zero		1024


//--------------------- .nv.shared.reserved.0     --------------------------
	.section	.nv.shared.reserved.0,"aw",@nobits
	.weak		__nv_reservedSMEM_offset_0_alias
	.size		__nv_reservedSMEM_offset_0_alias, 0, 0
	.other		__nv_reservedSMEM_offset_0_alias,@"STO_CUDA_RESERVED_SHARED STV_DEFAULT"
__nv_reservedSMEM_offset_0_alias:
	.zero		0


//--------------------- .nv.constant0.matmul_kernel --------------------------
	.section	.nv.constant0.matmul_kernel,"a",@progbits
	.sectionflags	@""
	.align	4
.nv.constant0.matmul_kernel:
	.zero		608


//--------------------- SYMBOLS --------------------------

	.type		.nv.reservedSmem.offset0,@object
	.size		.nv.reservedSmem.offset0,0x4
